def matmul_kernel(
    a_ptr,
    b_ptr,
    c_ptr,
    M,
    N,
    K,
    stride_am,
    stride_ak,
    stride_bk,
    stride_bn,
    stride_cm,
    stride_cn,
    BLOCK_M: tl.constexpr,
    BLOCK_N: tl.constexpr,
    BLOCK_K: tl.constexpr,
    GROUP_M: tl.constexpr,
):
    pid = tl.program_id(axis=0)
    num_pid_m = tl.cdiv(M, BLOCK_M)
    num_pid_n = tl.cdiv(N, BLOCK_N)
    num_pid_in_group = GROUP_M * num_pid_n
    group_id = pid // num_pid_in_group
    first_pid_m = group_id * GROUP_M
    group_size_m = min(num_pid_m - first_pid_m, GROUP_M)
    pid_m = first_pid_m + ((pid % num_pid_in_group) % group_size_m)
    pid_n = (pid % num_pid_in_group) // group_size_m

    offs_am = (pid_m * BLOCK_M + tl.arange(0, BLOCK_M)) % M
    offs_bn = (pid_n * BLOCK_N + tl.arange(0, BLOCK_N)) % N
    offs_k = tl.arange(0, BLOCK_K)
    a_ptrs = a_ptr + offs_am[:, None] * stride_am + offs_k[None, :] * stride_ak
    b_ptrs = b_ptr + offs_k[:, None] * stride_bk + offs_bn[None, :] * stride_bn

    acc = tl.zeros((BLOCK_M, BLOCK_N), dtype=tl.float32)
    for kk in range(0, tl.cdiv(K, BLOCK_K)):
        a = tl.load(a_ptrs, mask=offs_k[None, :] < K - kk * BLOCK_K, other=0.0)
        b = tl.load(b_ptrs, mask=offs_k[:, None] < K - kk * BLOCK_K, other=0.0)
        acc = tl.dot(a, b, acc)
        a_ptrs += BLOCK_K * stride_ak
        b_ptrs += BLOCK_K * stride_bk

    c = acc.to(c_ptr.dtype.element_ty)
    offs_cm = pid_m * BLOCK_M + tl.arange(0, BLOCK_M)
    offs_cn = pid_n * BLOCK_N + tl.arange(0, BLOCK_N)
    c_ptrs = c_ptr + offs_cm[:, None] * stride_cm + offs_cn[None, :] * stride_cn
    mask = (offs_cm[:, None] < M) & (offs_cn[None, :] < N)
    tl.store(c_ptrs, c, mask=mask)

# config = {"BLOCK_K": 32, "BLOCK_M": 64, "BLOCK_N": 128, "GROUP_M": 8, "arch": "sm_100", "dtype": "fp8e4m3", "num_ctas": 1, "num_stages": 3, "num_warps": 1}
# arch = sm_100


// ===== COMPILED SASS (sm_100a) =====

	.target	sm_100a

	.elftype	@"ET_EXEC"


//--------------------- .note.nv.tkinfo           --------------------------
	.section	.note.nv.tkinfo,"",@"SHT_NOTE"
	.sectionflags	@"SHF_NOTE_NV_TKINFO"
	.tkinfo
        /*0018*/ 	.word	0x00000081
        /*0030*/ 	.string	""
        /*0030*/ 	.string	"ptxas-blackwell"
        /*0030*/ 	.string	"Cuda compilation tools, release 12.9, V12.9.86"
        /*0030*/ 	.string	"Build cuda_12.9.r12.9/compiler.36037853_0"
        /*0030*/ 	.string	"-v  -suppress-debug-info  -lineinfo  -arch sm_100a "



//--------------------- .note.nv.cuver            --------------------------
	.section	.note.nv.cuver,"",@"SHT_NOTE"
	.sectionflags	@"SHF_NOTE_NV_CUVER"
        /*0018*/ 	.short	0x0001
        /*001a*/ 	.short	0x0064
        /*001c*/ 	.short	0x0001
        /*001e*/ 	.short	0x0000
        /*0020*/ 	.short	0x0001
        /*0022*/ 	.short	0x0000


//--------------------- .nv.info                  --------------------------
	.section	.nv.info,"",@"SHT_CUDA_INFO"
	.align	4


	//----- nvinfo : EIATTR_REGCOUNT
	.align		4
        /*0000*/ 	.byte	0x04, 0x2f
        /*0002*/ 	.short	(.L_1 - .L_0)
	.align		4
.L_0:
        /*0004*/ 	.word	index@(matmul_kernel)
        /*0008*/ 	.word	0x00000040


	//----- nvinfo : EIATTR_FRAME_SIZE
	.align		4
.L_1:
        /*000c*/ 	.byte	0x04, 0x11
        /*000e*/ 	.short	(.L_3 - .L_2)
	.align		4
.L_2:
        /*0010*/ 	.word	index@(matmul_kernel)
        /*0014*/ 	.word	0x00001158


	//----- nvinfo : EIATTR_MIN_STACK_SIZE
	.align		4
.L_3:
        /*0018*/ 	.byte	0x04, 0x12
        /*001a*/ 	.short	(.L_5 - .L_4)
	.align		4
.L_4:
        /*001c*/ 	.word	index@(matmul_kernel)
        /*0020*/ 	.word	0x00001158
.L_5:


//--------------------- .nv.info.matmul_kernel    --------------------------
	.section	.nv.info.matmul_kernel,"",@"SHT_CUDA_INFO"
	.sectionflags	@""
	.align	4


	//----- nvinfo : EIATTR_CUDA_API_VERSION
	.align		4
        /*0000*/ 	.byte	0x04, 0x37
        /*0002*/ 	.short	(.L_7 - .L_6)
.L_6:
        /*0004*/ 	.word	0x00000081


	//----- nvinfo : EIATTR_KPARAM_INFO
	.align		4
.L_7:
        /*0008*/ 	.byte	0x04, 0x17
        /*000a*/ 	.short	(.L_9 - .L_8)
.L_8:
        /*000c*/ 	.word	0x00000000
        /*0010*/ 	.short	0x000d
        /*0012*/ 	.short	0x0048
        /*0014*/ 	.byte	0x00, 0xf4, 0x21, 0x00


	//----- nvinfo : EIATTR_KPARAM_INFO
	.align		4
.L_9:
        /*0018*/ 	.byte	0x04, 0x17
        /*001a*/ 	.short	(.L_11 - .L_10)
.L_10:
        /*001c*/ 	.word	0x00000000
        /*0020*/ 	.short	0x000c
        /*0022*/ 	.short	0x0040
        /*0024*/ 	.byte	0x00, 0xf4, 0x21, 0x00


	//----- nvinfo : EIATTR_KPARAM_INFO
	.align		4
.L_11:
        /*0028*/ 	.byte	0x04, 0x17
        /*002a*/ 	.short	(.L_13 - .L_12)
.L_12:
        /*002c*/ 	.word	0x00000000
        /*0030*/ 	.short	0x000b
        /*0032*/ 	.short	0x0038
        /*0034*/ 	.byte	0x00, 0xf0, 0x11, 0x00


	//----- nvinfo : EIATTR_KPARAM_INFO
	.align		4
.L_13:
        /*0038*/ 	.byte	0x04, 0x17
        /*003a*/ 	.short	(.L_15 - .L_14)
.L_14:
        /*003c*/ 	.word	0x00000000
        /*0040*/ 	.short	0x000a
        /*0042*/ 	.short	0x0034
        /*0044*/ 	.byte	0x00, 0xf0, 0x11, 0x00


	//----- nvinfo : EIATTR_KPARAM_INFO
	.align		4
.L_15:
        /*0048*/ 	.byte	0x04, 0x17
        /*004a*/ 	.short	(.L_17 - .L_16)
.L_16:
        /*004c*/ 	.word	0x00000000
        /*0050*/ 	.short	0x0009
        /*0052*/ 	.short	0x0030
        /*0054*/ 	.byte	0x00, 0xf0, 0x11, 0x00


	//----- nvinfo : EIATTR_KPARAM_INFO
	.align		4
.L_17:
        /*0058*/ 	.byte	0x04, 0x17
        /*005a*/ 	.short	(.L_19 - .L_18)
.L_18:
        /*005c*/ 	.word	0x00000000
        /*0060*/ 	.short	0x0008
        /*0062*/ 	.short	0x002c
        /*0064*/ 	.byte	0x00, 0xf0, 0x11, 0x00


	//----- nvinfo : EIATTR_KPARAM_INFO
	.align		4
.L_19:
        /*0068*/ 	.byte	0x04, 0x17
        /*006a*/ 	.short	(.L_21 - .L_20)
.L_20:
        /*006c*/ 	.word	0x00000000
        /*0070*/ 	.short	0x0007
        /*0072*/ 	.short	0x0028
        /*0074*/ 	.byte	0x00, 0xf0, 0x11, 0x00


	//----- nvinfo : EIATTR_KPARAM_INFO
	.align		4
.L_21:
        /*0078*/ 	.byte	0x04, 0x17
        /*007a*/ 	.short	(.L_23 - .L_22)
.L_22:
        /*007c*/ 	.word	0x00000000
        /*0080*/ 	.short	0x0006
        /*0082*/ 	.short	0x0024
        /*0084*/ 	.byte	0x00, 0xf0, 0x11, 0x00


	//----- nvinfo : EIATTR_KPARAM_INFO
	.align		4
.L_23:
        /*0088*/ 	.byte	0x04, 0x17
        /*008a*/ 	.short	(.L_25 - .L_24)
.L_24:
        /*008c*/ 	.word	0x00000000
        /*0090*/ 	.short	0x0005
        /*0092*/ 	.short	0x0020
        /*0094*/ 	.byte	0x00, 0xf0, 0x11, 0x00


	//----- nvinfo : EIATTR_KPARAM_INFO
	.align		4
.L_25:
        /*0098*/ 	.byte	0x04, 0x17
        /*009a*/ 	.short	(.L_27 - .L_26)
.L_26:
        /*009c*/ 	.word	0x00000000
        /*00a0*/ 	.short	0x0004
        /*00a2*/ 	.short	0x001c
        /*00a4*/ 	.byte	0x00, 0xf0, 0x11, 0x00


	//----- nvinfo : EIATTR_KPARAM_INFO
	.align		4
.L_27:
        /*00a8*/ 	.byte	0x04, 0x17
        /*00aa*/ 	.short	(.L_29 - .L_28)
.L_28:
        /*00ac*/ 	.word	0x00000000
        /*00b0*/ 	.short	0x0003
        /*00b2*/ 	.short	0x0018
        /*00b4*/ 	.byte	0x00, 0xf0, 0x11, 0x00


	//----- nvinfo : EIATTR_KPARAM_INFO
	.align		4
.L_29:
        /*00b8*/ 	.byte	0x04, 0x17
        /*00ba*/ 	.short	(.L_31 - .L_30)
.L_30:
        /*00bc*/ 	.word	0x00000000
        /*00c0*/ 	.short	0x0002
        /*00c2*/ 	.short	0x0010
        /*00c4*/ 	.byte	0x00, 0xf4, 0x21, 0x00


	//----- nvinfo : EIATTR_KPARAM_INFO
	.align		4
.L_31:
        /*00c8*/ 	.byte	0x04, 0x17
        /*00ca*/ 	.short	(.L_33 - .L_32)
.L_32:
        /*00cc*/ 	.word	0x00000000
        /*00d0*/ 	.short	0x0001
        /*00d2*/ 	.short	0x0008
        /*00d4*/ 	.byte	0x00, 0xf4, 0x21, 0x00


	//----- nvinfo : EIATTR_KPARAM_INFO
	.align		4
.L_33:
        /*00d8*/ 	.byte	0x04, 0x17
        /*00da*/ 	.short	(.L_35 - .L_34)
.L_34:
        /*00dc*/ 	.word	0x00000000
        /*00e0*/ 	.short	0x0000
        /*00e2*/ 	.short	0x0000
        /*00e4*/ 	.byte	0x00, 0xf4, 0x21, 0x00


	//----- nvinfo : EIATTR_SPARSE_MMA_MASK
	.align		4
.L_35:
        /*00e8*/ 	.byte	0x03, 0x50
        /*00ea*/ 	.short	0x0000


	//----- nvinfo : EIATTR_MAXREG_COUNT
	.align		4
        /*00ec*/ 	.byte	0x03, 0x1b
        /*00ee*/ 	.short	0x00ff


	//----- nvinfo : EIATTR_NUM_BARRIERS
	.align		4
        /*00f0*/ 	.byte	0x02, 0x4c
        /*00f2*/ 	.byte	0x01
	.zero		1


	//----- nvinfo : EIATTR_ANNOTATIONS
	.align		4
        /*00f4*/ 	.byte	0x04, 0x55
        /*00f6*/ 	.short	(.L_37 - .L_36)


	//   ....[0]....
.L_36:
        /*00f8*/ 	.word	0x00000001
        /*00fc*/ 	.byte	0x70, 0x00, 0x00, 0x00, 0x01, 0x00, 0x00, 0x00, 0xb0, 0x00, 0x00, 0x00, 0x01, 0x00, 0x00, 0x00
        /* <DEDUP_REMOVED lines=2405> */
        /*975c*/ 	.byte	0x70, 0x8d, 0x02, 0x00


	//----- nvinfo : EIATTR_COOP_GROUP_MASK_REGIDS
	.align		4
.L_37:
        /*9760*/ 	.byte	0x04, 0x29
        /*9762*/ 	.short	(.L_39 - .L_38)


	//   ....[0]....
.L_38:
        /*9764*/ 	.word	0xffffffff


	//   ....[1]....
        /*9768*/ 	.word	0xffffffff


	//   ....[2]....
        /*976c*/ 	.word	0xffffffff


	//   ....[3]....
        /*9770*/ 	.word	0xffffffff


	//   ....[4]....
        /*9774*/ 	.word	0xffffffff


	//   ....[5]....
        /*9778*/ 	.word	0xffffffff


	//   ....[6]....
        /*977c*/ 	.word	0xffffffff


	//   ....[7]....
        /*9780*/ 	.word	0xffffffff


	//   ....[8]....
        /*9784*/ 	.word	0xffffffff


	//   ....[9]....
        /*9788*/ 	.word	0xffffffff


	//   ....[10]....
        /*978c*/ 	.word	0xffffffff


	//   ....[11]....
        /*9790*/ 	.word	0xffffffff


	//   ....[12]....
        /*9794*/ 	.word	0xffffffff


	//   ....[13]....
        /*9798*/ 	.word	0xffffffff


	//   ....[14]....
        /*979c*/ 	.word	0xffffffff


	//   ....[15]....
        /*97a0*/ 	.word	0xffffffff


	//   ....[16]....
        /*97a4*/ 	.word	0xffffffff


	//   ....[17]....
        /*97a8*/ 	.word	0xffffffff


	//   ....[18]....
        /*97ac*/ 	.word	0xffffffff


	//   ....[19]....
        /*97b0*/ 	.word	0xffffffff


	//   ....[20]....
        /*97b4*/ 	.word	0xffffffff


	//   ....[21]....
        /*97b8*/ 	.word	0xffffffff


	//   ....[22]....
        /*97bc*/ 	.word	0xffffffff


	//   ....[23]....
        /*97c0*/ 	.word	0xffffffff


	//   ....[24]....
        /*97c4*/ 	.word	0xffffffff


	//   ....[25]....
        /*97c8*/ 	.word	0xffffffff


	//   ....[26]....
        /*97cc*/ 	.word	0xffffffff


	//   ....[27]....
        /*97d0*/ 	.word	0xffffffff


	//   ....[28]....
        /*97d4*/ 	.word	0xffffffff


	//   ....[29]....
        /*97d8*/ 	.word	0xffffffff


	//   ....[30]....
        /*97dc*/ 	.word	0xffffffff


	//----- nvinfo : EIATTR_COOP_GROUP_INSTR_OFFSETS
	.align		4
.L_39:
        /*97e0*/ 	.byte	0x04, 0x28
        /*97e2*/ 	.short	(.L_41 - .L_40)


	//   ....[0]....
.L_40:
        /*97e4*/ 	.word	0x00025940


	//   ....[1]....
        /*97e8*/ 	.word	0x00025c50


	//   ....[2]....
        /*97ec*/ 	.word	0x00025ce0


	//   ....[3]....
        /*97f0*/ 	.word	0x00025d20


	//   ....[4]....
        /*97f4*/ 	.word	0x00025e10


	//   ....[5]....
        /*97f8*/ 	.word	0x00025e30


	//   ....[6]....
        /*97fc*/ 	.word	0x00025e80


	//   ....[7]....
        /*9800*/ 	.word	0x00025f20


	//   ....[8]....
        /*9804*/ 	.word	0x00025f40


	//   ....[9]....
        /*9808*/ 	.word	0x00026040


	//   ....[10]....
        /*980c*/ 	.word	0x00026060


	//   ....[11]....
        /*9810*/ 	.word	0x000260d0


	//   ....[12]....
        /*9814*/ 	.word	0x000263f0


	//   ....[13]....
        /*9818*/ 	.word	0x00026410


	//   ....[14]....
        /*981c*/ 	.word	0x00026440


	//   ....[15]....
        /*9820*/ 	.word	0x00026460


	//   ....[16]....
        /*9824*/ 	.word	0x000264a0


	//   ....[17]....
        /*9828*/ 	.word	0x000264d0


	//   ....[18]....
        /*982c*/ 	.word	0x00026500


	//   ....[19]....
        /*9830*/ 	.word	0x00026560


	//   ....[20]....
        /*9834*/ 	.word	0x000266f0


	//   ....[21]....
        /*9838*/ 	.word	0x00026710


	//   ....[22]....
        /*983c*/ 	.word	0x00026730


	//   ....[23]....
        /*9840*/ 	.word	0x00026750


	//   ....[24]....
        /*9844*/ 	.word	0x00026770


	//   ....[25]....
        /*9848*/ 	.word	0x00026790


	//   ....[26]....
        /*984c*/ 	.word	0x000267b0


	//   ....[27]....
        /*9850*/ 	.word	0x00026830


	//   ....[28]....
        /*9854*/ 	.word	0x00026860


	//   ....[29]....
        /*9858*/ 	.word	0x000268b0


	//   ....[30]....
        /*985c*/ 	.word	0x00026a00


	//----- nvinfo : EIATTR_VRC_CTA_INIT_COUNT
	.align		4
.L_41:
        /*9860*/ 	.byte	0x02, 0x4a
	.zero		1
	.zero		1


	//----- nvinfo : EIATTR_EXIT_INSTR_OFFSETS
	.align		4
        /*9864*/ 	.byte	0x04, 0x1c
        /*9866*/ 	.short	(.L_43 - .L_42)


	//   ....[0]....
.L_42:
        /*9868*/ 	.word	0x0002f840


	//   ....[1]....
        /*986c*/ 	.word	0x0002f860


	//----- nvinfo : EIATTR_REQNTID
	.align		4
.L_43:
        /*9870*/ 	.byte	0x04, 0x10
        /*9872*/ 	.short	(.L_45 - .L_44)
.L_44:
        /*9874*/ 	.word	0x00000020
        /*9878*/ 	.word	0x00000001
        /*987c*/ 	.word	0x00000001


	//----- nvinfo : EIATTR_CBANK_PARAM_SIZE
	.align		4
.L_45:
        /*9880*/ 	.byte	0x03, 0x19
        /*9882*/ 	.short	0x0050


	//----- nvinfo : EIATTR_PARAM_CBANK
	.align		4
        /*9884*/ 	.byte	0x04, 0x0a
        /*9886*/ 	.short	(.L_47 - .L_46)
	.align		4
.L_46:
        /*9888*/ 	.word	index@(.nv.constant0.matmul_kernel)
        /*988c*/ 	.short	0x0380
        /*988e*/ 	.short	0x0050


	//----- nvinfo : EIATTR_SW_WAR
	.align		4
.L_47:
        /*9890*/ 	.byte	0x04, 0x36
        /*9892*/ 	.short	(.L_49 - .L_48)
.L_48:
        /*9894*/ 	.word	0x00000008
.L_49:


//--------------------- .nv.compat                --------------------------
	.section	.nv.compat,"",@"SHT_CUDA_COMPAT_INFO"
	.align	4
        /*0000*/ 	.byte	0x02, 0x02, 0x02, 0x00, 0x02, 0x05, 0x05, 0x00, 0x02, 0x03, 0x00, 0x00, 0x02, 0x06, 0x01, 0x00


//--------------------- .nv.callgraph             --------------------------
	.section	.nv.callgraph,"",@"SHT_CUDA_CALLGRAPH"
	.align	4
	.sectionentsize	8
	.align		4
        /*0000*/ 	.word	0x00000000
	.align		4
        /*0004*/ 	.word	0xffffffff
	.align		4
        /*0008*/ 	.word	0x00000000
	.align		4
        /*000c*/ 	.word	0xfffffffe
	.align		4
        /*0010*/ 	.word	0x00000000
	.align		4
        /*0014*/ 	.word	0xfffffffd
	.align		4
        /*0018*/ 	.word	0x00000000
	.align		4
        /*001c*/ 	.word	0xfffffffc


//--------------------- .text.matmul_kernel       --------------------------
	.section	.text.matmul_kernel,"ax",@progbits
	.align	128
        .global         matmul_kernel
        .type           matmul_kernel,@function
        .size           matmul_kernel,(.L_x_3 - matmul_kernel)
        .other          matmul_kernel,@"STO_CUDA_ENTRY STV_DEFAULT"
matmul_kernel:
.text.matmul_kernel:
[----:B------:R-:W0:Y:S08]  /*0000*/  LDC R1, c[0x0][0x37c] ;  /* 0x0000df00ff017b82 */ /* 0x000e300000000800 */
[----:B------:R-:W1:Y:S01]  /*0010*/  LDC.64 R2, c[0x0][0x398] ;  /* 0x0000e600ff027b82 */ /* 0x000e620000000a00 */
[----:B0-----:R-:W-:Y:S01]  /*0020*/  VIADD R1, R1, 0xffffeea8 ;  /* 0xffffeea801017836 */ /* 0x001fe20000000000 */
[----:B------:R-:W0:Y:S01]  /*0030*/  S2R R7, SR_CTAID.X ;  /* 0x0000000000077919 */ /* 0x000e220000002500 */
[----:B------:R-:W2:Y:S01]  /*0040*/  LDCU UR5, c[0x0][0x3a0] ;  /* 0x00007400ff0577ac */ /* 0x000ea20008000800 */
[----:B------:R-:W-:-:S02]  /*0050*/  CS2R R44, SRZ ;  /* 0x00000000002c7805 */ /* 0x000fc4000001ff00 */
[----:B------:R-:W-:Y:S01]  /*0060*/  CS2R R46, SRZ ;  /* 0x00000000002e7805 */ /* 0x000fe2000001ff00 */
[----:B------:R-:W-:Y:S01]  /*0070*/  STL [R1+0x70], RZ ;  /* 0x000070ff01007387 */ /* 0x000fe20000100800 */
[----:B------:R-:W-:Y:S01]  /*0080*/  UMOV UR4, 0x400 ;  /* 0x0000040000047882 */ /* 0x000fe20000000000 */
[----:B------:R-:W3:Y:S01]  /*0090*/  S2UR UR6, SR_CgaCtaId ;  /* 0x00000000000679c3 */ /* 0x000ee20000008800 */
[----:B------:R-:W4:Y:S01]  /*00a0*/  LDCU.64 UR8, c[0x0][0x358] ;  /* 0x00006b00ff0877ac */ /* 0x000f220008000a00 */
[----:B------:R-:W-:Y:S04]  /*00b0*/  STL [R1+0x74], RZ ;  /* 0x000074ff01007387 */ /* 0x000fe80000100800 */
[----:B------:R-:W-:Y:S04]  /*00c0*/  STL [R1+0x78], RZ ;  /* 0x000078ff01007387 */ /* 0x000fe80000100800 */
[----:B------:R-:W-:Y:S01]  /*00d0*/  STL [R1+0x7c], RZ ;  /* 0x00007cff01007387 */ /* 0x000fe20000100800 */
[----:B--2---:R-:W-:-:S03]  /*00e0*/  UIADD3 UR5, UPT, UPT, UR5, 0x1f, URZ ;  /* 0x0000001f05057890 */ /* 0x004fc6000fffe0ff */
[----:B------:R-:W-:Y:S01]  /*00f0*/  STL [R1+0x90], RZ ;  /* 0x000090ff01007387 */ /* 0x000fe20000100800 */
[----:B-1----:R-:W-:Y:S01]  /*0100*/  VIADD R0, R3, 0x7f ;  /* 0x0000007f03007836 */ /* 0x002fe20000000000 */
[----:B------:R-:W-:Y:S02]  /*0110*/  UISETP.GE.AND UP0, UPT, UR5, 0x20, UPT ;  /* 0x000000200500788c */ /* 0x000fe4000bf06270 */
[----:B------:R-:W-:Y:S02]  /*0120*/  STL [R1+0x94], RZ ;  /* 0x000094ff01007387 */ /* 0x000fe40000100800 */
[----:B------:R-:W-:Y:S02]  /*0130*/  SHF.R.S32.HI R5, RZ, 0x1f, R0 ;  /* 0x0000001fff057819 */ /* 0x000fe40000011400 */
[----:B------:R-:W-:Y:S01]  /*0140*/  STL [R1+0x98], RZ ;  /* 0x000098ff01007387 */ /* 0x000fe20000100800 */
[----:B---3--:R-:W-:Y:S01]  /*0150*/  ULEA UR4, UR6, UR4, 0x18 ;  /* 0x0000000406047291 */ /* 0x008fe2000f8ec0ff */
[----:B------:R-:W-:-:S02]  /*0160*/  LEA.HI R5, R5, R0, RZ, 0x7 ;  /* 0x0000000005057211 */ /* 0x000fc400078f38ff */
[----:B------:R-:W-:Y:S01]  /*0170*/  STL [R1+0x9c], RZ ;  /* 0x00009cff01007387 */ /* 0x000fe20000100800 */
[----:B0-----:R-:W-:Y:S02]  /*0180*/  IABS R10, R7 ;  /* 0x00000007000a7213 */ /* 0x001fe40000000000 */
[----:B------:R-:W-:Y:S01]  /*0190*/  SHF.R.S32.HI R5, RZ, 0x7, R5 ;  /* 0x00000007ff057819 */ /* 0x000fe20000011405 */
[----:B------:R-:W-:Y:S04]  /*01a0*/  STL [R1+0xb0], RZ ;  /* 0x0000b0ff01007387 */ /* 0x000fe80000100800 */
[----:B------:R-:W-:Y:S01]  /*01b0*/  IMAD.SHL.U32 R6, R5, 0x8, RZ ;  /* 0x0000000805067824 */ /* 0x000fe200078e00ff */
[----:B------:R-:W-:Y:S04]  /*01c0*/  STL [R1+0xb4], RZ ;  /* 0x0000b4ff01007387 */ /* 0x000fe80000100800 */
[-C--:B------:R-:W-:Y:S01]  /*01d0*/  IABS R9, R6.reuse ;  /* 0x0000000600097213 */ /* 0x080fe20000000000 */
[----:B------:R-:W-:Y:S01]  /*01e0*/  STL [R1+0xb8], RZ ;  /* 0x0000b8ff01007387 */ /* 0x000fe20000100800 */
[----:B------:R-:W-:-:S02]  /*01f0*/  IABS R12, R6 ;  /* 0x00000006000c7213 */ /* 0x000fc40000000000 */
[----:B------:R-:W0:Y:S01]  /*0200*/  I2F.RP R0, R9 ;  /* 0x0000000900007306 */ /* 0x000e220000209400 */
[----:B------:R-:W-:Y:S04]  /*0210*/  STL [R1+0xbc], RZ ;  /* 0x0000bcff01007387 */ /* 0x000fe80000100800 */
[----:B------:R-:W-:Y:S04]  /*0220*/  STL [R1+0xd0], RZ ;  /* 0x0000d0ff01007387 */ /* 0x000fe80000100800 */
[----:B------:R-:W-:Y:S04]  /*0230*/  STL [R1+0xd4], RZ ;  /* 0x0000d4ff01007387 */ /* 0x000fe80000100800 */
[----:B------:R-:W-:Y:S01]  /*0240*/  STL [R1+0xd8], RZ ;  /* 0x0000d8ff01007387 */ /* 0x000fe20000100800 */
[----:B0-----:R-:W0:Y:S03]  /*0250*/  MUFU.RCP R0, R0 ;  /* 0x0000000000007308 */ /* 0x001e260000001000 */
[----:B------:R-:W-:Y:S04]  /*0260*/  STL [R1+0xdc], RZ ;  /* 0x0000dcff01007387 */ /* 0x000fe80000100800 */
[----:B------:R-:W-:Y:S04]  /*0270*/  STL [R1+0x100], RZ ;  /* 0x000100ff01007387 */ /* 0x000fe80000100800 */
[----:B------:R-:W-:Y:S04]  /*0280*/  STL [R1+0x104], RZ ;  /* 0x000104ff01007387 */ /* 0x000fe80000100800 */
[----:B------:R-:W-:Y:S01]  /*0290*/  STL [R1+0x108], RZ ;  /* 0x000108ff01007387 */ /* 0x000fe20000100800 */
[----:B0-----:R-:W-:-:S03]  /*02a0*/  VIADD R4, R0, 0xffffffe ;  /* 0x0ffffffe00047836 */ /* 0x001fc60000000000 */
[----:B------:R-:W-:Y:S01]  /*02b0*/  STL [R1+0x10c], RZ ;  /* 0x00010cff01007387 */ /* 0x000fe20000100800 */
[----:B------:R-:W-:Y:S01]  /*02c0*/  IMAD.MOV R0, RZ, RZ, -R12 ;  /* 0x000000ffff007224 */ /* 0x000fe200078e0a0c */
[----:B------:R0:W1:Y:S02]  /*02d0*/  F2I.FTZ.U32.TRUNC.NTZ R5, R4 ;  /* 0x0000000400057305 */ /* 0x000064000021f000 */
[----:B------:R-:W-:Y:S04]  /*02e0*/  STL [R1+0x120], RZ ;  /* 0x000120ff01007387 */ /* 0x000fe80000100800 */
[----:B------:R-:W-:Y:S04]  /*02f0*/  STL [R1+0x124], RZ ;  /* 0x000124ff01007387 */ /* 0x000fe80000100800 */
[----:B------:R-:W-:Y:S01]  /*0300*/  STL [R1+0x128], RZ ;  /* 0x000128ff01007387 */ /* 0x000fe20000100800 */
[----:B0-----:R-:W-:-:S03]  /*0310*/  IMAD.MOV.U32 R4, RZ, RZ, RZ ;  /* 0x000000ffff047224 */ /* 0x001fc600078e00ff */
[----:B------:R-:W-:Y:S01]  /*0320*/  STL [R1+0x12c], RZ ;  /* 0x00012cff01007387 */ /* 0x000fe20000100800 */
[----:B-1----:R-:W-:-:S03]  /*0330*/  IMAD.MOV R8, RZ, RZ, -R5 ;  /* 0x000000ffff087224 */ /* 0x002fc600078e0a05 */
[----:B------:R-:W-:Y:S01]  /*0340*/  STL [R1+0x140], RZ ;  /* 0x000140ff01007387 */ /* 0x000fe20000100800 */
[----:B------:R-:W-:-:S03]  /*0350*/  IMAD R11, R8, R9, RZ ;  /* 0x00000009080b7224 */ /* 0x000fc600078e02ff */
[----:B------:R-:W-:Y:S01]  /*0360*/  STL [R1+0x144], RZ ;  /* 0x000144ff01007387 */ /* 0x000fe20000100800 */
[----:B------:R-:W-:Y:S02]  /*0370*/  IMAD.MOV.U32 R8, RZ, RZ, R10 ;  /* 0x000000ffff087224 */ /* 0x000fe400078e000a */
[----:B------:R-:W-:Y:S01]  /*0380*/  IMAD.HI.U32 R5, R5, R11, R4 ;  /* 0x0000000b05057227 */ /* 0x000fe200078e0004 */
[----:B------:R-:W-:Y:S04]  /*0390*/  STL [R1+0x148], RZ ;  /* 0x000148ff01007387 */ /* 0x000fe80000100800 */
[----:B------:R-:W-:Y:S01]  /*03a0*/  STL [R1+0x14c], RZ ;  /* 0x00014cff01007387 */ /* 0x000fe20000100800 */
[----:B------:R-:W-:-:S03]  /*03b0*/  IMAD.HI.U32 R5, R5, R8, RZ ;  /* 0x0000000805057227 */ /* 0x000fc600078e00ff */
[----:B------:R-:W-:Y:S01]  /*03c0*/  STL [R1+0x160], RZ ;  /* 0x000160ff01007387 */ /* 0x000fe20000100800 */
[----:B------:R-:W-:-:S03]  /*03d0*/  IMAD R0, R5, R0, R8 ;  /* 0x0000000005007224 */ /* 0x000fc600078e0208 */
[----:B------:R-:W-:Y:S02]  /*03e0*/  STL [R1+0x164], RZ ;  /* 0x000164ff01007387 */ /* 0x000fe40000100800 */
[----:B------:R-:W-:Y:S02]  /*03f0*/  ISETP.GT.U32.AND P1, PT, R9, R0, PT ;  /* 0x000000000900720c */ /* 0x000fe40003f24070 */
[----:B------:R-:W-:Y:S04]  /*0400*/  STL [R1+0x168], RZ ;  /* 0x000168ff01007387 */ /* 0x000fe80000100800 */
[----:B------:R-:W-:Y:S04]  /*0410*/  STL [R1+0x16c], RZ ;  /* 0x00016cff01007387 */ /* 0x000fe80000100800 */
[----:B------:R-:W-:Y:S03]  /*0420*/  STL [R1+0x180], RZ ;  /* 0x000180ff01007387 */ /* 0x000fe60000100800 */
[----:B------:R-:W-:Y:S01]  /*0430*/  @!P1 IMAD.IADD R0, R0, 0x1, -R9 ;  /* 0x0000000100009824 */ /* 0x000fe200078e0a09 */
[----:B------:R-:W-:Y:S01]  /*0440*/  STL [R1+0x184], RZ ;  /* 0x000184ff01007387 */ /* 0x000fe20000100800 */
[----:B------:R-:W-:Y:S01]  /*0450*/  @!P1 VIADD R5, R5, 0x1 ;  /* 0x0000000105059836 */ /* 0x000fe20000000000 */
[----:B------:R-:W-:-:S02]  /*0460*/  ISETP.NE.AND P1, PT, R6, RZ, PT ;  /* 0x000000ff0600720c */ /* 0x000fc40003f25270 */
[----:B------:R-:W-:Y:S01]  /*0470*/  STL [R1+0x188], RZ ;  /* 0x000188ff01007387 */ /* 0x000fe20000100800 */
[----:B------:R-:W-:Y:S02]  /*0480*/  ISETP.GE.U32.AND P0, PT, R0, R9, PT ;  /* 0x000000090000720c */ /* 0x000fe40003f06070 */
[----:B------:R-:W-:Y:S01]  /*0490*/  LOP3.LUT R0, R7, R6, RZ, 0x3c, !PT ;  /* 0x0000000607007212 */ /* 0x000fe200078e3cff */
[----:B------:R-:W-:Y:S03]  /*04a0*/  STL [R1+0x18c], RZ ;  /* 0x00018cff01007387 */ /* 0x000fe60000100800 */
[----:B------:R-:W-:Y:S01]  /*04b0*/  ISETP.GE.AND P2, PT, R0, RZ, PT ;  /* 0x000000ff0000720c */ /* 0x000fe20003f46270 */
[----:B------:R-:W-:Y:S01]  /*04c0*/  STL [R1+0x1a0], RZ ;  /* 0x0001a0ff01007387 */ /* 0x000fe20000100800 */
[----:B------:R-:W-:-:S03]  /*04d0*/  VIADD R0, R2, 0x3f ;  /* 0x0000003f02007836 */ /* 0x000fc60000000000 */
[----:B------:R-:W-:Y:S02]  /*04e0*/  STL [R1+0x1a4], RZ ;  /* 0x0001a4ff01007387 */ /* 0x000fe40000100800 */
[----:B------:R-:W-:Y:S02]  /*04f0*/  @P0 VIADD R5, R5, 0x1 ;  /* 0x0000000105050836 */ /* 0x000fe40000000000 */
[----:B------:R-:W-:Y:S02]  /*0500*/  STL [R1+0x1a8], RZ ;  /* 0x0001a8ff01007387 */ /* 0x000fe40000100800 */
[----:B------:R-:W-:Y:S01]  /*0510*/  IMAD.MOV.U32 R4, RZ, RZ, R5 ;  /* 0x000000ffff047224 */ /* 0x000fe200078e0005 */
[----:B------:R-:W-:Y:S01]  /*0520*/  SHF.R.S32.HI R5, RZ, 0x1f, R0 ;  /* 0x0000001fff057819 */ /* 0x000fe20000011400 */
[----:B------:R-:W-:Y:S02]  /*0530*/  STL [R1+0x1ac], RZ ;  /* 0x0001acff01007387 */ /* 0x000fe40000100800 */
[----:B------:R-:W-:Y:S01]  /*0540*/  @!P2 IMAD.MOV R4, RZ, RZ, -R4 ;  /* 0x000000ffff04a224 */ /* 0x000fe200078e0a04 */
[----:B------:R-:W-:Y:S01]  /*0550*/  @!P1 LOP3.LUT R4, RZ, R6, RZ, 0x33, !PT ;  /* 0x00000006ff049212 */ /* 0x000fe200078e33ff */
[----:B------:R-:W-:Y:S01]  /*0560*/  STL [R1+0x1c0], RZ ;  /* 0x0001c0ff01007387 */ /* 0x000fe20000100800 */
[----:B------:R-:W-:-:S03]  /*0570*/  LEA.HI R5, R5, R0, RZ, 0x6 ;  /* 0x0000000005057211 */ /* 0x000fc600078f30ff */
[----:B------:R-:W-:Y:S01]  /*0580*/  STL [R1+0x1c4], RZ ;  /* 0x0001c4ff01007387 */ /* 0x000fe20000100800 */
[----:B------:R-:W-:Y:S02]  /*0590*/  IMAD.SHL.U32 R8, R4, 0x8, RZ ;  /* 0x0000000804087824 */ /* 0x000fe400078e00ff */
[----:B------:R-:W-:Y:S01]  /*05a0*/  IMAD.MOV R4, RZ, RZ, -R4 ;  /* 0x000000ffff047224 */ /* 0x000fe200078e0a04 */
[----:B------:R-:W-:Y:S02]  /*05b0*/  STL [R1+0x1c8], RZ ;  /* 0x0001c8ff01007387 */ /* 0x000fe40000100800 */
[----:B------:R-:W-:Y:S01]  /*05c0*/  LEA.HI.SX32 R5, R5, -R8, 0x1a ;  /* 0x8000000805057211 */ /* 0x000fe200078fd2ff */
[----:B------:R-:W-:Y:S01]  /*05d0*/  IMAD R6, R6, R4, R7 ;  /* 0x0000000406067224 */ /* 0x000fe200078e0207 */
[----:B------:R-:W-:Y:S02]  /*05e0*/  STL [R1+0x1cc], RZ ;  /* 0x0001ccff01007387 */ /* 0x000fe40000100800 */
[----:B------:R-:W-:-:S02]  /*05f0*/  VIMNMX R13, PT, PT, R5, 0x8, PT ;  /* 0x00000008050d7848 */ /* 0x000fc40003fe0100 */
[----:B------:R-:W-:Y:S01]  /*0600*/  STL [R1+0x1e0], RZ ;  /* 0x0001e0ff01007387 */ /* 0x000fe20000100800 */
[----:B------:R-:W-:Y:S02]  /*0610*/  IABS R11, R6 ;  /* 0x00000006000b7213 */ /* 0x000fe40000000000 */
[----:B------:R-:W-:Y:S01]  /*0620*/  IABS R9, R13 ;  /* 0x0000000d00097213 */ /* 0x000fe20000000000 */
[----:B------:R-:W-:Y:S03]  /*0630*/  STL [R1+0x1e4], RZ ;  /* 0x0001e4ff01007387 */ /* 0x000fe60000100800 */
        /* <DEDUP_REMOVED lines=11> */
[----:B------:R-:W-:Y:S04]  /*06f0*/  STL [R1+0x428], RZ ;  /* 0x000428ff01007387 */ /* 0x000fe80000100800 */
[----:B------:R-:W-:Y:S01]  /*0700*/  STL [R1+0x42c], RZ ;  /* 0x00042cff01007387 */ /* 0x000fe20000100800 */
[----:B------:R-:W0:Y:S03]  /*0710*/  F2I.FTZ.U32.TRUNC.NTZ R5, R5 ;  /* 0x0000000500057305 */ /* 0x000e26000021f000 */
[----:B------:R-:W-:Y:S04]  /*0720*/  STL [R1+0x220], RZ ;  /* 0x000220ff01007387 */ /* 0x000fe80000100800 */
[----:B------:R-:W-:Y:S04]  /*0730*/  STL [R1+0x224], RZ ;  /* 0x000224ff01007387 */ /* 0x000fe80000100800 */
[----:B------:R-:W-:Y:S04]  /*0740*/  STL [R1+0x228], RZ ;  /* 0x000228ff01007387 */ /* 0x000fe80000100800 */
[----:B------:R-:W-:Y:S01]  /*0750*/  STL [R1+0x22c], RZ ;  /* 0x00022cff01007387 */ /* 0x000fe20000100800 */
[----:B0-----:R-:W-:-:S03]  /*0760*/  IMAD.MOV R10, RZ, RZ, -R5 ;  /* 0x000000ffff0a7224 */ /* 0x001fc600078e0a05 */
[----:B------:R-:W-:Y:S01]  /*0770*/  STL [R1+0x410], RZ ;  /* 0x000410ff01007387 */ /* 0x000fe20000100800 */
[----:B------:R-:W-:Y:S01]  /*0780*/  IMAD.MOV.U32 R4, RZ, RZ, R10 ;  /* 0x000000ffff047224 */ /* 0x000fe200078e000a */
[----:B------:R-:W-:Y:S02]  /*0790*/  IABS R10, R13 ;  /* 0x0000000d000a7213 */ /* 0x000fe40000000000 */
[----:B------:R-:W-:Y:S01]  /*07a0*/  STL [R1+0x414], RZ ;  /* 0x000414ff01007387 */ /* 0x000fe20000100800 */
[----:B------:R-:W-:Y:S02]  /*07b0*/  IMAD R7, R4, R9, RZ ;  /* 0x0000000904077224 */ /* 0x000fe400078e02ff */
[----:B------:R-:W-:Y:S01]  /*07c0*/  IMAD.MOV.U32 R4, RZ, RZ, RZ ;  /* 0x000000ffff047224 */ /* 0x000fe200078e00ff */
[----:B------:R-:W-:Y:S03]  /*07d0*/  STL [R1+0x418], RZ ;  /* 0x000418ff01007387 */ /* 0x000fe60000100800 */
[----:B------:R-:W-:Y:S01]  /*07e0*/  IMAD.HI.U32 R4, R5, R7, R4 ;  /* 0x0000000705047227 */ /* 0x000fe200078e0004 */
[----:B------:R-:W-:Y:S03]  /*07f0*/  STL [R1+0x41c], RZ ;  /* 0x00041cff01007387 */ /* 0x000fe60000100800 */
[----:B------:R-:W-:Y:S01]  /*0800*/  IMAD.MOV R5, RZ, RZ, -R10 ;  /* 0x000000ffff057224 */ /* 0x000fe200078e0a0a */
        /* <DEDUP_REMOVED lines=18> */
[----:B------:R-:W-:Y:S04]  /*0930*/  STL [R1+0x3e4], RZ ;  /* 0x0003e4ff01007387 */ /* 0x000fe80000100800 */
[----:B------:R-:W-:Y:S02]  /*0940*/  STL [R1+0x3e8], RZ ;  /* 0x0003e8ff01007387 */ /* 0x000fe40000100800 */
[----:B------:R-:W-:-:S02]  /*0950*/  @P0 VIADD R0, R0, 0x1 ;  /* 0x0000000100000836 */ /* 0x000fc40000000000 */
[----:B------:R-:W-:Y:S04]  /*0960*/  STL [R1+0x3ec], RZ ;  /* 0x0003ecff01007387 */ /* 0x000fe80000100800 */
[----:B------:R-:W-:Y:S01]  /*0970*/  STL [R1+0x3d0], RZ ;  /* 0x0003d0ff01007387 */ /* 0x000fe20000100800 */
[----:B------:R-:W-:Y:S01]  /*0980*/  @!P2 IMAD.MOV R0, RZ, RZ, -R0 ;  /* 0x000000ffff00a224 */ /* 0x000fe200078e0a00 */
[----:B------:R-:W-:Y:S02]  /*0990*/  @!P1 LOP3.LUT R0, RZ, R13, RZ, 0x33, !PT ;  /* 0x0000000dff009212 */ /* 0x000fe400078e33ff */
[----:B------:R-:W-:Y:S03]  /*09a0*/  STL [R1+0x3d4], RZ ;  /* 0x0003d4ff01007387 */ /* 0x000fe60000100800 */
[----:B------:R-:W-:Y:S01]  /*09b0*/  IMAD.MOV R4, RZ, RZ, -R0 ;  /* 0x000000ffff047224 */ /* 0x000fe200078e0a00 */
[----:B------:R-:W-:Y:S01]  /*09c0*/  STL [R1+0x3d8], RZ ;  /* 0x0003d8ff01007387 */ /* 0x000fe20000100800 */
[----:B------:R-:W-:-:S02]  /*09d0*/  IMAD.SHL.U32 R0, R0, 0x80, RZ ;  /* 0x0000008000007824 */ /* 0x000fc400078e00ff */
[----:B------:R-:W-:Y:S01]  /*09e0*/  IMAD R4, R13, R4, R6 ;  /* 0x000000040d047224 */ /* 0x000fe200078e0206 */
[----:B------:R-:W-:Y:S01]  /*09f0*/  STL [R1+0x3dc], RZ ;  /* 0x0003dcff01007387 */ /* 0x000fe20000100800 */
[----:B------:R-:W-:Y:S02]  /*0a00*/  VIADD R6, R0, 0x1 ;  /* 0x0000000100067836 */ /* 0x000fe40000000000 */
[----:B------:R-:W-:Y:S01]  /*0a10*/  IMAD.IADD R4, R8, 0x1, R4 ;  /* 0x0000000108047824 */ /* 0x000fe200078e0204 */
[----:B------:R-:W-:Y:S01]  /*0a20*/  STL [R1+0x3c0], RZ ;  /* 0x0003c0ff01007387 */ /* 0x000fe20000100800 */
[C---:B------:R-:W-:Y:S02]  /*0a30*/  VIADD R8, R0.reuse, 0x2 ;  /* 0x0000000200087836 */ /* 0x040fe40000000000 */
[C---:B------:R-:W-:Y:S01]  /*0a40*/  VIADD R7, R0.reuse, 0x3 ;  /* 0x0000000300077836 */ /* 0x040fe20000000000 */
[----:B------:R-:W-:Y:S01]  /*0a50*/  STL [R1+0x3c4], RZ ;  /* 0x0003c4ff01007387 */ /* 0x000fe20000100800 */
[----:B------:R-:W-:-:S02]  /*0a60*/  VIADD R55, R0, 0x56 ;  /* 0x0000005600377836 */ /* 0x000fc40000000000 */
[C---:B------:R-:W-:Y:S01]  /*0a70*/  VIADD R54, R0.reuse, 0x57 ;  /* 0x0000005700367836 */ /* 0x040fe20000000000 */
[----:B------:R-:W-:Y:S01]  /*0a80*/  STL [R1+0x3c8], RZ ;  /* 0x0003c8ff01007387 */ /* 0x000fe20000100800 */
[C---:B------:R-:W-:Y:S02]  /*0a90*/  VIADD R53, R0.reuse, 0x58 ;  /* 0x0000005800357836 */ /* 0x040fe40000000000 */
[C---:B------:R-:W-:Y:S01]  /*0aa0*/  VIADD R52, R0.reuse, 0x59 ;  /* 0x0000005900347836 */ /* 0x040fe20000000000 */
        /* <DEDUP_REMOVED lines=51> */
[----:B------:R-:W-:Y:S04]  /*0de0*/  STL [R1+0x370], RZ ;  /* 0x000370ff01007387 */ /* 0x000fe80000100800 */
        /* <DEDUP_REMOVED lines=151> */
[----:B------:R0:W-:Y:S04]  /*1760*/  STL [R1+0x558], R6 ;  /* 0x0005580601007387 */ /* 0x0001e80000100800 */
[----:B------:R1:W-:Y:S04]  /*1770*/  STL [R1+0x554], R8 ;  /* 0x0005540801007387 */ /* 0x0003e80000100800 */
[----:B------:R2:W-:Y:S01]  /*1780*/  STL [R1+0x550], R7 ;  /* 0x0005500701007387 */ /* 0x0005e20000100800 */
[C---:B0-----:R-:W-:Y:S01]  /*1790*/  VIADD R6, R0.reuse, 0x4 ;  /* 0x0000000400067836 */ /* 0x041fe20000000000 */
[----:B------:R-:W0:Y:S01]  /*17a0*/  S2R R14, SR_TID.X ;  /* 0x00000000000e7919 */ /* 0x000e220000002100 */
[----:B-1----:R-:W-:-:S03]  /*17b0*/  VIADD R8, R0, 0x5 ;  /* 0x0000000500087836 */ /* 0x002fc60000000000 */
[----:B------:R1:W-:Y:S01]  /*17c0*/  STL [R1+0x54c], R6 ;  /* 0x00054c0601007387 */ /* 0x0003e20000100800 */
[----:B--2---:R-:W-:-:S03]  /*17d0*/  VIADD R7, R0, 0x6 ;  /* 0x0000000600077836 */ /* 0x004fc60000000000 */
[----:B------:R2:W-:Y:S04]  /*17e0*/  STL [R1+0x548], R8 ;  /* 0x0005480801007387 */ /* 0x0005e80000100800 */
[----:B------:R3:W-:Y:S01]  /*17f0*/  STL [R1+0x540], R7 ;  /* 0x0005400701007387 */ /* 0x0007e20000100800 */
[C---:B-1----:R-:W-:Y:S02]  /*1800*/  VIADD R6, R0.reuse, 0x7 ;  /* 0x0000000700067836 */ /* 0x042fe40000000000 */
[----:B--2---:R-:W-:-:S03]  /*1810*/  VIADD R8, R0, 0x8 ;  /* 0x0000000800087836 */ /* 0x004fc60000000000 */
[----:B------:R1:W-:Y:S01]  /*1820*/  STL [R1+0x53c], R6 ;  /* 0x00053c0601007387 */ /* 0x0003e20000100800 */
[----:B---3--:R-:W-:-:S03]  /*1830*/  VIADD R7, R0, 0x9 ;  /* 0x0000000900077836 */ /* 0x008fc60000000000 */
[----:B------:R2:W-:Y:S04]  /*1840*/  STL [R1+0x538], R8 ;  /* 0x0005380801007387 */ /* 0x0005e80000100800 */
[----:B------:R3:W-:Y:S01]  /*1850*/  STL [R1+0x534], R7 ;  /* 0x0005340701007387 */ /* 0x0007e20000100800 */
[----:B-1----:R-:W-:Y:S01]  /*1860*/  VIADD R6, R0, 0xa ;  /* 0x0000000a00067836 */ /* 0x002fe20000000000 */
[----:B0-----:R-:W-:Y:S01]  /*1870*/  LOP3.LUT R5, R14, 0x1f, RZ, 0xc0, !PT ;  /* 0x0000001f0e057812 */ /* 0x001fe200078ec0ff */
[----:B--2---:R-:W-:-:S03]  /*1880*/  VIADD R8, R0, 0xb ;  /* 0x0000000b00087836 */ /* 0x004fc60000000000 */
[----:B------:R0:W-:Y:S01]  /*1890*/  STL [R1+0x530], R6 ;  /* 0x0005300601007387 */ /* 0x0001e20000100800 */
[C---:B------:R-:W-:Y:S02]  /*18a0*/  VIADD R14, R0.reuse, 0x77 ;  /* 0x00000077000e7836 */ /* 0x040fe40000000000 */
[----:B---3--:R-:W-:Y:S01]  /*18b0*/  VIADD R7, R0, 0xc ;  /* 0x0000000c00077836 */ /* 0x008fe20000000000 */
[----:B------:R1:W-:Y:S01]  /*18c0*/  STL [R1+0x52c], R8 ;  /* 0x00052c0801007387 */ /* 0x0003e20000100800 */
[----:B------:R-:W-:Y:S02]  /*18d0*/  IMAD R59, R4, 0x40, R5 ;  /* 0x00000040043b7824 */ /* 0x000fe400078e0205 */
[C---:B------:R-:W-:Y:S01]  /*18e0*/  VIADD R5, R0.reuse, 0x7f ;  /* 0x0000007f00057836 */ /* 0x040fe20000000000 */
[----:B------:R2:W-:Y:S01]  /*18f0*/  STL [R1+0x528], R7 ;  /* 0x0005280701007387 */ /* 0x0005e20000100800 */
[----:B------:R-:W-:Y:S02]  /*1900*/  VIADD R60, R59, 0x20 ;  /* 0x000000203b3c7836 */ /* 0x000fe40000000000 */
[----:B0-----:R-:W-:-:S02]  /*1910*/  VIADD R6, R0, 0xd ;  /* 0x0000000d00067836 */ /* 0x001fc40000000000 */
[----:B-1----:R-:W-:-:S03]  /*1920*/  VIADD R8, R0, 0xe ;  /* 0x0000000e00087836 */ /* 0x002fc60000000000 */
[----:B------:R0:W-:Y:S01]  /*1930*/  STL [R1+0x524], R6 ;  /* 0x0005240601007387 */ /* 0x0001e20000100800 */
[----:B--2---:R-:W-:-:S03]  /*1940*/  VIADD R7, R0, 0xf ;  /* 0x0000000f00077836 */ /* 0x004fc60000000000 */
[----:B------:R1:W-:Y:S04]  /*1950*/  STL [R1+0x520], R8 ;  /* 0x0005200801007387 */ /* 0x0003e80000100800 */
[----:B------:R2:W-:Y:S01]  /*1960*/  STL [R1+0x51c], R7 ;  /* 0x00051c0701007387 */ /* 0x0005e20000100800 */
[C---:B0-----:R-:W-:Y:S02]  /*1970*/  VIADD R6, R0.reuse, 0x10 ;  /* 0x0000001000067836 */ /* 0x041fe40000000000 */
        /* <DEDUP_REMOVED lines=143> */
[----:B----4-:R-:W-:Y:S05]  /*2270*/  BRA.U !UP0, `(.L_x_0) ;  /* 0x000001e908a07547 */ /* 0x010fea000b800000 */
[----:B------:R-:W-:Y:S01]  /*2280*/  IABS R4, R3 ;  /* 0x0000000300047213 */ /* 0x000fe20000000000 */
[----:B------:R-:W-:Y:S01]  /*2290*/  IMAD.MOV.U32 R30, RZ, RZ, RZ ;  /* 0x000000ffff1e7224 */ /* 0x000fe200078e00ff */
[----:B------:R-:W-:Y:S01]  /*22a0*/  IABS R44, R2 ;  /* 0x00000002002c7213 */ /* 0x000fe20000000000 */
[----:B------:R-:W-:Y:S01]  /*22b0*/  STL [R1+0xd28], R3 ;  /* 0x000d280301007387 */ /* 0x000fe20000100800 */
[----:B------:R-:W1:Y:S01]  /*22c0*/  I2F.RP R28, R4 ;  /* 0x00000004001c7306 */ /* 0x000e620000209400 */
[----:B------:R-:W-:Y:S01]  /*22d0*/  IABS R45, R0 ;  /* 0x00000000002d7213 */ /* 0x000fe20000000000 */
[----:B------:R-:W2:Y:S01]  /*22e0*/  LDCU UR6, c[0x0][0x3ac] ;  /* 0x00007580ff0677ac */ /* 0x000ea20008000800 */
[----:B------:R-:W-:Y:S01]  /*22f0*/  ISETP.GE.AND P3, PT, R5, RZ, PT ;  /* 0x000000ff0500720c */ /* 0x000fe20003f66270 */
[----:B------:R3:W-:Y:S01]  /*2300*/  STL [R1+0xc40], R0 ;  /* 0x000c400001007387 */ /* 0x0007e20000100800 */
[----:B------:R-:W-:Y:S01]  /*2310*/  ISETP.GE.AND P6, PT, R60, RZ, PT ;  /* 0x000000ff3c00720c */ /* 0x000fe20003fc6270 */
[----:B------:R-:W4:Y:S02]  /*2320*/  LDCU.64 UR10, c[0x0][0x388] ;  /* 0x00007100ff0a77ac */ /* 0x000f240008000a00 */
[----:B0-----:R-:W0:Y:S01]  /*2330*/  I2F.RP R6, R44 ;  /* 0x0000002c00067306 */ /* 0x001e220000209400 */
[----:B------:R-:W2:Y:S01]  /*2340*/  LDCU UR12, c[0x0][0x3a4] ;  /* 0x00007480ff0c77ac */ /* 0x000ea20008000800 */
[----:B------:R-:W2:Y:S06]  /*2350*/  LDCU UR7, c[0x0][0x3b0] ;  /* 0x00007600ff0777ac */ /* 0x000eac0008000800 */
[----:B-1----:R-:W1:Y:S08]  /*2360*/  MUFU.RCP R28, R28 ;  /* 0x0000001c001c7308 */ /* 0x002e700000001000 */
[----:B0-----:R-:W0:Y:S01]  /*2370*/  MUFU.RCP R6, R6 ;  /* 0x0000000600067308 */ /* 0x001e220000001000 */
[----:B-1----:R-:W-:-:S07]  /*2380*/  VIADD R28, R28, 0xffffffe ;  /* 0x0ffffffe1c1c7836 */ /* 0x002fce0000000000 */
[----:B------:R1:W2:Y:S01]  /*2390*/  F2I.FTZ.U32.TRUNC.NTZ R31, R28 ;  /* 0x0000001c001f7305 */ /* 0x0002a2000021f000 */
[----:B0-----:R-:W-:-:S07]  /*23a0*/  VIADD R6, R6, 0xffffffe ;  /* 0x0ffffffe06067836 */ /* 0x001fce0000000000 */
[----:B------:R2:W0:Y:S01]  /*23b0*/  F2I.FTZ.U32.TRUNC.NTZ R29, R6 ;  /* 0x00000006001d7305 */ /* 0x000422000021f000 */
[----:B-1----:R-:W-:Y:S02]  /*23c0*/  IMAD.MOV.U32 R28, RZ, RZ, RZ ;  /* 0x000000ffff1c7224 */ /* 0x002fe400078e00ff */
[----:B--2---:R-:W-:-:S04]  /*23d0*/  IMAD.MOV R6, RZ, RZ, -R31 ;  /* 0x000000ffff067224 */ /* 0x004fc800078e0a1f */
[----:B------:R-:W-:Y:S02]  /*23e0*/  IMAD R6, R6, R4, RZ ;  /* 0x0000000406067224 */ /* 0x000fe400078e02ff */
[----:B0-----:R-:W-:Y:S02]  /*23f0*/  IMAD.MOV R46, RZ, RZ, -R29 ;  /* 0x000000ffff2e7224 */ /* 0x001fe400078e0a1d */
[----:B------:R-:W-:Y:S01]  /*2400*/  IMAD.HI.U32 R6, R31, R6, R30 ;  /* 0x000000061f067227 */ /* 0x000fe200078e001e */
[----:B------:R-:W-:Y:S02]  /*2410*/  IABS R31, R60 ;  /* 0x0000003c001f7213 */ /* 0x000fe40000000000 */
[----:B------:R-:W-:Y:S01]  /*2420*/  IABS R30, R59 ;  /* 0x0000003b001e7213 */ /* 0x000fe20000000000 */
[----:B------:R-:W-:Y:S01]  /*2430*/  IMAD R46, R46, R44, RZ ;  /* 0x0000002c2e2e7224 */ /* 0x000fe200078e02ff */
[----:B------:R-:W-:Y:S01]  /*2440*/  IABS R60, R13 ;  /* 0x0000000d003c7213 */ /* 0x000fe20000000000 */
[----:B------:R-:W-:-:S04]  /*2450*/  IMAD.HI.U32 R47, R6, R45, RZ ;  /* 0x0000002d062f7227 */ /* 0x000fc800078e00ff */
[----:B------:R-:W-:-:S06]  /*2460*/  IMAD.HI.U32 R46, R29, R46, R28 ;  /* 0x0000002e1d2e7227 */ /* 0x000fcc00078e001c */
[----:B------:R-:W-:-:S04]  /*2470*/  IMAD.HI.U32 R29, R46, R31, RZ ;  /* 0x0000001f2e1d7227 */ /* 0x000fc800078e00ff */
[----:B------:R-:W-:-:S04]  /*2480*/  IMAD.HI.U32 R28, R46, R30, RZ ;  /* 0x0000001e2e1c7227 */ /* 0x000fc800078e00ff */
[----:B------:R-:W-:Y:S01]  /*2490*/  IMAD.MOV R46, RZ, RZ, -R47 ;  /* 0x000000ffff2e7224 */ /* 0x000fe200078e0a2f */
[----:B------:R-:W-:Y:S01]  /*24a0*/  IABS R47, R5 ;  /* 0x00000005002f7213 */ /* 0x000fe20000000000 */
[----:B------:R-:W-:Y:S02]  /*24b0*/  IMAD.MOV R29, RZ, RZ, -R29 ;  /* 0x000000ffff1d7224 */ /* 0x000fe400078e0a1d */
[----:B------:R-:W-:Y:S01]  /*24c0*/  IMAD R45, R4, R46, R45 ;  /* 0x0000002e042d7224 */ /* 0x000fe200078e022d */
[----:B------:R-:W-:Y:S01]  /*24d0*/  IABS R46, R7 ;  /* 0x00000007002e7213 */ /* 0x000fe20000000000 */
[----:B------:R-:W-:Y:S02]  /*24e0*/  IMAD.MOV R28, RZ, RZ, -R28 ;  /* 0x000000ffff1c7224 */ /* 0x000fe400078e0a1c */
[----:B------:R-:W-:Y:S01]  /*24f0*/  IMAD R29, R44, R29, R31 ;  /* 0x0000001d2c1d7224 */ /* 0x000fe200078e021f */
[----:B------:R-:W-:Y:S01]  /*2500*/  ISETP.GT.U32.AND P0, PT, R4, R45, PT ;  /* 0x0000002d0400720c */ /* 0x000fe20003f04070 */
[----:B------:R-:W-:Y:S01]  /*2510*/  IMAD R28, R44, R28, R30 ;  /* 0x0000001c2c1c7224 */ /* 0x000fe200078e021e */
[----:B------:R-:W-:Y:S01]  /*2520*/  IABS R31, R8 ;  /* 0x00000008001f7213 */ /* 0x000fe20000000000 */
[----:B------:R-:W-:Y:S01]  /*2530*/  IMAD.HI.U32 R58, R6, R47, RZ ;  /* 0x0000002f063a7227 */ /* 0x000fe200078e00ff */
[----:B------:R-:W-:-:S02]  /*2540*/  ISETP.GT.U32.AND P1, PT, R44, R29, PT ;  /* 0x0000001d2c00720c */ /* 0x000fc40003f24070 */
[----:B------:R-:W-:Y:S01]  /*2550*/  ISETP.GT.U32.AND P2, PT, R44, R28, PT ;  /* 0x0000001c2c00720c */ /* 0x000fe20003f44070 */
[----:B------:R-:W-:Y:S01]  /*2560*/  IMAD.HI.U32 R57, R6, R46, RZ ;  /* 0x0000002e06397227 */ /* 0x000fe200078e00ff */
[----:B------:R-:W-:-:S03]  /*2570*/  IABS R30, R9 ;  /* 0x00000009001e7213 */ /* 0x000fc60000000000 */
[----:B------:R-:W-:Y:S02]  /*2580*/  IMAD.MOV R58, RZ, RZ, -R58 ;  /* 0x000000ffff3a7224 */ /* 0x000fe400078e0a3a */
[----:B------:R-:W-:Y:S02]  /*2590*/  @!P0 IMAD.IADD R45, R45, 0x1, -R4 ;  /* 0x000000012d2d8824 */ /* 0x000fe400078e0a04 */
[----:B------:R-:W-:-:S03]  /*25a0*/  IMAD.HI.U32 R56, R6, R31, RZ ;  /* 0x0000001f06387227 */ /* 0x000fc600078e00ff */
[----:B------:R-:W-:Y:S01]  /*25b0*/  ISETP.GT.U32.AND P0, PT, R4, R45, PT ;  /* 0x0000002d0400720c */ /* 0x000fe20003f04070 */
[--C-:B------:R-:W-:Y:S01]  /*25c0*/  @!P1 IMAD.IADD R29, R29, 0x1, -R44.reuse ;  /* 0x000000011d1d9824 */ /* 0x100fe200078e0a2c */
[----:B------:R-:W-:Y:S01]  /*25d0*/  ISETP.GE.AND P1, PT, R59, RZ, PT ;  /* 0x000000ff3b00720c */ /* 0x000fe20003f26270 */
[----:B------:R-:W-:Y:S01]  /*25e0*/  @!P2 IMAD.IADD R28, R28, 0x1, -R44 ;  /* 0x000000011c1ca824 */ /* 0x000fe200078e0a2c */
[----:B------:R-:W-:Y:S01]  /*25f0*/  IABS R59, R14 ;  /* 0x0000000e003b7213 */ /* 0x000fe20000000000 */
[----:B------:R-:W-:Y:S01]  /*2600*/  IMAD.MOV R57, RZ, RZ, -R57 ;  /* 0x000000ffff397224 */ /* 0x000fe200078e0a39 */
[----:B------:R-:W-:Y:S01]  /*2610*/  ISETP.GT.U32.AND P2, PT, R44, R29, PT ;  /* 0x0000001d2c00720c */ /* 0x000fe20003f44070 */
[----:B------:R-:W-:Y:S01]  /*2620*/  IMAD R47, R4, R58, R47 ;  /* 0x0000003a042f7224 */ /* 0x000fe200078e022f */
[----:B------:R-:W-:Y:S01]  /*2630*/  ISETP.GT.U32.AND P4, PT, R44, R28, PT ;  /* 0x0000001c2c00720c */ /* 0x000fe20003f84070 */
[----:B------:R-:W-:Y:S01]  /*2640*/  IMAD.MOV R56, RZ, RZ, -R56 ;  /* 0x000000ffff387224 */ /* 0x000fe200078e0a38 */
[----:B------:R-:W-:Y:S01]  /*2650*/  IABS R58, R15 ;  /* 0x0000000f003a7213 */ /* 0x000fe20000000000 */
[C---:B------:R-:W-:Y:S01]  /*2660*/  IMAD R46, R4.reuse, R57, R46 ;  /* 0x00000039042e7224 */ /* 0x040fe200078e022e */
[C---:B------:R-:W-:Y:S01]  /*2670*/  ISETP.GT.U32.AND P5, PT, R4.reuse, R47, PT ;  /* 0x0000002f0400720c */ /* 0x040fe20003fa4070 */
[C---:B------:R-:W-:Y:S01]  /*2680*/  IMAD R31, R4.reuse, R56, R31 ;  /* 0x00000038041f7224 */ /* 0x040fe200078e021f */
[----:B------:R-:W-:Y:S01]  /*2690*/  IABS R56, R11 ;  /* 0x0000000b00387213 */ /* 0x000fe20000000000 */
[----:B------:R-:W-:Y:S01]  /*26a0*/  @!P0 IMAD.IADD R45, R45, 0x1, -R4 ;  /* 0x000000012d2d8824 */ /* 0x000fe200078e0a04 */
[----:B------:R-:W-:Y:S01]  /*26b0*/  ISETP.GT.U32.AND P0, PT, R4, R46, PT ;  /* 0x0000002e0400720c */ /* 0x000fe20003f04070 */
[----:B------:R-:W-:-:S04]  /*26c0*/  IMAD.HI.U32 R5, R6, R30, RZ ;  /* 0x0000001e06057227 */ /* 0x000fc800078e00ff */
[----:B------:R-:W-:Y:S01]  /*26d0*/  @!P2 IMAD.IADD R29, R29, 0x1, -R44 ;  /* 0x000000011d1da824 */ /* 0x000fe200078e0a2c */
[C---:B------:R-:W-:Y:S01]  /*26e0*/  ISETP.GT.U32.AND P2, PT, R4.reuse, R31, PT ;  /* 0x0000001f0400720c */ /* 0x040fe20003f44070 */
[----:B------:R-:W-:Y:S02]  /*26f0*/  IMAD.MOV R5, RZ, RZ, -R5 ;  /* 0x000000ffff057224 */ /* 0x000fe400078e0a05 */
[----:B------:R-:W-:Y:S02]  /*2700*/  @!P5 IMAD.IADD R47, R47, 0x1, -R4 ;  /* 0x000000012f2fd824 */ /* 0x000fe400078e0a04 */
[----:B------:R-:W-:Y:S01]  /*2710*/  IMAD R5, R4, R5, R30 ;  /* 0x0000000504057224 */ /* 0x000fe200078e021e */
[----:B------:R-:W-:Y:S01]  /*2720*/  IABS R30, R10 ;  /* 0x0000000a001e7213 */ /* 0x000fe20000000000 */
[----:B------:R-:W-:Y:S01]  /*2730*/  @!P4 IMAD.IADD R28, R28, 0x1, -R44 ;  /* 0x000000011c1cc824 */ /* 0x000fe200078e0a2c */
[----:B------:R-:W-:Y:S01]  /*2740*/  ISETP.GT.U32.AND P5, PT, R4, R47, PT ;  /* 0x0000002f0400720c */ /* 0x000fe20003fa4070 */
[----:B------:R-:W-:Y:S01]  /*2750*/  @!P0 IMAD.IADD R46, R46, 0x1, -R4 ;  /* 0x000000012e2e8824 */ /* 0x000fe200078e0a04 */
[----:B------:R-:W-:Y:S01]  /*2760*/  ISETP.GE.AND P4, PT, R0, RZ, PT ;  /* 0x000000ff0000720c */ /* 0x000fe20003f86270 */
[----:B------:R-:W-:-:S02]  /*2770*/  IMAD.MOV.U32 R44, RZ, RZ, R56 ;  /* 0x000000ffff2c7224 */ /* 0x000fc400078e0038 */
[----:B------:R-:W-:-:S04]  /*2780*/  IMAD.HI.U32 R56, R6, R30, RZ ;  /* 0x0000001e06387227 */ /* 0x000fc800078e00ff */
[----:B------:R-:W-:Y:S01]  /*2790*/  @!P6 IMAD.MOV R29, RZ, RZ, -R29 ;  /* 0x000000ffff1de224 */ /* 0x000fe200078e0a1d */
[C---:B------:R-:W-:Y:S01]  /*27a0*/  ISETP.GT.U32.AND P6, PT, R4.reuse, R5, PT ;  /* 0x000000050400720c */ /* 0x040fe20003fc4070 */
[----:B------:R-:W-:Y:S01]  /*27b0*/  @!P2 IMAD.IADD R31, R31, 0x1, -R4 ;  /* 0x000000011f1fa824 */ /* 0x000fe200078e0a04 */
[----:B------:R-:W-:Y:S01]  /*27c0*/  ISETP.GT.U32.AND P2, PT, R4, R46, PT ;  /* 0x0000002e0400720c */ /* 0x000fe20003f44070 */
[----:B------:R-:W-:Y:S01]  /*27d0*/  @!P1 IMAD.MOV R28, RZ, RZ, -R28 ;  /* 0x000000ffff1c9224 */ /* 0x000fe200078e0a1c */
[----:B------:R-:W-:Y:S01]  /*27e0*/  ISETP.NE.AND P1, PT, R2, RZ, PT ;  /* 0x000000ff0200720c */ /* 0x000fe20003f25270 */
[----:B------:R-:W-:Y:S01]  /*27f0*/  IMAD.MOV R56, RZ, RZ, -R56 ;  /* 0x000000ffff387224 */ /* 0x000fe200078e0a38 */
[----:B------:R-:W-:Y:S01]  /*2800*/  LOP3.LUT R2, RZ, R2, RZ, 0x33, !PT ;  /* 0x00000002ff027212 */ /* 0x000fe200078e33ff */
[----:B------:R-:W-:Y:S01]  /*2810*/  IMAD.HI.U32 R57, R6, R44, RZ ;  /* 0x0000002c06397227 */ /* 0x000fe200078e00ff */
[----:B------:R-:W-:Y:S02]  /*2820*/  ISETP.GT.U32.AND P0, PT, R4, R31, PT ;  /* 0x0000001f0400720c */ /* 0x000fe40003f04070 */
[----:B---3--:R-:W-:Y:S01]  /*2830*/  SEL R0, R2, R28, !P1 ;  /* 0x0000001c02007207 */ /* 0x008fe20004800000 */
[----:B------:R-:W-:Y:S01]  /*2840*/  IMAD R30, R4, R56, R30 ;  /* 0x00000038041e7224 */ /* 0x000fe200078e021e */
[----:B------:R-:W-:Y:S01]  /*2850*/  SEL R3, R2, R29, !P1 ;  /* 0x0000001d02037207 */ /* 0x000fe20004800000 */
[----:B------:R-:W-:Y:S01]  /*2860*/  IMAD.MOV R57, RZ, RZ, -R57 ;  /* 0x000000ffff397224 */ /* 0x000fe200078e0a39 */
[----:B------:R-:W-:Y:S01]  /*2870*/  IABS R2, R12 ;  /* 0x0000000c00027213 */ /* 0x000fe20000000000 */
[----:B------:R-:W-:Y:S01]  /*2880*/  @!P5 IMAD.IADD R47, R47, 0x1, -R4 ;  /* 0x000000012f2fd824 */ /* 0x000fe200078e0a04 */
[C---:B------:R-:W-:Y:S01]  /*2890*/  ISETP.GT.U32.AND P5, PT, R4.reuse, R30, PT ;  /* 0x0000001e0400720c */ /* 0x040fe20003fa4070 */
[----:B------:R-:W-:Y:S01]  /*28a0*/  IMAD R44, R4, R57, R44 ;  /* 0x00000039042c7224 */ /* 0x000fe200078e022c */
[----:B------:R0:W-:Y:S01]  /*28b0*/  STL [R1+0xd10], R0 ;  /* 0x000d100001007387 */ /* 0x0001e20000100800 */
[--C-:B------:R-:W-:Y:S01]  /*28c0*/  @!P6 IMAD.IADD R5, R5, 0x1, -R4.reuse ;  /* 0x000000010505e824 */ /* 0x100fe200078e0a04 */
[----:B------:R-:W-:Y:S01]  /*28d0*/  ISETP.GE.AND P1, PT, R7, RZ, PT ;  /* 0x000000ff0700720c */ /* 0x000fe20003f26270 */
[----:B------:R-:W-:Y:S01]  /*28e0*/  @!P2 IMAD.IADD R46, R46, 0x1, -R4 ;  /* 0x000000012e2ea824 */ /* 0x000fe200078e0a04 */
[----:B------:R1:W-:Y:S01]  /*28f0*/  STL [R1+0x1dc], R3 ;  /* 0x0001dc0301007387 */ /* 0x0003e20000100800 */
[----:B------:R-:W-:Y:S01]  /*2900*/  ISETP.GT.U32.AND P2, PT, R4, R44, PT ;  /* 0x0000002c0400720c */ /* 0x000fe20003f44070 */
[----:B------:R-:W-:Y:S01]  /*2910*/  IMAD.HI.U32 R7, R6, R2, RZ ;  /* 0x0000000206077227 */ /* 0x000fe200078e00ff */
[----:B------:R-:W-:-:S03]  /*2920*/  ISETP.GT.U32.AND P6, PT, R4, R5, PT ;  /* 0x000000050400720c */ /* 0x000fc60003fc4070 */
[----:B0-----:R-:W-:Y:S02]  /*2930*/  IMAD.MOV.U32 R0, RZ, RZ, R47 ;  /* 0x000000ffff007224 */ /* 0x001fe400078e002f */
[----:B------:R-:W-:Y:S01]  /*2940*/  @!P0 IMAD.IADD R31, R31, 0x1, -R4 ;  /* 0x000000011f1f8824 */ /* 0x000fe200078e0a04 */
[----:B------:R-:W-:Y:S01]  /*2950*/  ISETP.GE.AND P0, PT, R10, RZ, PT ;  /* 0x000000ff0a00720c */ /* 0x000fe20003f06270 */
[----:B-1----:R-:W-:Y:S01]  /*2960*/  IMAD.MOV.U32 R3, RZ, RZ, R45 ;  /* 0x000000ffff037224 */ /* 0x002fe200078e002d */
[----:B------:R-:W-:Y:S01]  /*2970*/  IABS R10, R18 ;  /* 0x00000012000a7213 */ /* 0x000fe20000000000 */
[----:B------:R-:W-:Y:S01]  /*2980*/  @!P3 IMAD.MOV R0, RZ, RZ, -R0 ;  /* 0x000000ffff00b224 */ /* 0x000fe200078e0a00 */
[----:B------:R-:W-:Y:S01]  /*2990*/  ISETP.GE.AND P3, PT, R9, RZ, PT ;  /* 0x000000ff0900720c */ /* 0x000fe20003f66270 */
[----:B------:R-:W-:Y:S01]  /*29a0*/  @!P4 IMAD.MOV R3, RZ, RZ, -R3 ;  /* 0x000000ffff03c224 */ /* 0x000fe200078e0a03 */
[----:B------:R-:W-:Y:S01]  /*29b0*/  ISETP.GE.AND P4, PT, R8, RZ, PT ;  /* 0x000000ff0800720c */ /* 0x000fe20003f86270 */
[--C-:B------:R-:W-:Y:S01]  /*29c0*/  @!P5 IMAD.IADD R30, R30, 0x1, -R4.reuse ;  /* 0x000000011e1ed824 */ /* 0x100fe200078e0a04 */
[----:B------:R-:W-:Y:S01]  /*29d0*/  ISETP.GE.AND P5, PT, R12, RZ, PT ;  /* 0x000000ff0c00720c */ /* 0x000fe20003fa6270 */
[----:B------:R-:W-:Y:S01]  /*29e0*/  IMAD.MOV R7, RZ, RZ, -R7 ;  /* 0x000000ffff077224 */ /* 0x000fe200078e0a07 */
[----:B------:R0:W-:Y:S01]  /*29f0*/  STL [R1+0x7c], R3 ;  /* 0x00007c0301007387 */ /* 0x0001e20000100800 */
[----:B------:R-:W-:Y:S01]  /*2a00*/  @!P2 IMAD.IADD R44, R44, 0x1, -R4 ;  /* 0x000000012c2ca824 */ /* 0x000fe200078e0a04 */
[C---:B------:R-:W-:Y:S01]  /*2a10*/  ISETP.GT.U32.AND P2, PT, R4.reuse, R30, PT ;  /* 0x0000001e0400720c */ /* 0x040fe20003f44070 */
[----:B------:R-:W-:Y:S01]  /*2a20*/  IMAD R61, R4, R7, R2 ;  /* 0x00000007043d7224 */ /* 0x000fe200078e0202 */
[----:B------:R1:W-:Y:S01]  /*2a30*/  STL [R1+0x6c], R0 ;  /* 0x00006c0001007387 */ /* 0x0003e20000100800 */
[----:B------:R-:W-:Y:S01]  /*2a40*/  @!P6 IMAD.IADD R5, R5, 0x1, -R4 ;  /* 0x000000010505e824 */ /* 0x000fe200078e0a04 */
[----:B------:R-:W-:Y:S01]  /*2a50*/  ISETP.GE.AND P6, PT, R11, RZ, PT ;  /* 0x000000ff0b00720c */ /* 0x000fe20003fc6270 */
[----:B------:R-:W-:Y:S01]  /*2a60*/  IMAD.HI.U32 R2, R6, R60, RZ ;  /* 0x0000003c06027227 */ /* 0x000fe200078e00ff */
[----:B------:R-:W-:-:S02]  /*2a70*/  IABS R8, R16 ;  /* 0x0000001000087213 */ /* 0x000fc40000000000 */
[----:B------:R-:W-:Y:S01]  /*2a80*/  IABS R9, R17 ;  /* 0x0000001100097213 */ /* 0x000fe20000000000 */
[----:B0-----:R-:W-:Y:S01]  /*2a90*/  IMAD.MOV.U32 R3, RZ, RZ, R31 ;  /* 0x000000ffff037224 */ /* 0x001fe200078e001f */
[----:B------:R-:W-:Y:S01]  /*2aa0*/  IABS R12, R19 ;  /* 0x00000013000c7213 */ /* 0x000fe20000000000 */
[----:B------:R-:W-:-:S04]  /*2ab0*/  IMAD.HI.U32 R7, R6, R59, RZ ;  /* 0x0000003b06077227 */ /* 0x000fc800078e00ff */
[----:B-1----:R-:W-:Y:S02]  /*2ac0*/  IMAD.MOV.U32 R0, RZ, RZ, R46 ;  /* 0x000000ffff007224 */ /* 0x002fe400078e002e */
[----:B------:R-:W-:Y:S01]  /*2ad0*/  @!P4 IMAD.MOV R3, RZ, RZ, -R3 ;  /* 0x000000ffff03c224 */ /* 0x000fe200078e0a03 */
[C---:B------:R-:W-:Y:S01]  /*2ae0*/  ISETP.GT.U32.AND P4, PT, R4.reuse, R61, PT ;  /* 0x0000003d0400720c */ /* 0x040fe20003f84070 */
[----:B------:R-:W-:Y:S01]  /*2af0*/  @!P1 IMAD.MOV R0, RZ, RZ, -R0 ;  /* 0x000000ffff009224 */ /* 0x000fe200078e0a00 */
[----:B------:R-:W-:Y:S01]  /*2b00*/  ISETP.GT.U32.AND P1, PT, R4, R44, PT ;  /* 0x0000002c0400720c */ /* 0x000fe20003f24070 */
[----:B------:R-:W-:Y:S01]  /*2b10*/  @!P2 IMAD.IADD R30, R30, 0x1, -R4 ;  /* 0x000000011e1ea824 */ /* 0x000fe200078e0a04 */
[----:B------:R-:W-:Y:S01]  /*2b20*/  ISETP.GE.AND P2, PT, R14, RZ, PT ;  /* 0x000000ff0e00720c */ /* 0x000fe20003f46270 */
[----:B------:R-:W-:Y:S01]  /*2b30*/  IMAD.MOV R2, RZ, RZ, -R2 ;  /* 0x000000ffff027224 */ /* 0x000fe200078e0a02 */
[----:B------:R0:W-:Y:S01]  /*2b40*/  STL [R1+0x68], R0 ;  /* 0x0000680001007387 */ /* 0x0001e20000100800 */
[----:B------:R-:W-:-:S02]  /*2b50*/  IMAD.MOV R7, RZ, RZ, -R7 ;  /* 0x000000ffff077224 */ /* 0x000fc400078e0a07 */
[C---:B------:R-:W-:Y:S01]  /*2b60*/  IMAD R60, R4.reuse, R2, R60 ;  /* 0x00000002043c7224 */ /* 0x040fe200078e023c */
[----:B------:R-:W-:Y:S01]  /*2b70*/  STL [R1+0x58], R3 ;  /* 0x0000580301007387 */ /* 0x000fe20000100800 */
[----:B------:R-:W-:Y:S02]  /*2b80*/  IMAD R59, R4, R7, R59 ;  /* 0x00000007043b7224 */ /* 0x000fe400078e023b */
[--C-:B------:R-:W-:Y:S02]  /*2b90*/  @!P4 IMAD.IADD R61, R61, 0x1, -R4.reuse ;  /* 0x000000013d3dc824 */ /* 0x100fe400078e0a04 */
[----:B------:R-:W-:Y:S01]  /*2ba0*/  @!P1 IMAD.IADD R44, R44, 0x1, -R4 ;  /* 0x000000012c2c9824 */ /* 0x000fe200078e0a04 */
[----:B------:R-:W-:Y:S01]  /*2bb0*/  ISETP.GE.AND P1, PT, R15, RZ, PT ;  /* 0x000000ff0f00720c */ /* 0x000fe20003f26270 */
[----:B0-----:R-:W-:Y:S01]  /*2bc0*/  IMAD.MOV.U32 R0, RZ, RZ, R5 ;  /* 0x000000ffff007224 */ /* 0x001fe200078e0005 */
[----:B------:R-:W-:Y:S01]  /*2bd0*/  IABS R14, R21 ;  /* 0x00000015000e7213 */ /* 0x000fe20000000000 */
[----:B------:R-:W-:Y:S01]  /*2be0*/  IMAD.HI.U32 R5, R6, R58, RZ ;  /* 0x0000003a06057227 */ /* 0x000fe200078e00ff */
[----:B------:R-:W-:-:S03]  /*2bf0*/  ISETP.GE.AND P4, PT, R16, RZ, PT ;  /* 0x000000ff1000720c */ /* 0x000fc60003f86270 */
[----:B------:R-:W-:Y:S01]  /*2c00*/  @!P3 IMAD.MOV R0, RZ, RZ, -R0 ;  /* 0x000000ffff00b224 */ /* 0x000fe200078e0a00 */
[----:B------:R-:W-:Y:S01]  /*2c10*/  ISETP.GE.AND P3, PT, R13, RZ, PT ;  /* 0x000000ff0d00720c */ /* 0x000fe20003f66270 */
[----:B------:R-:W-:-:S03]  /*2c20*/  IMAD.HI.U32 R2, R6, R8, RZ ;  /* 0x0000000806027227 */ /* 0x000fc600078e00ff */
[----:B------:R0:W-:Y:S02]  /*2c30*/  STL [R1+0x10], R0 ;  /* 0x0000100001007387 */ /* 0x0001e40000100800 */
[----:B0-----:R-:W-:-:S04]  /*2c40*/  IMAD.MOV.U32 R0, RZ, RZ, R30 ;  /* 0x000000ffff007224 */ /* 0x001fc800078e001e */
[----:B------:R-:W-:Y:S01]  /*2c50*/  @!P0 IMAD.MOV R0, RZ, RZ, -R0 ;  /* 0x000000ffff008224 */ /* 0x000fe200078e0a00 */
[----:B------:R-:W-:-:S04]  /*2c60*/  ISETP.GT.U32.AND P0, PT, R4, R61, PT ;  /* 0x0000003d0400720c */ /* 0x000fc80003f04070 */
[----:B------:R0:W-:Y:S01]  /*2c70*/  STL [R1+0x4], R0 ;  /* 0x0000040001007387 */ /* 0x0001e20000100800 */
[----:B------:R-:W-:-:S03]  /*2c80*/  IMAD.MOV R5, RZ, RZ, -R5 ;  /* 0x000000ffff057224 */ /* 0x000fc600078e0a05 */
[----:B------:R-:W2:Y:S01]  /*2c90*/  LDL.LU R11, [R1+0x8] ;  /* 0x00000800010b7983 */ /* 0x000ea20000300800 */
[----:B0-----:R-:W-:Y:S02]  /*2ca0*/  IMAD.MOV.U32 R0, RZ, RZ, R44 ;  /* 0x000000ffff007224 */ /* 0x001fe400078e002c */
[----:B------:R-:W-:Y:S01]  /*2cb0*/  IMAD.HI.U32 R7, R6, R9, RZ ;  /* 0x0000000906077227 */ /* 0x000fe200078e00ff */
[----:B------:R-:W-:Y:S01]  /*2cc0*/  IABS R13, R20 ;  /* 0x00000014000d7213 */ /* 0x000fe20000000000 */
[----:B------:R-:W3:Y:S02]  /*2cd0*/  LDL.LU R56, [R1+0xc] ;  /* 0x00000c0001387983 */ /* 0x000ee40000300800 */
[----:B------:R-:W-:Y:S01]  /*2ce0*/  @!P6 IMAD.MOV R0, RZ, RZ, -R0 ;  /* 0x000000ffff00e224 */ /* 0x000fe200078e0a00 */
[C---:B------:R-:W-:Y:S01]  /*2cf0*/  ISETP.GT.U32.AND P6, PT, R4.reuse, R60, PT ;  /* 0x0000003c0400720c */ /* 0x040fe20003fc4070 */
[----:B------:R-:W-:Y:S01]  /*2d00*/  @!P0 IMAD.IADD R61, R61, 0x1, -R4 ;  /* 0x000000013d3d8824 */ /* 0x000fe200078e0a04 */
[C---:B------:R-:W-:Y:S01]  /*2d10*/  ISETP.GT.U32.AND P0, PT, R4.reuse, R59, PT ;  /* 0x0000003b0400720c */ /* 0x040fe20003f04070 */
[----:B------:R-:W-:-:S10]  /*2d20*/  IMAD R58, R4, R5, R58 ;  /* 0x00000005043a7224 */ /* 0x000fd400078e023a */
[--C-:B------:R-:W-:Y:S01]  /*2d30*/  @!P6 IMAD.IADD R60, R60, 0x1, -R4.reuse ;  /* 0x000000013c3ce824 */ /* 0x100fe200078e0a04 */
[----:B------:R-:W-:Y:S01]  /*2d40*/  ISETP.GT.U32.AND P6, PT, R4, R58, PT ;  /* 0x0000003a0400720c */ /* 0x000fe20003fc4070 */
[----:B------:R-:W-:-:S03]  /*2d50*/  @!P0 IMAD.IADD R59, R59, 0x1, -R4 ;  /* 0x000000013b3b8824 */ /* 0x000fc600078e0a04 */
[C---:B------:R-:W-:Y:S01]  /*2d60*/  ISETP.GT.U32.AND P0, PT, R4.reuse, R60, PT ;  /* 0x0000003c0400720c */ /* 0x040fe20003f04070 */
[----:B------:R-:W-:Y:S02]  /*2d70*/  IMAD.MOV R2, RZ, RZ, -R2 ;  /* 0x000000ffff027224 */ /* 0x000fe400078e0a02 */
[----:B------:R-:W-:Y:S01]  /*2d80*/  @!P5 IMAD.MOV R61, RZ, RZ, -R61 ;  /* 0x000000ffff3dd224 */ /* 0x000fe200078e0a3d */
[C---:B------:R-:W-:Y:S01]  /*2d90*/  ISETP.GT.U32.AND P5, PT, R4.reuse, R59, PT ;  /* 0x0000003b0400720c */ /* 0x040fe20003fa4070 */
[----:B------:R-:W-:Y:S02]  /*2da0*/  IMAD R8, R4, R2, R8 ;  /* 0x0000000204087224 */ /* 0x000fe400078e0208 */
[----:B------:R-:W-:-:S04]  /*2db0*/  IMAD.HI.U32 R5, R6, R10, RZ ;  /* 0x0000000a06057227 */ /* 0x000fc800078e00ff */
[----:B------:R-:W-:Y:S02]  /*2dc0*/  IMAD.MOV R7, RZ, RZ, -R7 ;  /* 0x000000ffff077224 */ /* 0x000fe400078e0a07 */
[----:B------:R-:W-:Y:S02]  /*2dd0*/  IMAD.MOV R5, RZ, RZ, -R5 ;  /* 0x000000ffff057224 */ /* 0x000fe400078e0a05 */
[----:B------:R-:W-:Y:S02]  /*2de0*/  IMAD R9, R4, R7, R9 ;  /* 0x0000000704097224 */ /* 0x000fe400078e0209 */
[--C-:B------:R-:W-:Y:S02]  /*2df0*/  @!P6 IMAD.IADD R58, R58, 0x1, -R4.reuse ;  /* 0x000000013a3ae824 */ /* 0x100fe400078e0a04 */
[----:B------:R-:W-:Y:S01]  /*2e00*/  @!P0 IMAD.IADD R60, R60, 0x1, -R4 ;  /* 0x000000013c3c8824 */ /* 0x000fe200078e0a04 */
[C---:B------:R-:W-:Y:S01]  /*2e10*/  ISETP.GT.U32.AND P0, PT, R4.reuse, R8, PT ;  /* 0x000000080400720c */ /* 0x040fe20003f04070 */
[C---:B------:R-:W-:Y:S01]  /*2e20*/  IMAD R10, R4.reuse, R5, R10 ;  /* 0x00000005040a7224 */ /* 0x040fe200078e020a */
[C---:B------:R-:W-:Y:S01]  /*2e30*/  ISETP.GT.U32.AND P6, PT, R4.reuse, R58, PT ;  /* 0x0000003a0400720c */ /* 0x040fe20003fc4070 */
[----:B------:R-:W-:Y:S01]  /*2e40*/  @!P3 IMAD.MOV R60, RZ, RZ, -R60 ;  /* 0x000000ffff3cb224 */ /* 0x000fe200078e0a3c */
[----:B------:R-:W-:Y:S01]  /*2e50*/  ISETP.GT.U32.AND P3, PT, R4, R9, PT ;  /* 0x000000090400720c */ /* 0x000fe20003f64070 */
[----:B------:R-:W-:-:S04]  /*2e60*/  IMAD.HI.U32 R2, R6, R12, RZ ;  /* 0x0000000c06027227 */ /* 0x000fc800078e00ff */
[----:B------:R-:W-:Y:S01]  /*2e70*/  @!P5 IMAD.IADD R59, R59, 0x1, -R4 ;  /* 0x000000013b3bd824 */ /* 0x000fe200078e0a04 */
[----:B------:R-:W-:Y:S01]  /*2e80*/  ISETP.GT.U32.AND P5, PT, R4, R10, PT ;  /* 0x0000000a0400720c */ /* 0x000fe20003fa4070 */
[----:B------:R-:W-:Y:S02]  /*2e90*/  IMAD.MOV R2, RZ, RZ, -R2 ;  /* 0x000000ffff027224 */ /* 0x000fe400078e0a02 */
[----:B------:R-:W-:-:S04]  /*2ea0*/  IMAD.HI.U32 R7, R6, R13, RZ ;  /* 0x0000000d06077227 */ /* 0x000fc800078e00ff */
[----:B------:R-:W-:Y:S02]  /*2eb0*/  IMAD R12, R4, R2, R12 ;  /* 0x00000002040c7224 */ /* 0x000fe400078e020c */
[----:B------:R-:W-:Y:S02]  /*2ec0*/  IMAD.MOV R7, RZ, RZ, -R7 ;  /* 0x000000ffff077224 */ /* 0x000fe400078e0a07 */
[--C-:B------:R-:W-:Y:S02]  /*2ed0*/  @!P0 IMAD.IADD R8, R8, 0x1, -R4.reuse ;  /* 0x0000000108088824 */ /* 0x100fe400078e0a04 */
[--C-:B------:R-:W-:Y:S01]  /*2ee0*/  @!P6 IMAD.IADD R58, R58, 0x1, -R4.reuse ;  /* 0x000000013a3ae824 */ /* 0x100fe200078e0a04 */
[C---:B------:R-:W-:Y:S01]  /*2ef0*/  ISETP.GT.U32.AND P6, PT, R4.reuse, R12, PT ;  /* 0x0000000c0400720c */ /* 0x040fe20003fc4070 */
[C---:B------:R-:W-:Y:S02]  /*2f00*/  IMAD R13, R4.reuse, R7, R13 ;  /* 0x00000007040d7224 */ /* 0x040fe400078e020d */
[----:B------:R-:W-:Y:S01]  /*2f10*/  @!P3 IMAD.IADD R9, R9, 0x1, -R4 ;  /* 0x000000010909b824 */ /* 0x000fe200078e0a04 */
[----:B------:R-:W-:Y:S01]  /*2f20*/  ISETP.GT.U32.AND P3, PT, R4, R8, PT ;  /* 0x000000080400720c */ /* 0x000fe20003f64070 */
[----:B------:R-:W-:Y:S01]  /*2f30*/  IMAD.HI.U32 R5, R6, R14, RZ ;  /* 0x0000000e06057227 */ /* 0x000fe200078e00ff */
[----:B------:R-:W-:-:S03]  /*2f40*/  IABS R15, R22 ;  /* 0x00000016000f7213 */ /* 0x000fc60000000000 */
[----:B------:R-:W-:Y:S01]  /*2f50*/  @!P5 IMAD.IADD R10, R10, 0x1, -R4 ;  /* 0x000000010a0ad824 */ /* 0x000fe200078e0a04 */
[C---:B------:R-:W-:Y:S01]  /*2f60*/  ISETP.GT.U32.AND P5, PT, R4.reuse, R9, PT ;  /* 0x000000090400720c */ /* 0x040fe20003fa4070 */
[----:B------:R-:W-:Y:S01]  /*2f70*/  @!P1 IMAD.MOV R58, RZ, RZ, -R58 ;  /* 0x000000ffff3a9224 */ /* 0x000fe200078e0a3a */
[----:B------:R-:W-:Y:S01]  /*2f80*/  ISETP.GT.U32.AND P1, PT, R4, R13, PT ;  /* 0x0000000d0400720c */ /* 0x000fe20003f24070 */
[----:B------:R-:W-:Y:S01]  /*2f90*/  IMAD.MOV R5, RZ, RZ, -R5 ;  /* 0x000000ffff057224 */ /* 0x000fe200078e0a05 */
[----:B------:R0:W-:Y:S01]  /*2fa0*/  STL [R1], R0 ;  /* 0x0000000001007387 */ /* 0x0001e20000100800 */
[----:B------:R-:W-:Y:S01]  /*2fb0*/  IMAD.HI.U32 R2, R6, R15, RZ ;  /* 0x0000000f06027227 */ /* 0x000fe200078e00ff */
[----:B------:R-:W-:-:S03]  /*2fc0*/  ISETP.GE.AND P0, PT, R17, RZ, PT ;  /* 0x000000ff1100720c */ /* 0x000fc60003f06270 */
[----:B------:R-:W-:Y:S01]  /*2fd0*/  IMAD R14, R4, R5, R14 ;  /* 0x00000005040e7224 */ /* 0x000fe200078e020e */
[----:B------:R-:W-:Y:S01]  /*2fe0*/  IABS R17, R23 ;  /* 0x0000001700117213 */ /* 0x000fe20000000000 */
[----:B------:R-:W-:Y:S01]  /*2ff0*/  IMAD.MOV R2, RZ, RZ, -R2 ;  /* 0x000000ffff027224 */ /* 0x000fe200078e0a02 */
[----:B0-----:R-:W2:Y:S01]  /*3000*/  LDL.LU R0, [R1+0x14] ;  /* 0x0000140001007983 */ /* 0x001ea20000300800 */
[--C-:B------:R-:W-:Y:S01]  /*3010*/  @!P6 IMAD.IADD R12, R12, 0x1, -R4.reuse ;  /* 0x000000010c0ce824 */ /* 0x100fe200078e0a04 */
[----:B------:R-:W-:Y:S01]  /*3020*/  ISETP.GT.U32.AND P6, PT, R4, R10, PT ;  /* 0x0000000a0400720c */ /* 0x000fe20003fc4070 */
[--C-:B------:R-:W-:Y:S01]  /*3030*/  @!P3 IMAD.IADD R8, R8, 0x1, -R4.reuse ;  /* 0x000000010808b824 */ /* 0x100fe200078e0a04 */
[C---:B------:R-:W-:Y:S01]  /*3040*/  ISETP.GT.U32.AND P3, PT, R4.reuse, R14, PT ;  /* 0x0000000e0400720c */ /* 0x040fe20003f64070 */
[----:B------:R-:W-:Y:S01]  /*3050*/  IMAD R15, R4, R2, R15 ;  /* 0x00000002040f7224 */ /* 0x000fe200078e020f */
[----:B------:R-:W-:Y:S01]  /*3060*/  IABS R2, R24 ;  /* 0x0000001800027213 */ /* 0x000fe20000000000 */
[--C-:B------:R-:W-:Y:S01]  /*3070*/  @!P5 IMAD.IADD R9, R9, 0x1, -R4.reuse ;  /* 0x000000010909d824 */ /* 0x100fe200078e0a04 */
[----:B------:R-:W-:Y:S01]  /*3080*/  ISETP.GE.AND P5, PT, R18, RZ, PT ;  /* 0x000000ff1200720c */ /* 0x000fe20003fa6270 */
[----:B------:R-:W-:Y:S01]  /*3090*/  @!P1 IMAD.IADD R13, R13, 0x1, -R4 ;  /* 0x000000010d0d9824 */ /* 0x000fe200078e0a04 */
[----:B------:R-:W2:Y:S01]  /*30a0*/  LDL.LU R3, [R1+0x18] ;  /* 0x0000180001037983 */ /* 0x000ea20000300800 */
[----:B------:R-:W-:-:S04]  /*30b0*/  IMAD.HI.U32 R5, R6, R17, RZ ;  /* 0x0000001106057227 */ /* 0x000fc800078e00ff */
[----:B------:R-:W-:Y:S01]  /*30c0*/  @!P4 IMAD.MOV R8, RZ, RZ, -R8 ;  /* 0x000000ffff08c224 */ /* 0x000fe200078e0a08 */
[----:B------:R-:W-:Y:S01]  /*30d0*/  ISETP.GT.U32.AND P4, PT, R4, R13, PT ;  /* 0x0000000d0400720c */ /* 0x000fe20003f84070 */
[----:B------:R-:W-:Y:S02]  /*30e0*/  IMAD.MOV R7, RZ, RZ, -R5 ;  /* 0x000000ffff077224 */ /* 0x000fe400078e0a05 */
[--C-:B------:R-:W-:Y:S02]  /*30f0*/  @!P6 IMAD.IADD R10, R10, 0x1, -R4.reuse ;  /* 0x000000010a0ae824 */ /* 0x100fe400078e0a04 */
[----:B------:R-:W-:Y:S02]  /*3100*/  @!P3 IMAD.IADD R14, R14, 0x1, -R4 ;  /* 0x000000010e0eb824 */ /* 0x000fe400078e0a04 */
[----:B------:R-:W-:Y:S02]  /*3110*/  @!P2 IMAD.MOV R59, RZ, RZ, -R59 ;  /* 0x000000ffff3ba224 */ /* 0x000fe400078e0a3b */
[----:B------:R-:W-:Y:S01]  /*3120*/  @!P0 IMAD.MOV R9, RZ, RZ, -R9 ;  /* 0x000000ffff098224 */ /* 0x000fe200078e0a09 */
[----:B------:R-:W-:Y:S01]  /*3130*/  ISETP.GE.AND P1, PT, R20, RZ, PT ;  /* 0x000000ff1400720c */ /* 0x000fe20003f26270 */
[----:B------:R-:W-:Y:S01]  /*3140*/  IMAD.HI.U32 R5, R6, R2, RZ ;  /* 0x0000000206057227 */ /* 0x000fe200078e00ff */
[C---:B------:R-:W-:Y:S01]  /*3150*/  ISETP.GT.U32.AND P2, PT, R4.reuse, R12, PT ;  /* 0x0000000c0400720c */ /* 0x040fe20003f44070 */
[----:B------:R-:W2:Y:S02]  /*3160*/  LDL.LU R46, [R1+0x1c] ;  /* 0x00001c00012e7983 */ /* 0x000ea40000300800 */
[----:B------:R-:W-:-:S02]  /*3170*/  IMAD R17, R4, R7, R17 ;  /* 0x0000000704117224 */ /* 0x000fc400078e0211 */
[----:B------:R-:W-:Y:S01]  /*3180*/  IMAD.MOV R5, RZ, RZ, -R5 ;  /* 0x000000ffff057224 */ /* 0x000fe200078e0a05 */
[C---:B------:R-:W-:Y:S01]  /*3190*/  ISETP.GT.U32.AND P6, PT, R4.reuse, R15, PT ;  /* 0x0000000f0400720c */ /* 0x040fe20003fc4070 */
[----:B------:R-:W-:Y:S01]  /*31a0*/  @!P5 IMAD.MOV R10, RZ, RZ, -R10 ;  /* 0x000000ffff0ad224 */ /* 0x000fe200078e0a0a */
[C---:B------:R-:W-:Y:S01]  /*31b0*/  ISETP.GT.U32.AND P0, PT, R4.reuse, R14, PT ;  /* 0x0000000e0400720c */ /* 0x040fe20003f04070 */
[C---:B------:R-:W-:Y:S01]  /*31c0*/  IMAD R2, R4.reuse, R5, R2 ;  /* 0x0000000504027224 */ /* 0x040fe200078e0202 */
[----:B------:R-:W-:Y:S01]  /*31d0*/  IABS R7, R25 ;  /* 0x0000001900077213 */ /* 0x000fe20000000000 */
[----:B------:R-:W-:Y:S01]  /*31e0*/  @!P4 IMAD.IADD R13, R13, 0x1, -R4 ;  /* 0x000000010d0dc824 */ /* 0x000fe200078e0a04 */
[----:B------:R-:W-:Y:S02]  /*31f0*/  ISETP.GT.U32.AND P5, PT, R4, R17, PT ;  /* 0x000000110400720c */ /* 0x000fe40003fa4070 */
[----:B------:R-:W-:Y:S01]  /*3200*/  ISETP.GE.AND P3, PT, R21, RZ, PT ;  /* 0x000000ff1500720c */ /* 0x000fe20003f66270 */
[----:B------:R-:W-:Y:S01]  /*3210*/  IMAD.HI.U32 R5, R6, R7, RZ ;  /* 0x0000000706057227 */ /* 0x000fe200078e00ff */
[----:B------:R-:W-:Y:S01]  /*3220*/  ISETP.GT.U32.AND P4, PT, R4, R2, PT ;  /* 0x000000020400720c */ /* 0x000fe20003f84070 */
[----:B------:R-:W2:Y:S02]  /*3230*/  LDL.LU R57, [R1+0x20] ;  /* 0x0000200001397983 */ /* 0x000ea40000300800 */
[----:B------:R-:W-:-:S02]  /*3240*/  IMAD.MOV R5, RZ, RZ, -R5 ;  /* 0x000000ffff057224 */ /* 0x000fc400078e0a05 */
[--C-:B------:R-:W-:Y:S01]  /*3250*/  @!P2 IMAD.IADD R12, R12, 0x1, -R4.reuse ;  /* 0x000000010c0ca824 */ /* 0x100fe200078e0a04 */
[----:B------:R-:W-:Y:S01]  /*3260*/  ISETP.GE.AND P2, PT, R19, RZ, PT ;  /* 0x000000ff1300720c */ /* 0x000fe20003f46270 */
[--C-:B------:R-:W-:Y:S02]  /*3270*/  @!P6 IMAD.IADD R15, R15, 0x1, -R4.reuse ;  /* 0x000000010f0fe824 */ /* 0x100fe400078e0a04 */
[--C-:B------:R-:W-:Y:S02]  /*3280*/  @!P0 IMAD.IADD R14, R14, 0x1, -R4.reuse ;  /* 0x000000010e0e8824 */ /* 0x100fe400078e0a04 */
[--C-:B------:R-:W-:Y:S02]  /*3290*/  @!P5 IMAD.IADD R17, R17, 0x1, -R4.reuse ;  /* 0x000000011111d824 */ /* 0x100fe400078e0a04 */
[C---:B------:R-:W-:Y:S01]  /*32a0*/  IMAD R19, R4.reuse, R5, R7 ;  /* 0x0000000504137224 */ /* 0x040fe200078e0207 */
[----:B------:R-:W-:Y:S01]  /*32b0*/  ISETP.GT.U32.AND P6, PT, R4, R15, PT ;  /* 0x0000000f0400720c */ /* 0x000fe20003fc4070 */
[----:B------:R-:W-:Y:S01]  /*32c0*/  @!P4 IMAD.IADD R2, R2, 0x1, -R4 ;  /* 0x000000010202c824 */ /* 0x000fe200078e0a04 */
[C---:B------:R-:W-:Y:S01]  /*32d0*/  ISETP.GT.U32.AND P4, PT, R4.reuse, R17, PT ;  /* 0x000000110400720c */ /* 0x040fe20003f84070 */
[----:B------:R-:W-:Y:S01]  /*32e0*/  @!P3 IMAD.MOV R14, RZ, RZ, -R14 ;  /* 0x000000ffff0eb224 */ /* 0x000fe200078e0a0e */
[----:B------:R-:W-:Y:S01]  /*32f0*/  ISETP.GT.U32.AND P3, PT, R4, R19, PT ;  /* 0x000000130400720c */ /* 0x000fe20003f64070 */
[----:B------:R-:W-:Y:S01]  /*3300*/  @!P1 IMAD.MOV R13, RZ, RZ, -R13 ;  /* 0x000000ffff0d9224 */ /* 0x000fe200078e0a0d */
[----:B------:R-:W-:-:S02]  /*3310*/  ISETP.GE.AND P0, PT, R23, RZ, PT ;  /* 0x000000ff1700720c */ /* 0x000fc40003f06270 */
[----:B------:R-:W-:Y:S02]  /*3320*/  ISETP.GT.U32.AND P1, PT, R4, R2, PT ;  /* 0x000000020400720c */ /* 0x000fe40003f24070 */
[----:B------:R-:W-:Y:S01]  /*3330*/  IABS R20, R26 ;  /* 0x0000001a00147213 */ /* 0x000fe20000000000 */
[----:B------:R-:W-:Y:S01]  /*3340*/  @!P2 IMAD.MOV R12, RZ, RZ, -R12 ;  /* 0x000000ffff0ca224 */ /* 0x000fe200078e0a0c */
[----:B------:R-:W-:Y:S01]  /*3350*/  ISETP.GE.AND P2, PT, R22, RZ, PT ;  /* 0x000000ff1600720c */ /* 0x000fe20003f46270 */
[--C-:B------:R-:W-:Y:S01]  /*3360*/  @!P6 IMAD.IADD R15, R15, 0x1, -R4.reuse ;  /* 0x000000010f0fe824 */ /* 0x100fe200078e0a04 */
[----:B------:R-:W-:Y:S01]  /*3370*/  ISETP.GE.AND P6, PT, R24, RZ, PT ;  /* 0x000000ff1800720c */ /* 0x000fe20003fc6270 */
[--C-:B------:R-:W-:Y:S01]  /*3380*/  @!P4 IMAD.IADD R17, R17, 0x1, -R4.reuse ;  /* 0x000000011111c824 */ /* 0x100fe200078e0a04 */
[----:B------:R-:W-:Y:S01]  /*3390*/  IABS R22, R27 ;  /* 0x0000001b00167213 */ /* 0x000fe20000000000 */
[----:B------:R-:W-:Y:S02]  /*33a0*/  @!P3 IMAD.IADD R19, R19, 0x1, -R4 ;  /* 0x000000011313b824 */ /* 0x000fe400078e0a04 */
[----:B------:R-:W-:-:S04]  /*33b0*/  IMAD.HI.U32 R5, R6, R20, RZ ;  /* 0x0000001406057227 */ /* 0x000fc800078e00ff */
[----:B------:R-:W-:Y:S01]  /*33c0*/  @!P0 IMAD.MOV R17, RZ, RZ, -R17 ;  /* 0x000000ffff118224 */ /* 0x000fe200078e0a11 */
[----:B------:R-:W-:Y:S01]  /*33d0*/  ISETP.GT.U32.AND P0, PT, R4, R19, PT ;  /* 0x000000130400720c */ /* 0x000fe20003f04070 */
[----:B------:R-:W-:-:S04]  /*33e0*/  IMAD.HI.U32 R7, R6, R22, RZ ;  /* 0x0000001606077227 */ /* 0x000fc800078e00ff */
[----:B------:R-:W-:Y:S02]  /*33f0*/  IMAD.MOV R5, RZ, RZ, -R5 ;  /* 0x000000ffff057224 */ /* 0x000fe400078e0a05 */
[----:B------:R-:W-:Y:S02]  /*3400*/  @!P1 IMAD.IADD R2, R2, 0x1, -R4 ;  /* 0x0000000102029824 */ /* 0x000fe400078e0a04 */
[----:B------:R-:W-:Y:S02]  /*3410*/  IMAD.MOV R7, RZ, RZ, -R7 ;  /* 0x000000ffff077224 */ /* 0x000fe400078e0a07 */
[C---:B------:R-:W-:Y:S02]  /*3420*/  IMAD R20, R4.reuse, R5, R20 ;  /* 0x0000000504147224 */ /* 0x040fe400078e0214 */
[----:B------:R-:W-:Y:S01]  /*3430*/  IMAD.MOV.U32 R18, RZ, RZ, R2 ;  /* 0x000000ffff127224 */ /* 0x000fe200078e0002 */
[----:B------:R-:W-:Y:S01]  /*3440*/  IABS R23, R32 ;  /* 0x0000002000177213 */ /* 0x000fe20000000000 */
[----:B------:R-:W-:-:S02]  /*3450*/  IMAD R22, R4, R7, R22 ;  /* 0x0000000704167224 */ /* 0x000fc400078e0216 */
[----:B------:R-:W-:Y:S01]  /*3460*/  @!P6 IMAD.MOV R18, RZ, RZ, -R18 ;  /* 0x000000ffff12e224 */ /* 0x000fe200078e0a12 */
[C---:B------:R-:W-:Y:S01]  /*3470*/  ISETP.GT.U32.AND P6, PT, R4.reuse, R20, PT ;  /* 0x000000140400720c */ /* 0x040fe20003fc4070 */
[----:B------:R-:W-:Y:S01]  /*3480*/  @!P0 IMAD.IADD R19, R19, 0x1, -R4 ;  /* 0x0000000113138824 */ /* 0x000fe200078e0a04 */
[----:B------:R-:W-:Y:S01]  /*3490*/  ISETP.GT.U32.AND P0, PT, R4, R22, PT ;  /* 0x000000160400720c */ /* 0x000fe20003f04070 */
[----:B------:R-:W-:Y:S01]  /*34a0*/  IMAD.HI.U32 R5, R6, R23, RZ ;  /* 0x0000001706057227 */ /* 0x000fe200078e00ff */
[----:B------:R-:W-:-:S03]  /*34b0*/  ISETP.GE.AND P5, PT, R25, RZ, PT ;  /* 0x000000ff1900720c */ /* 0x000fc60003fa6270 */
[----:B------:R-:W-:Y:S01]  /*34c0*/  IMAD.MOV R5, RZ, RZ, -R5 ;  /* 0x000000ffff057224 */ /* 0x000fe200078e0a05 */
[----:B------:R-:W-:-:S03]  /*34d0*/  IABS R24, R33 ;  /* 0x0000002100187213 */ /* 0x000fc60000000000 */
[----:B------:R-:W-:Y:S02]  /*34e0*/  IMAD R23, R4, R5, R23 ;  /* 0x0000000504177224 */ /* 0x000fe400078e0217 */
[--C-:B------:R-:W-:Y:S01]  /*34f0*/  @!P6 IMAD.IADD R20, R20, 0x1, -R4.reuse ;  /* 0x000000011414e824 */ /* 0x100fe200078e0a04 */
[----:B------:R-:W-:Y:S01]  /*3500*/  IABS R25, R34 ;  /* 0x0000002200197213 */ /* 0x000fe20000000000 */
[----:B------:R-:W-:Y:S01]  /*3510*/  @!P0 IMAD.IADD R22, R22, 0x1, -R4 ;  /* 0x0000000116168824 */ /* 0x000fe200078e0a04 */
[----:B------:R-:W-:Y:S01]  /*3520*/  ISETP.GT.U32.AND P6, PT, R4, R23, PT ;  /* 0x000000170400720c */ /* 0x000fe20003fc4070 */
[----:B------:R-:W-:Y:S01]  /*3530*/  IMAD.HI.U32 R2, R6, R24, RZ ;  /* 0x0000001806027227 */ /* 0x000fe200078e00ff */
[----:B------:R-:W-:Y:S02]  /*3540*/  ISETP.GT.U32.AND P0, PT, R4, R20, PT ;  /* 0x000000140400720c */ /* 0x000fe40003f04070 */
[----:B------:R-:W-:Y:S01]  /*3550*/  ISETP.GE.AND P4, PT, R27, RZ, PT ;  /* 0x000000ff1b00720c */ /* 0x000fe20003f86270 */
[----:B------:R-:W-:Y:S01]  /*3560*/  @!P2 IMAD.MOV R15, RZ, RZ, -R15 ;  /* 0x000000ffff0fa224 */ /* 0x000fe200078e0a0f */
[----:B------:R-:W-:Y:S01]  /*3570*/  ISETP.GE.AND P2, PT, R26, RZ, PT ;  /* 0x000000ff1a00720c */ /* 0x000fe20003f46270 */
[----:B------:R-:W-:Y:S01]  /*3580*/  IMAD.MOV R2, RZ, RZ, -R2 ;  /* 0x000000ffff027224 */ /* 0x000fe200078e0a02 */
[----:B------:R-:W-:Y:S01]  /*3590*/  IABS R27, R35 ;  /* 0x00000023001b7213 */ /* 0x000fe20000000000 */
[----:B------:R-:W-:-:S04]  /*35a0*/  IMAD.HI.U32 R7, R6, R25, RZ ;  /* 0x0000001906077227 */ /* 0x000fc800078e00ff */
[----:B------:R-:W-:Y:S01]  /*35b0*/  @!P5 IMAD.MOV R19, RZ, RZ, -R19 ;  /* 0x000000ffff13d224 */ /* 0x000fe200078e0a13 */
[C---:B------:R-:W-:Y:S01]  /*35c0*/  ISETP.GT.U32.AND P5, PT, R4.reuse, R22, PT ;  /* 0x000000160400720c */ /* 0x040fe20003fa4070 */
[----:B------:R-:W-:Y:S02]  /*35d0*/  IMAD R24, R4, R2, R24 ;  /* 0x0000000204187224 */ /* 0x000fe400078e0218 */
[----:B------:R-:W-:-:S04]  /*35e0*/  IMAD.HI.U32 R5, R6, R27, RZ ;  /* 0x0000001b06057227 */ /* 0x000fc800078e00ff */
[----:B------:R-:W-:Y:S01]  /*35f0*/  IMAD.MOV R7, RZ, RZ, -R7 ;  /* 0x000000ffff077224 */ /* 0x000fe200078e0a07 */
[----:B------:R-:W-:Y:S01]  /*3600*/  IABS R28, R36 ;  /* 0x00000024001c7213 */ /* 0x000fe20000000000 */
[----:B------:R-:W-:Y:S02]  /*3610*/  IMAD.MOV R5, RZ, RZ, -R5 ;  /* 0x000000ffff057224 */ /* 0x000fe400078e0a05 */
[----:B------:R-:W-:Y:S02]  /*3620*/  IMAD R25, R4, R7, R25 ;  /* 0x0000000704197224 */ /* 0x000fe400078e0219 */
[--C-:B------:R-:W-:Y:S02]  /*3630*/  @!P6 IMAD.IADD R23, R23, 0x1, -R4.reuse ;  /* 0x000000011717e824 */ /* 0x100fe400078e0a04 */
[----:B------:R-:W-:Y:S01]  /*3640*/  @!P0 IMAD.IADD R20, R20, 0x1, -R4 ;  /* 0x0000000114148824 */ /* 0x000fe200078e0a04 */
[C---:B------:R-:W-:Y:S01]  /*3650*/  ISETP.GT.U32.AND P0, PT, R4.reuse, R24, PT ;  /* 0x000000180400720c */ /* 0x040fe20003f04070 */
[C---:B------:R-:W-:Y:S01]  /*3660*/  IMAD R27, R4.reuse, R5, R27 ;  /* 0x00000005041b7224 */ /* 0x040fe200078e021b */
[----:B------:R-:W-:Y:S01]  /*3670*/  IABS R29, R37 ;  /* 0x00000025001d7213 */ /* 0x000fe20000000000 */
[----:B------:R-:W-:Y:S01]  /*3680*/  @!P2 IMAD.MOV R20, RZ, RZ, -R20 ;  /* 0x000000ffff14a224 */ /* 0x000fe200078e0a14 */
[----:B------:R-:W-:Y:S01]  /*3690*/  ISETP.GT.U32.AND P6, PT, R4, R23, PT ;  /* 0x000000170400720c */ /* 0x000fe20003fc4070 */
[----:B------:R-:W-:Y:S01]  /*36a0*/  IMAD.HI.U32 R2, R6, R28, RZ ;  /* 0x0000001c06027227 */ /* 0x000fe200078e00ff */
[----:B------:R-:W-:-:S02]  /*36b0*/  ISETP.GT.U32.AND P2, PT, R4, R25, PT ;  /* 0x000000190400720c */ /* 0x000fc40003f44070 */
[----:B------:R-:W-:Y:S01]  /*36c0*/  ISETP.GE.AND P1, PT, R32, RZ, PT ;  /* 0x000000ff2000720c */ /* 0x000fe20003f26270 */
[----:B------:R-:W-:Y:S01]  /*36d0*/  @!P5 IMAD.IADD R22, R22, 0x1, -R4 ;  /* 0x000000011616d824 */ /* 0x000fe200078e0a04 */
[----:B------:R-:W-:Y:S01]  /*36e0*/  ISETP.GT.U32.AND P5, PT, R4, R27, PT ;  /* 0x0000001b0400720c */ /* 0x000fe20003fa4070 */
[----:B------:R-:W-:Y:S02]  /*36f0*/  IMAD.MOV R2, RZ, RZ, -R2 ;  /* 0x000000ffff027224 */ /* 0x000fe400078e0a02 */
[----:B------:R-:W-:Y:S01]  /*3700*/  IMAD.HI.U32 R7, R6, R29, RZ ;  /* 0x0000001d06077227 */ /* 0x000fe200078e00ff */
[----:B------:R-:W-:-:S03]  /*3710*/  IABS R30, R38 ;  /* 0x00000026001e7213 */ /* 0x000fc60000000000 */
        /* <DEDUP_REMOVED lines=15> */
[----:B------:R-:W-:Y:S01]  /*3810*/  ISETP.GE.AND P3, PT, R33, RZ, PT ;  /* 0x000000ff2100720c */ /* 0x000fe20003f66270 */
[----:B------:R-:W-:-:S04]  /*3820*/  IMAD.HI.U32 R2, R6, R32, RZ ;  /* 0x0000002006027227 */ /* 0x000fc800078e00ff */
[----:B------:R-:W-:Y:S01]  /*3830*/  IMAD R30, R4, R5, R30 ;  /* 0x00000005041e7224 */ /* 0x000fe200078e021e */
[----:B------:R-:W-:Y:S01]  /*3840*/  IABS R33, R40 ;  /* 0x0000002800217213 */ /* 0x000fe20000000000 */
[----:B------:R-:W-:Y:S02]  /*3850*/  IMAD.MOV R2, RZ, RZ, -R2 ;  /* 0x000000ffff027224 */ /* 0x000fe400078e0a02 */
[--C-:B------:R-:W-:Y:S01]  /*3860*/  @!P6 IMAD.IADD R28, R28, 0x1, -R4.reuse ;  /* 0x000000011c1ce824 */ /* 0x100fe200078e0a04 */
[----:B------:R-:W-:Y:S01]  /*3870*/  ISETP.GT.U32.AND P6, PT, R4, R27, PT ;  /* 0x0000001b0400720c */ /* 0x000fe20003fc4070 */
[----:B------:R-:W-:Y:S01]  /*3880*/  @!P2 IMAD.IADD R24, R24, 0x1, -R4 ;  /* 0x000000011818a824 */ /* 0x000fe200078e0a04 */
[C---:B------:R-:W-:Y:S01]  /*3890*/  ISETP.GT.U32.AND P2, PT, R4.reuse, R30, PT ;  /* 0x0000001e0400720c */ /* 0x040fe20003f44070 */
[----:B------:R-:W-:Y:S01]  /*38a0*/  IMAD R32, R4, R2, R32 ;  /* 0x0000000204207224 */ /* 0x000fe200078e0220 */
[----:B------:R-:W-:Y:S01]  /*38b0*/  ISETP.GE.AND P0, PT, R34, RZ, PT ;  /* 0x000000ff2200720c */ /* 0x000fe20003f06270 */
[--C-:B------:R-:W-:Y:S01]  /*38c0*/  @!P5 IMAD.IADD R25, R25, 0x1, -R4.reuse ;  /* 0x000000011919d824 */ /* 0x100fe200078e0a04 */
[----:B------:R-:W-:Y:S01]  /*38d0*/  IABS R2, R41 ;  /* 0x0000002900027213 */ /* 0x000fe20000000000 */
[----:B------:R-:W-:Y:S01]  /*38e0*/  @!P1 IMAD.IADD R29, R29, 0x1, -R4 ;  /* 0x000000011d1d9824 */ /* 0x000fe200078e0a04 */
[----:B------:R-:W-:Y:S01]  /*38f0*/  ISETP.GE.AND P5, PT, R35, RZ, PT ;  /* 0x000000ff2300720c */ /* 0x000fe20003fa6270 */
[----:B------:R-:W-:-:S04]  /*3900*/  IMAD.HI.U32 R5, R6, R33, RZ ;  /* 0x0000002106057227 */ /* 0x000fc800078e00ff */
[----:B------:R-:W-:Y:S01]  /*3910*/  @!P3 IMAD.MOV R24, RZ, RZ, -R24 ;  /* 0x000000ffff18b224 */ /* 0x000fe200078e0a18 */
[----:B------:R-:W-:Y:S01]  /*3920*/  ISETP.GT.U32.AND P3, PT, R4, R29, PT ;  /* 0x0000001d0400720c */ /* 0x000fe20003f64070 */
[----:B------:R-:W-:Y:S02]  /*3930*/  IMAD.MOV R7, RZ, RZ, -R5 ;  /* 0x000000ffff077224 */ /* 0x000fe400078e0a05 */
[----:B------:R-:W-:-:S04]  /*3940*/  IMAD.HI.U32 R5, R6, R2, RZ ;  /* 0x0000000206057227 */ /* 0x000fc800078e00ff */
[--C-:B------:R-:W-:Y:S02]  /*3950*/  @!P6 IMAD.IADD R27, R27, 0x1, -R4.reuse ;  /* 0x000000011b1be824 */ /* 0x100fe400078e0a04 */
[----:B------:R-:W-:Y:S02]  /*3960*/  @!P2 IMAD.IADD R30, R30, 0x1, -R4 ;  /* 0x000000011e1ea824 */ /* 0x000fe400078e0a04 */
[C---:B------:R-:W-:Y:S02]  /*3970*/  IMAD R33, R4.reuse, R7, R33 ;  /* 0x0000000704217224 */ /* 0x040fe400078e0221 */
[----:B------:R-:W-:Y:S01]  /*3980*/  IMAD.MOV R5, RZ, RZ, -R5 ;  /* 0x000000ffff057224 */ /* 0x000fe200078e0a05 */
[C---:B------:R-:W-:Y:S01]  /*3990*/  ISETP.GT.U32.AND P6, PT, R4.reuse, R32, PT ;  /* 0x000000200400720c */ /* 0x040fe20003fc4070 */
[----:B------:R-:W-:Y:S01]  /*39a0*/  @!P0 IMAD.MOV R25, RZ, RZ, -R25 ;  /* 0x000000ffff198224 */ /* 0x000fe200078e0a19 */
[C---:B------:R-:W-:Y:S01]  /*39b0*/  ISETP.GT.U32.AND P0, PT, R4.reuse, R30, PT ;  /* 0x0000001e0400720c */ /* 0x040fe20003f04070 */
[----:B------:R-:W-:Y:S01]  /*39c0*/  @!P5 IMAD.MOV R27, RZ, RZ, -R27 ;  /* 0x000000ffff1bd224 */ /* 0x000fe200078e0a1b */
[----:B------:R-:W-:Y:S01]  /*39d0*/  IABS R7, R42 ;  /* 0x0000002a00077213 */ /* 0x000fe20000000000 */
[C---:B------:R-:W-:Y:S01]  /*39e0*/  IMAD R2, R4.reuse, R5, R2 ;  /* 0x0000000504027224 */ /* 0x040fe200078e0202 */
[----:B------:R-:W-:Y:S01]  /*39f0*/  ISETP.GT.U32.AND P5, PT, R4, R33, PT ;  /* 0x000000210400720c */ /* 0x000fe20003fa4070 */
[----:B------:R-:W-:Y:S01]  /*3a00*/  @!P3 IMAD.IADD R29, R29, 0x1, -R4 ;  /* 0x000000011d1db824 */ /* 0x000fe200078e0a04 */
[----:B------:R-:W-:Y:S01]  /*3a10*/  ISETP.GE.AND P2, PT, R38, RZ, PT ;  /* 0x000000ff2600720c */ /* 0x000fe20003f46270 */
[----:B------:R-:W-:Y:S01]  /*3a20*/  IMAD.HI.U32 R5, R6, R7, RZ ;  /* 0x0000000706057227 */ /* 0x000fe200078e00ff */
[----:B------:R-:W-:-:S02]  /*3a30*/  ISETP.GT.U32.AND P3, PT, R4, R2, PT ;  /* 0x000000020400720c */ /* 0x000fc40003f64070 */
[----:B------:R-:W-:Y:S01]  /*3a40*/  ISETP.GE.AND P1, PT, R37, RZ, PT ;  /* 0x000000ff2500720c */ /* 0x000fe20003f26270 */
[----:B------:R-:W-:Y:S02]  /*3a50*/  IMAD.MOV R5, RZ, RZ, -R5 ;  /* 0x000000ffff057224 */ /* 0x000fe400078e0a05 */
[----:B------:R-:W-:Y:S01]  /*3a60*/  @!P4 IMAD.MOV R22, RZ, RZ, -R22 ;  /* 0x000000ffff16c224 */ /* 0x000fe200078e0a16 */
[----:B------:R-:W-:Y:S01]  /*3a70*/  ISETP.GT.U32.AND P4, PT, R4, R28, PT ;  /* 0x0000001c0400720c */ /* 0x000fe20003f84070 */
        /* <DEDUP_REMOVED lines=11> */
[----:B------:R-:W-:Y:S01]  /*3b30*/  ISETP.GT.U32.AND P1, PT, R4, R2, PT ;  /* 0x000000020400720c */ /* 0x000fe20003f24070 */
[--C-:B------:R-:W-:Y:S01]  /*3b40*/  @!P4 IMAD.IADD R28, R28, 0x1, -R4.reuse ;  /* 0x000000011c1cc824 */ /* 0x100fe200078e0a04 */
[----:B------:R-:W-:Y:S02]  /*3b50*/  ISETP.GE.AND P4, PT, R36, RZ, PT ;  /* 0x000000ff2400720c */ /* 0x000fe40003f86270 */
[----:B------:R-:W-:Y:S01]  /*3b60*/  IABS R37, R43 ;  /* 0x0000002b00257213 */ /* 0x000fe20000000000 */
[--C-:B------:R-:W-:Y:S01]  /*3b70*/  @!P6 IMAD.IADD R32, R32, 0x1, -R4.reuse ;  /* 0x000000012020e824 */ /* 0x100fe200078e0a04 */
[----:B------:R-:W-:Y:S01]  /*3b80*/  ISETP.GE.AND P6, PT, R41, RZ, PT ;  /* 0x000000ff2900720c */ /* 0x000fe20003fc6270 */
[----:B------:R-:W-:Y:S01]  /*3b90*/  @!P3 IMAD.IADD R33, R33, 0x1, -R4 ;  /* 0x000000012121b824 */ /* 0x000fe200078e0a04 */
[----:B------:R-:W-:Y:S01]  /*3ba0*/  IABS R38, R48 ;  /* 0x0000003000267213 */ /* 0x000fe20000000000 */
[----:B------:R-:W-:-:S04]  /*3bb0*/  IMAD.HI.U32 R5, R6, R37, RZ ;  /* 0x0000002506057227 */ /* 0x000fc800078e00ff */
[--C-:B------:R-:W-:Y:S02]  /*3bc0*/  @!P2 IMAD.IADD R35, R35, 0x1, -R4.reuse ;  /* 0x000000012323a824 */ /* 0x100fe400078e0a04 */
[----:B------:R-:W-:Y:S02]  /*3bd0*/  IMAD.MOV R5, RZ, RZ, -R5 ;  /* 0x000000ffff057224 */ /* 0x000fe400078e0a05 */
[----:B------:R-:W-:Y:S02]  /*3be0*/  @!P1 IMAD.IADD R2, R2, 0x1, -R4 ;  /* 0x0000000102029824 */ /* 0x000fe400078e0a04 */
[----:B------:R-:W-:Y:S01]  /*3bf0*/  @!P0 IMAD.MOV R33, RZ, RZ, -R33 ;  /* 0x000000ffff218224 */ /* 0x000fe200078e0a21 */
[----:B------:R-:W-:Y:S01]  /*3c00*/  ISETP.GT.U32.AND P0, PT, R4, R35, PT ;  /* 0x000000230400720c */ /* 0x000fe20003f04070 */
[----:B------:R-:W-:-:S04]  /*3c10*/  IMAD.HI.U32 R7, R6, R38, RZ ;  /* 0x0000002606077227 */ /* 0x000fc800078e00ff */
[----:B------:R-:W-:Y:S01]  /*3c20*/  @!P4 IMAD.MOV R28, RZ, RZ, -R28 ;  /* 0x000000ffff1cc224 */ /* 0x000fe200078e0a1c */
[----:B------:R-:W-:Y:S01]  /*3c30*/  ISETP.GE.AND P4, PT, R39, RZ, PT ;  /* 0x000000ff2700720c */ /* 0x000fe20003f86270 */
[C---:B------:R-:W-:Y:S01]  /*3c40*/  IMAD R37, R4.reuse, R5, R37 ;  /* 0x0000000504257224 */ /* 0x040fe200078e0225 */
[----:B------:R-:W-:Y:S01]  /*3c50*/  IABS R39, R49 ;  /* 0x0000003100277213 */ /* 0x000fe20000000000 */
[----:B------:R-:W-:Y:S02]  /*3c60*/  IMAD.MOV.U32 R34, RZ, RZ, R2 ;  /* 0x000000ffff227224 */ /* 0x000fe400078e0002 */
[----:B------:R-:W-:Y:S02]  /*3c70*/  IMAD.MOV R7, RZ, RZ, -R7 ;  /* 0x000000ffff077224 */ /* 0x000fe400078e0a07 */
[----:B------:R-:W-:Y:S01]  /*3c80*/  @!P6 IMAD.MOV R34, RZ, RZ, -R34 ;  /* 0x000000ffff22e224 */ /* 0x000fe200078e0a22 */
[C---:B------:R-:W-:Y:S01]  /*3c90*/  ISETP.GT.U32.AND P6, PT, R4.reuse, R37, PT ;  /* 0x000000250400720c */ /* 0x040fe20003fc4070 */
[----:B------:R-:W-:-:S02]  /*3ca0*/  IMAD R38, R4, R7, R38 ;  /* 0x0000000704267224 */ /* 0x000fc400078e0226 */
[----:B------:R-:W-:-:S04]  /*3cb0*/  IMAD.HI.U32 R5, R6, R39, RZ ;  /* 0x0000002706057227 */ /* 0x000fc800078e00ff */
[----:B------:R-:W-:Y:S02]  /*3cc0*/  IMAD.MOV R5, RZ, RZ, -R5 ;  /* 0x000000ffff057224 */ /* 0x000fe400078e0a05 */
[--C-:B------:R-:W-:Y:S01]  /*3cd0*/  @!P0 IMAD.IADD R35, R35, 0x1, -R4.reuse ;  /* 0x0000000123238824 */ /* 0x100fe200078e0a04 */
[C---:B------:R-:W-:Y:S01]  /*3ce0*/  ISETP.GT.U32.AND P0, PT, R4.reuse, R38, PT ;  /* 0x000000260400720c */ /* 0x040fe20003f04070 */
[----:B------:R-:W-:Y:S01]  /*3cf0*/  IMAD R39, R4, R5, R39 ;  /* 0x0000000504277224 */ /* 0x000fe200078e0227 */
[----:B------:R-:W-:Y:S01]  /*3d00*/  ISETP.GE.AND P5, PT, R42, RZ, PT ;  /* 0x000000ff2a00720c */ /* 0x000fe20003fa6270 */
[----:B------:R-:W-:Y:S01]  /*3d10*/  @!P6 IMAD.IADD R37, R37, 0x1, -R4 ;  /* 0x000000012525e824 */ /* 0x000fe200078e0a04 */
[----:B------:R-:W-:Y:S02]  /*3d20*/  IABS R40, R50 ;  /* 0x0000003200287213 */ /* 0x000fe40000000000 */
[----:B------:R-:W-:Y:S02]  /*3d30*/  ISETP.GT.U32.AND P6, PT, R4, R39, PT ;  /* 0x000000270400720c */ /* 0x000fe40003fc4070 */
[----:B------:R-:W-:Y:S01]  /*3d40*/  IABS R42, R51 ;  /* 0x00000033002a7213 */ /* 0x000fe20000000000 */
[----:B------:R-:W-:-:S04]  /*3d50*/  IMAD.HI.U32 R2, R6, R40, RZ ;  /* 0x0000002806027227 */ /* 0x000fc800078e00ff */
[----:B------:R-:W-:Y:S01]  /*3d60*/  @!P0 IMAD.IADD R38, R38, 0x1, -R4 ;  /* 0x0000000126268824 */ /* 0x000fe200078e0a04 */
[----:B------:R-:W-:Y:S01]  /*3d70*/  ISETP.GT.U32.AND P0, PT, R4, R37, PT ;  /* 0x000000250400720c */ /* 0x000fe20003f04070 */
[----:B------:R-:W-:Y:S01]  /*3d80*/  @!P4 IMAD.MOV R32, RZ, RZ, -R32 ;  /* 0x000000ffff20c224 */ /* 0x000fe200078e0a20 */
[----:B------:R-:W-:Y:S01]  /*3d90*/  ISETP.GE.AND P4, PT, R43, RZ, PT ;  /* 0x000000ff2b00720c */ /* 0x000fe20003f86270 */
[----:B------:R-:W-:Y:S01]  /*3da0*/  IMAD.MOV R2, RZ, RZ, -R2 ;  /* 0x000000ffff027224 */ /* 0x000fe200078e0a02 */
[----:B------:R-:W-:Y:S01]  /*3db0*/  IABS R43, R52 ;  /* 0x00000034002b7213 */ /* 0x000fe20000000000 */
[----:B------:R-:W-:Y:S01]  /*3dc0*/  IMAD.HI.U32 R7, R6, R42, RZ ;  /* 0x0000002a06077227 */ /* 0x000fe200078e00ff */
[----:B------:R-:W-:-:S03]  /*3dd0*/  IABS R44, R53 ;  /* 0x00000035002c7213 */ /* 0x000fc60000000000 */
[----:B------:R-:W-:Y:S02]  /*3de0*/  @!P6 IMAD.IADD R39, R39, 0x1, -R4 ;  /* 0x000000012727e824 */ /* 0x000fe400078e0a04 */
[----:B------:R-:W-:Y:S01]  /*3df0*/  @!P5 IMAD.MOV R35, RZ, RZ, -R35 ;  /* 0x000000ffff23d224 */ /* 0x000fe200078e0a23 */
[C---:B------:R-:W-:Y:S01]  /*3e00*/  ISETP.GT.U32.AND P5, PT, R4.reuse, R38, PT ;  /* 0x000000260400720c */ /* 0x040fe20003fa4070 */
[----:B------:R-:W-:Y:S02]  /*3e10*/  IMAD R40, R4, R2, R40 ;  /* 0x0000000204287224 */ /* 0x000fe400078e0228 */
[----:B------:R-:W-:Y:S01]  /*3e20*/  IMAD.HI.U32 R5, R6, R43, RZ ;  /* 0x0000002b06057227 */ /* 0x000fe200078e00ff */
[----:B------:R-:W-:-:S03]  /*3e30*/  ISETP.GT.U32.AND P6, PT, R4, R39, PT ;  /* 0x000000270400720c */ /* 0x000fc60003fc4070 */
[----:B------:R-:W-:Y:S02]  /*3e40*/  IMAD.MOV R7, RZ, RZ, -R7 ;  /* 0x000000ffff077224 */ /* 0x000fe400078e0a07 */
[----:B------:R-:W-:-:S04]  /*3e50*/  IMAD.HI.U32 R2, R6, R44, RZ ;  /* 0x0000002c06027227 */ /* 0x000fc800078e00ff */
[----:B------:R-:W-:Y:S02]  /*3e60*/  IMAD.MOV R5, RZ, RZ, -R5 ;  /* 0x000000ffff057224 */ /* 0x000fe400078e0a05 */
[C---:B------:R-:W-:Y:S02]  /*3e70*/  IMAD R42, R4.reuse, R7, R42 ;  /* 0x00000007042a7224 */ /* 0x040fe400078e022a */
[----:B------:R-:W-:Y:S01]  /*3e80*/  @!P0 IMAD.IADD R37, R37, 0x1, -R4 ;  /* 0x0000000125258824 */ /* 0x000fe200078e0a04 */
[C---:B------:R-:W-:Y:S01]  /*3e90*/  ISETP.GT.U32.AND P0, PT, R4.reuse, R40, PT ;  /* 0x000000280400720c */ /* 0x040fe20003f04070 */
[----:B------:R-:W-:Y:S02]  /*3ea0*/  IMAD.MOV R2, RZ, RZ, -R2 ;  /* 0x000000ffff027224 */ /* 0x000fe400078e0a02 */
[C---:B------:R-:W-:Y:S02]  /*3eb0*/  IMAD R43, R4.reuse, R5, R43 ;  /* 0x00000005042b7224 */ /* 0x040fe400078e022b */
[----:B------:R-:W-:Y:S01]  /*3ec0*/  @!P4 IMAD.MOV R37, RZ, RZ, -R37 ;  /* 0x000000ffff25c224 */ /* 0x000fe200078e0a25 */
[C---:B------:R-:W-:Y:S01]  /*3ed0*/  ISETP.GT.U32.AND P4, PT, R4.reuse, R42, PT ;  /* 0x0000002a0400720c */ /* 0x040fe20003f84070 */
[----:B------:R-:W-:-:S02]  /*3ee0*/  IMAD R44, R4, R2, R44 ;  /* 0x00000002042c7224 */ /* 0x000fc400078e022c */
[--C-:B------:R-:W-:Y:S01]  /*3ef0*/  @!P5 IMAD.IADD R38, R38, 0x1, -R4.reuse ;  /* 0x000000012626d824 */ /* 0x100fe200078e0a04 */
[C---:B------:R-:W-:Y:S01]  /*3f00*/  ISETP.GT.U32.AND P5, PT, R4.reuse, R43, PT ;  /* 0x0000002b0400720c */ /* 0x040fe20003fa4070 */
[--C-:B------:R-:W-:Y:S01]  /*3f10*/  @!P6 IMAD.IADD R39, R39, 0x1, -R4.reuse ;  /* 0x000000012727e824 */ /* 0x100fe200078e0a04 */
[----:B------:R-:W-:Y:S01]  /*3f20*/  ISETP.GT.U32.AND P6, PT, R4, R44, PT ;  /* 0x0000002c0400720c */ /* 0x000fe20003fc4070 */
[----:B------:R-:W-:Y:S01]  /*3f30*/  @!P0 IMAD.IADD R40, R40, 0x1, -R4 ;  /* 0x0000000128288824 */ /* 0x000fe200078e0a04 */
[----:B------:R-:W-:-:S05]  /*3f40*/  IABS R47, R55 ;  /* 0x00000037002f7213 */ /* 0x000fca0000000000 */
[--C-:B------:R-:W-:Y:S01]  /*3f50*/  @!P4 IMAD.IADD R42, R42, 0x1, -R4.reuse ;  /* 0x000000012a2ac824 */ /* 0x100fe200078e0a04 */
[----:B------:R-:W-:Y:S01]  /*3f60*/  ISETP.GT.U32.AND P4, PT, R4, R40, PT ;  /* 0x000000280400720c */ /* 0x000fe20003f84070 */
[----:B------:R-:W-:Y:S01]  /*3f70*/  IMAD.HI.U32 R5, R6, R47, RZ ;  /* 0x0000002f06057227 */ /* 0x000fe200078e00ff */
[----:B------:R-:W-:Y:S02]  /*3f80*/  ISETP.GE.AND P3, PT, R48, RZ, PT ;  /* 0x000000ff3000720c */ /* 0x000fe40003f66270 */
[----:B--2---:R-:W-:Y:S01]  /*3f90*/  IABS R48, R11 ;  /* 0x0000000b00307213 */ /* 0x004fe20000000000 */
[--C-:B------:R-:W-:Y:S02]  /*3fa0*/  @!P5 IMAD.IADD R43, R43, 0x1, -R4.reuse ;  /* 0x000000012b2bd824 */ /* 0x100fe400078e0a04 */
[----:B------:R-:W-:Y:S02]  /*3fb0*/  IMAD.MOV R5, RZ, RZ, -R5 ;  /* 0x000000ffff057224 */ /* 0x000fe400078e0a05 */
[----:B------:R-:W-:Y:S01]  /*3fc0*/  @!P6 IMAD.IADD R44, R44, 0x1, -R4 ;  /* 0x000000012c2ce824 */ /* 0x000fe200078e0a04 */
[----:B------:R-:W-:Y:S01]  /*3fd0*/  ISETP.GT.U32.AND P6, PT, R4, R43, PT ;  /* 0x0000002b0400720c */ /* 0x000fe20003fc4070 */
[----:B------:R-:W-:-:S04]  /*3fe0*/  IMAD.HI.U32 R2, R6, R48, RZ ;  /* 0x0000003006027227 */ /* 0x000fc800078e00ff */
[C---:B------:R-:W-:Y:S01]  /*3ff0*/  IMAD R47, R4.reuse, R5, R47 ;  /* 0x00000005042f7224 */ /* 0x040fe200078e022f */
[----:B------:R-:W-:Y:S01]  /*4000*/  ISETP.GT.U32.AND P5, PT, R4, R42, PT ;  /* 0x0000002a0400720c */ /* 0x000fe20003fa4070 */
[----:B------:R-:W-:Y:S02]  /*4010*/  IMAD.MOV R2, RZ, RZ, -R2 ;  /* 0x000000ffff027224 */ /* 0x000fe400078e0a02 */
[----:B------:R-:W-:Y:S01]  /*4020*/  @!P4 IMAD.IADD R40, R40, 0x1, -R4 ;  /* 0x000000012828c824 */ /* 0x000fe200078e0a04 */
[C---:B------:R-:W-:Y:S01]  /*4030*/  ISETP.GT.U32.AND P4, PT, R4.reuse, R47, PT ;  /* 0x0000002f0400720c */ /* 0x040fe20003f84070 */
[----:B------:R-:W-:Y:S01]  /*4040*/  IMAD R48, R4, R2, R48 ;  /* 0x0000000204307224 */ /* 0x000fe200078e0230 */
[----:B------:R-:W-:Y:S01]  /*4050*/  ISETP.GE.AND P0, PT, R51, RZ, PT ;  /* 0x000000ff3300720c */ /* 0x000fe20003f06270 */
[----:B------:R-:W-:-:S03]  /*4060*/  @!P6 IMAD.IADD R43, R43, 0x1, -R4 ;  /* 0x000000012b2be824 */ /* 0x000fc600078e0a04 */
[----:B------:R-:W-:-:S03]  /*4070*/  ISETP.GT.U32.AND P6, PT, R4, R48, PT ;  /* 0x000000300400720c */ /* 0x000fc60003fc4070 */
[----:B------:R-:W-:-:S04]  /*4080*/  @!P5 IMAD.IADD R42, R42, 0x1, -R4 ;  /* 0x000000012a2ad824 */ /* 0x000fc800078e0a04 */
[----:B------:R-:W-:Y:S02]  /*4090*/  @!P4 IMAD.IADD R47, R47, 0x1, -R4 ;  /* 0x000000012f2fc824 */ /* 0x000fe400078e0a04 */
[----:B------:R-:W-:-:S03]  /*40a0*/  @!P0 IMAD.MOV R42, RZ, RZ, -R42 ;  /* 0x000000ffff2a8224 */ /* 0x000fc600078e0a2a */
[----:B------:R-:W-:Y:S01]  /*40b0*/  ISETP.GT.U32.AND P0, PT, R4, R47, PT ;  /* 0x0000002f0400720c */ /* 0x000fe20003f04070 */
[----:B------:R-:W-:Y:S01]  /*40c0*/  @!P6 IMAD.IADD R48, R48, 0x1, -R4 ;  /* 0x000000013030e824 */ /* 0x000fe200078e0a04 */
[----:B------:R-:W-:Y:S04]  /*40d0*/  STL [R1+0xd14], R61 ;  /* 0x000d143d01007387 */ /* 0x000fe80000100800 */
[----:B------:R-:W-:Y:S01]  /*40e0*/  STL [R1+0xd18], R60 ;  /* 0x000d183c01007387 */ /* 0x000fe20000100800 */
[----:B------:R-:W-:-:S03]  /*40f0*/  ISETP.GT.U32.AND P6, PT, R4, R48, PT ;  /* 0x000000300400720c */ /* 0x000fc60003fc4070 */
[----:B------:R-:W-:Y:S04]  /*4100*/  STL [R1+0xd1c], R59 ;  /* 0x000d1c3b01007387 */ /* 0x000fe80000100800 */
[----:B------:R0:W-:Y:S04]  /*4110*/  STL [R1+0xd20], R58 ;  /* 0x000d203a01007387 */ /* 0x0001e80000100800 */
[----:B------:R1:W-:Y:S01]  /*4120*/  STL [R1+0xd24], R8 ;  /* 0x000d240801007387 */ /* 0x0003e20000100800 */
[----:B------:R-:W-:-:S03]  /*4130*/  ISETP.GE.AND P1, PT, R49, RZ, PT ;  /* 0x000000ff3100720c */ /* 0x000fc60003f26270 */
[----:B------:R-:W-:Y:S01]  /*4140*/  STL [R1+0xd2c], R9 ;  /* 0x000d2c0901007387 */ /* 0x000fe20000100800 */
[----:B------:R-:W-:-:S03]  /*4150*/  @!P0 IMAD.IADD R47, R47, 0x1, -R4 ;  /* 0x000000012f2f8824 */ /* 0x000fc600078e0a04 */
[----:B------:R-:W-:Y:S01]  /*4160*/  STL [R1+0xd30], R10 ;  /* 0x000d300a01007387 */ /* 0x000fe20000100800 */
[----:B---3--:R-:W-:-:S03]  /*4170*/  IABS R49, R56 ;  /* 0x0000003800317213 */ /* 0x008fc60000000000 */
[----:B------:R-:W-:Y:S01]  /*4180*/  STL [R1+0xd34], R12 ;  /* 0x000d340c01007387 */ /* 0x000fe20000100800 */
[----:B------:R-:W-:-:S03]  /*4190*/  ISETP.GE.AND P0, PT, R56, RZ, PT ;  /* 0x000000ff3800720c */ /* 0x000fc60003f06270 */
[----:B------:R-:W-:Y:S04]  /*41a0*/  STL [R1+0xd38], R13 ;  /* 0x000d380d01007387 */ /* 0x000fe80000100800 */
[----:B------:R-:W-:Y:S04]  /*41b0*/  STL [R1+0xd3c], R14 ;  /* 0x000d3c0e01007387 */ /* 0x000fe80000100800 */
[----:B------:R-:W2:Y:S01]  /*41c0*/  LDL.LU R56, [R1+0x24] ;  /* 0x0000240001387983 */ /* 0x000ea20000300800 */
[----:B------:R-:W-:Y:S01]  /*41d0*/  ISETP.GE.AND P2, PT, R50, RZ, PT ;  /* 0x000000ff3200720c */ /* 0x000fe20003f46270 */
[----:B------:R-:W-:Y:S01]  /*41e0*/  @!P6 IMAD.IADD R48, R48, 0x1, -R4 ;  /* 0x000000013030e824 */ /* 0x000fe200078e0a04 */
[----:B------:R-:W-:-:S02]  /*41f0*/  IABS R50, R0 ;  /* 0x0000000000327213 */ /* 0x000fc40000000000 */
[----:B------:R-:W-:Y:S02]  /*4200*/  ISETP.GE.AND P6, PT, R0, RZ, PT ;  /* 0x000000ff0000720c */ /* 0x000fe40003fc6270 */
[----:B------:R-:W3:Y:S01]  /*4210*/  LDL.LU R0, [R1+0x28] ;  /* 0x0000280001007983 */ /* 0x000ee20000300800 */
[----:B------:R-:W-:Y:S01]  /*4220*/  ISETP.GE.AND P5, PT, R52, RZ, PT ;  /* 0x000000ff3400720c */ /* 0x000fe20003fa6270 */
[----:B------:R-:W-:-:S04]  /*4230*/  IMAD.HI.U32 R2, R6, R49, RZ ;  /* 0x0000003106027227 */ /* 0x000fc800078e00ff */
[----:B------:R-:W-:-:S04]  /*4240*/  IMAD.MOV R5, RZ, RZ, -R2 ;  /* 0x000000ffff057224 */ /* 0x000fc800078e0a02 */
[----:B------:R-:W-:-:S04]  /*4250*/  IMAD R49, R4, R5, R49 ;  /* 0x0000000504317224 */ /* 0x000fc800078e0231 */
[----:B------:R-:W-:Y:S01]  /*4260*/  @!P5 IMAD.MOV R43, RZ, RZ, -R43 ;  /* 0x000000ffff2bd224 */ /* 0x000fe200078e0a2b */
[----:B------:R-:W-:Y:S02]  /*4270*/  ISETP.GT.U32.AND P5, PT, R4, R49, PT ;  /* 0x000000310400720c */ /* 0x000fe40003fa4070 */
[----:B------:R-:W-:-:S11]  /*4280*/  IABS R5, R3 ;  /* 0x0000000300057213 */ /* 0x000fd60000000000 */
[----:B------:R-:W-:Y:S01]  /*4290*/  @!P5 IMAD.IADD R49, R49, 0x1, -R4 ;  /* 0x000000013131d824 */ /* 0x000fe200078e0a04 */
[----:B------:R-:W-:Y:S02]  /*42a0*/  ISETP.GE.AND P5, PT, R3, RZ, PT ;  /* 0x000000ff0300720c */ /* 0x000fe40003fa6270 */
[----:B------:R-:W4:Y:S01]  /*42b0*/  LDL.LU R3, [R1+0x2c] ;  /* 0x00002c0001037983 */ /* 0x000f220000300800 */
[----:B------:R-:W-:Y:S01]  /*42c0*/  IABS R45, R54 ;  /* 0x00000036002d7213 */ /* 0x000fe20000000000 */
[----:B------:R-:W-:Y:S02]  /*42d0*/  @!P1 IMAD.MOV R39, RZ, RZ, -R39 ;  /* 0x000000ffff279224 */ /* 0x000fe400078e0a27 */
[----:B------:R-:W-:Y:S01]  /*42e0*/  @!P2 IMAD.MOV R40, RZ, RZ, -R40 ;  /* 0x000000ffff28a224 */ /* 0x000fe200078e0a28 */
[----:B0-----:R-:W4:Y:S01]  /*42f0*/  LDL.LU R58, [R1+0xe0] ;  /* 0x0000e000013a7983 */ /* 0x001f220000300800 */
[----:B------:R-:W-:-:S03]  /*4300*/  IMAD.HI.U32 R7, R6, R45, RZ ;  /* 0x0000002d06077227 */ /* 0x000fc600078e00ff */
[----:B------:R-:W4:Y:S01]  /*4310*/  LDL.LU R60, [R1+0xe4] ;  /* 0x0000e400013c7983 */ /* 0x000f220000300800 */
[----:B------:R-:W-:Y:S02]  /*4320*/  IMAD.MOV R7, RZ, RZ, -R7 ;  /* 0x000000ffff077224 */ /* 0x000fe400078e0a07 */
[----:B------:R-:W-:-:S04]  /*4330*/  IMAD.HI.U32 R2, R6, R50, RZ ;  /* 0x0000003206027227 */ /* 0x000fc800078e00ff */
[----:B------:R-:W-:Y:S01]  /*4340*/  @!P3 IMAD.MOV R38, RZ, RZ, -R38 ;  /* 0x000000ffff26b224 */ /* 0x000fe200078e0a26 */
[----:B------:R-:W-:Y:S01]  /*4350*/  ISETP.GE.AND P4, PT, R55, RZ, PT ;  /* 0x000000ff3700720c */ /* 0x000fe20003f86270 */
[C---:B------:R-:W-:Y:S01]  /*4360*/  IMAD R45, R4.reuse, R7, R45 ;  /* 0x00000007042d7224 */ /* 0x040fe200078e022d */
[----:B------:R-:W4:Y:S04]  /*4370*/  LDL.LU R59, [R1+0xe8] ;  /* 0x0000e800013b7983 */ /* 0x000f280000300800 */
[----:B------:R-:W-:-:S13]  /*4380*/  ISETP.GT.U32.AND P1, PT, R4, R45, PT ;  /* 0x0000002d0400720c */ /* 0x000fda0003f24070 */
[----:B------:R-:W-:Y:S01]  /*4390*/  @!P1 IMAD.IADD R45, R45, 0x1, -R4 ;  /* 0x000000012d2d9824 */ /* 0x000fe200078e0a04 */
[----:B------:R-:W-:-:S04]  /*43a0*/  ISETP.GE.AND P1, PT, R54, RZ, PT ;  /* 0x000000ff3600720c */ /* 0x000fc80003f26270 */
[----:B------:R-:W-:-:S13]  /*43b0*/  ISETP.GT.U32.AND P2, PT, R4, R45, PT ;  /* 0x0000002d0400720c */ /* 0x000fda0003f44070 */
[----:B------:R-:W-:-:S04]  /*43c0*/  @!P2 IMAD.IADD R45, R45, 0x1, -R4 ;  /* 0x000000012d2da824 */ /* 0x000fc800078e0a04 */
[----:B------:R-:W-:Y:S01]  /*43d0*/  @!P1 IMAD.MOV R45, RZ, RZ, -R45 ;  /* 0x000000ffff2d9224 */ /* 0x000fe200078e0a2d */
[C---:B------:R-:W-:Y:S01]  /*43e0*/  ISETP.GT.U32.AND P1, PT, R4.reuse, R49, PT ;  /* 0x000000310400720c */ /* 0x040fe20003f24070 */
[----:B------:R-:W-:Y:S01]  /*43f0*/  IMAD.MOV R2, RZ, RZ, -R2 ;  /* 0x000000ffff027224 */ /* 0x000fe200078e0a02 */
[C---:B------:R-:W-:Y:S02]  /*4400*/  ISETP.GT.U32.AND P3, PT, R4.reuse, R44, PT ;  /* 0x0000002c0400720c */ /* 0x040fe40003f64070 */
[----:B------:R-:W-:Y:S01]  /*4410*/  IABS R7, R57 ;  /* 0x0000003900077213 */ /* 0x000fe20000000000 */
[----:B------:R-:W-:Y:S02]  /*4420*/  IMAD R50, R4, R2, R50 ;  /* 0x0000000204327224 */ /* 0x000fe400078e0232 */
[----:B------:R-:W-:-:S06]  /*4430*/  IMAD.HI.U32 R2, R6, R5, RZ ;  /* 0x0000000506027227 */ /* 0x000fcc00078e00ff */
[----:B------:R-:W-:Y:S01]  /*4440*/  @!P1 IMAD.IADD R49, R49, 0x1, -R4 ;  /* 0x0000000131319824 */ /* 0x000fe200078e0a04 */
[----:B------:R-:W-:Y:S02]  /*4450*/  ISETP.GE.AND P1, PT, R57, RZ, PT ;  /* 0x000000ff3900720c */ /* 0x000fe40003f26270 */
[----:B------:R-:W4:Y:S01]  /*4460*/  LDL.LU R57, [R1+0xec] ;  /* 0x0000ec0001397983 */ /* 0x000f220000300800 */
[----:B------:R-:W-:Y:S01]  /*4470*/  IMAD.MOV R31, RZ, RZ, -R2 ;  /* 0x000000ffff1f7224 */ /* 0x000fe200078e0a02 */
[----:B------:R-:W-:Y:S01]  /*4480*/  ISETP.GT.U32.AND P2, PT, R4, R50, PT ;  /* 0x000000320400720c */ /* 0x000fe20003f44070 */
[----:B------:R-:W-:Y:S01]  /*4490*/  @!P3 IMAD.IADD R44, R44, 0x1, -R4 ;  /* 0x000000012c2cb824 */ /* 0x000fe200078e0a04 */
[----:B------:R-:W-:Y:S01]  /*44a0*/  ISETP.GE.AND P3, PT, R53, RZ, PT ;  /* 0x000000ff3500720c */ /* 0x000fe20003f66270 */
[----:B------:R-:W-:Y:S01]  /*44b0*/  IMAD R31, R4, R31, R5 ;  /* 0x0000001f041f7224 */ /* 0x000fe200078e0205 */
[----:B------:R-:W4:Y:S01]  /*44c0*/  LDL.LU R61, [R1+0x430] ;  /* 0x00043000013d7983 */ /* 0x000f220000300800 */
[----:B------:R-:W-:-:S03]  /*44d0*/  @!P4 IMAD.MOV R47, RZ, RZ, -R47 ;  /* 0x000000ffff2fc224 */ /* 0x000fc600078e0a2f */
[----:B------:R-:W-:-:S05]  /*44e0*/  ISETP.GT.U32.AND P4, PT, R4, R31, PT ;  /* 0x0000001f0400720c */ /* 0x000fca0003f84070 */
[----:B------:R-:W-:Y:S02]  /*44f0*/  @!P2 IMAD.IADD R50, R50, 0x1, -R4 ;  /* 0x000000013232a824 */ /* 0x000fe400078e0a04 */
[----:B------:R-:W-:Y:S01]  /*4500*/  @!P3 IMAD.MOV R44, RZ, RZ, -R44 ;  /* 0x000000ffff2cb224 */ /* 0x000fe200078e0a2c */
[----:B------:R-:W-:Y:S02]  /*4510*/  ISETP.GE.AND P3, PT, R11, RZ, PT ;  /* 0x000000ff0b00720c */ /* 0x000fe40003f66270 */
[----:B------:R-:W-:Y:S02]  /*4520*/  IABS R11, R46 ;  /* 0x0000002e000b7213 */ /* 0x000fe40000000000 */
[----:B------:R-:W-:Y:S01]  /*4530*/  ISETP.GT.U32.AND P2, PT, R4, R50, PT ;  /* 0x000000320400720c */ /* 0x000fe20003f44070 */
[----:B------:R-:W-:Y:S02]  /*4540*/  @!P4 IMAD.IADD R31, R31, 0x1, -R4 ;  /* 0x000000011f1fc824 */ /* 0x000fe400078e0a04 */
[----:B------:R-:W-:-:S02]  /*4550*/  IMAD.MOV.U32 R2, RZ, RZ, R7 ;  /* 0x000000ffff027224 */ /* 0x000fc400078e0007 */
[----:B------:R-:W-:-:S04]  /*4560*/  IMAD.HI.U32 R5, R6, R11, RZ ;  /* 0x0000000b06057227 */ /* 0x000fc800078e00ff */
[----:B------:R-:W-:Y:S01]  /*4570*/  @!P0 IMAD.MOV R49, RZ, RZ, -R49 ;  /* 0x000000ffff318224 */ /* 0x000fe200078e0a31 */
[----:B------:R-:W-:Y:S01]  /*4580*/  ISETP.GT.U32.AND P0, PT, R4, R31, PT ;  /* 0x0000001f0400720c */ /* 0x000fe20003f04070 */
[----:B------:R-:W-:-:S04]  /*4590*/  IMAD.HI.U32 R7, R6, R2, RZ ;  /* 0x0000000206077227 */ /* 0x000fc800078e00ff */
[----:B------:R-:W-:Y:S02]  /*45a0*/  IMAD.MOV R5, RZ, RZ, -R5 ;  /* 0x000000ffff057224 */ /* 0x000fe400078e0a05 */
[----:B------:R-:W-:Y:S02]  /*45b0*/  IMAD.MOV R7, RZ, RZ, -R7 ;  /* 0x000000ffff077224 */ /* 0x000fe400078e0a07 */
[----:B------:R-:W-:Y:S02]  /*45c0*/  IMAD R11, R4, R5, R11 ;  /* 0x00000005040b7224 */ /* 0x000fe400078e020b */
[----:B------:R-:W-:Y:S02]  /*45d0*/  @!P2 IMAD.IADD R50, R50, 0x1, -R4 ;  /* 0x000000013232a824 */ /* 0x000fe400078e0a04 */
[C---:B------:R-:W-:Y:S02]  /*45e0*/  IMAD R5, R4.reuse, R7, R2 ;  /* 0x0000000704057224 */ /* 0x040fe400078e0202 */
[----:B------:R-:W-:Y:S01]  /*45f0*/  @!P6 IMAD.MOV R50, RZ, RZ, -R50 ;  /* 0x000000ffff32e224 */ /* 0x000fe200078e0a32 */
[C---:B------:R-:W-:Y:S01]  /*4600*/  ISETP.GT.U32.AND P6, PT, R4.reuse, R11, PT ;  /* 0x0000000b0400720c */ /* 0x040fe20003fc4070 */
[----:B------:R-:W-:Y:S01]  /*4610*/  @!P0 IMAD.IADD R31, R31, 0x1, -R4 ;  /* 0x000000011f1f8824 */ /* 0x000fe200078e0a04 */
[----:B------:R-:W-:-:S11]  /*4620*/  ISETP.GT.U32.AND P0, PT, R4, R5, PT ;  /* 0x000000050400720c */ /* 0x000fd60003f04070 */
[--C-:B------:R-:W-:Y:S02]  /*4630*/  @!P6 IMAD.IADD R11, R11, 0x1, -R4.reuse ;  /* 0x000000010b0be824 */ /* 0x100fe400078e0a04 */
[----:B------:R-:W-:-:S03]  /*4640*/  @!P0 IMAD.IADD R5, R5, 0x1, -R4 ;  /* 0x0000000105058824 */ /* 0x000fc600078e0a04 */
[----:B------:R-:W-:Y:S01]  /*4650*/  ISETP.GT.U32.AND P0, PT, R4, R11, PT ;  /* 0x0000000b0400720c */ /* 0x000fe20003f04070 */
[----:B------:R-:W-:Y:S01]  /*4660*/  @!P3 IMAD.MOV R48, RZ, RZ, -R48 ;  /* 0x000000ffff30b224 */ /* 0x000fe200078e0a30 */
[----:B------:R-:W-:-:S11]  /*4670*/  ISETP.GE.AND P3, PT, R46, RZ, PT ;  /* 0x000000ff2e00720c */ /* 0x000fd60003f66270 */
[----:B------:R-:W-:-:S04]  /*4680*/  @!P0 IMAD.IADD R11, R11, 0x1, -R4 ;  /* 0x000000010b0b8824 */ /* 0x000fc800078e0a04 */
[----:B-1----:R-:W-:-:S04]  /*4690*/  IMAD.MOV.U32 R8, RZ, RZ, R11 ;  /* 0x000000ffff087224 */ /* 0x002fc800078e000b */
[----:B------:R-:W-:Y:S01]  /*46a0*/  @!P3 IMAD.MOV R8, RZ, RZ, -R8 ;  /* 0x000000ffff08b224 */ /* 0x000fe200078e0a08 */
[----:B--2---:R-:W-:-:S05]  /*46b0*/  IABS R2, R56 ;  /* 0x0000003800027213 */ /* 0x004fca0000000000 */
[----:B------:R-:W-:Y:S01]  /*46c0*/  IMAD.HI.U32 R36, R6, R2, RZ ;  /* 0x0000000206247227 */ /* 0x000fe200078e00ff */
[----:B---3--:R-:W-:Y:S02]  /*46d0*/  ISETP.GE.AND P4, PT, R0, RZ, PT ;  /* 0x000000ff0000720c */ /* 0x008fe40003f86270 */
[----:B------:R-:W-:Y:S01]  /*46e0*/  IABS R41, R0 ;  /* 0x0000000000297213 */ /* 0x000fe20000000000 */
[----:B------:R-:W-:Y:S02]  /*46f0*/  IMAD.MOV R36, RZ, RZ, -R36 ;  /* 0x000000ffff247224 */ /* 0x000fe400078e0a24 */
[----:B------:R-:W-:Y:S02]  /*4700*/  IMAD.MOV.U32 R0, RZ, RZ, R31 ;  /* 0x000000ffff007224 */ /* 0x000fe400078e001f */
[----:B------:R-:W-:Y:S02]  /*4710*/  IMAD R2, R4, R36, R2 ;  /* 0x0000002404027224 */ /* 0x000fe400078e0202 */
[----:B------:R-:W-:Y:S01]  /*4720*/  @!P5 IMAD.MOV R0, RZ, RZ, -R0 ;  /* 0x000000ffff00d224 */ /* 0x000fe200078e0a00 */
[----:B------:R-:W-:Y:S01]  /*4730*/  ISETP.GE.AND P2, PT, R56, RZ, PT ;  /* 0x000000ff3800720c */ /* 0x000fe20003f46270 */
[----:B------:R-:W-:Y:S01]  /*4740*/  IMAD.HI.U32 R16, R6, R41, RZ ;  /* 0x0000002906107227 */ /* 0x000fe200078e00ff */
[----:B------:R-:W2:Y:S01]  /*4750*/  LDL.LU R56, [R1+0x434] ;  /* 0x0004340001387983 */ /* 0x000ea20000300800 */
[----:B------:R-:W-:-:S02]  /*4760*/  ISETP.GT.U32.AND P6, PT, R4, R2, PT ;  /* 0x000000020400720c */ /* 0x000fc40003fc4070 */
[----:B------:R-:W-:Y:S01]  /*4770*/  IMAD.MOV R16, RZ, RZ, -R16 ;  /* 0x000000ffff107224 */ /* 0x000fe200078e0a10 */
[----:B------:R0:W-:Y:S03]  /*4780*/  STL [R1+0x188], R0 ;  /* 0x0001880001007387 */ /* 0x0001e60000100800 */
[C---:B------:R-:W-:Y:S01]  /*4790*/  IMAD R41, R4.reuse, R16, R41 ;  /* 0x0000001004297224 */ /* 0x040fe200078e0229 */
[----:B0-----:R-:W3:Y:S01]  /*47a0*/  LDL.LU R0, [R1+0x440] ;  /* 0x0004400001007983 */ /* 0x001ee20000300800 */
[----:B------:R-:W-:-:S03]  /*47b0*/  ISETP.GT.U32.AND P5, PT, R4, R5, PT ;  /* 0x000000050400720c */ /* 0x000fc60003fa4070 */
[----:B------:R-:W-:Y:S02]  /*47c0*/  ISETP.GT.U32.AND P0, PT, R4, R41, PT ;  /* 0x000000290400720c */ /* 0x000fe40003f04070 */
[----:B------:R-:W-:-:S05]  /*47d0*/  @!P6 IMAD.IADD R2, R2, 0x1, -R4 ;  /* 0x000000010202e824 */ /* 0x000fca00078e0a04 */
[----:B------:R-:W-:Y:S02]  /*47e0*/  ISETP.GT.U32.AND P6, PT, R4, R2, PT ;  /* 0x000000020400720c */ /* 0x000fe40003fc4070 */
[----:B----4-:R-:W-:Y:S01]  /*47f0*/  IABS R26, R3 ;  /* 0x00000003001a7213 */ /* 0x010fe20000000000 */
[----:B------:R-:W-:-:S03]  /*4800*/  @!P5 IMAD.IADD R5, R5, 0x1, -R4 ;  /* 0x000000010505d824 */ /* 0x000fc600078e0a04 */
[----:B------:R-:W-:Y:S01]  /*4810*/  @!P0 IMAD.IADD R41, R41, 0x1, -R4 ;  /* 0x0000000129298824 */ /* 0x000fe200078e0a04 */
[----:B------:R-:W-:Y:S01]  /*4820*/  ISETP.GE.AND P0, PT, R3, RZ, PT ;  /* 0x000000ff0300720c */ /* 0x000fe20003f06270 */
[----:B------:R-:W-:-:S04]  /*4830*/  IMAD.MOV.U32 R3, RZ, RZ, R5 ;  /* 0x000000ffff037224 */ /* 0x000fc800078e0005 */
[----:B------:R-:W-:Y:S02]  /*4840*/  @!P1 IMAD.MOV R3, RZ, RZ, -R3 ;  /* 0x000000ffff039224 */ /* 0x000fe400078e0a03 */
[----:B------:R-:W-:Y:S01]  /*4850*/  @!P6 IMAD.IADD R2, R2, 0x1, -R4 ;  /* 0x000000010202e824 */ /* 0x000fe200078e0a04 */
[----:B------:R-:W-:Y:S04]  /*4860*/  STL [R1+0x190], R8 ;  /* 0x0001900801007387 */ /* 0x000fe80000100800 */
[----:B------:R0:W-:Y:S02]  /*4870*/  STL [R1+0x54], R3 ;  /* 0x0000540301007387 */ /* 0x0001e40000100800 */
[----:B0-----:R-:W-:-:S04]  /*4880*/  IMAD.MOV.U32 R3, RZ, RZ, R2 ;  /* 0x000000ffff037224 */ /* 0x001fc800078e0002 */
[----:B------:R-:W-:-:S05]  /*4890*/  @!P2 IMAD.MOV R3, RZ, RZ, -R3 ;  /* 0x000000ffff03a224 */ /* 0x000fca00078e0a03 */
[----:B------:R0:W-:Y:S04]  /*48a0*/  STL [R1+0x1a0], R3 ;  /* 0x0001a00301007387 */ /* 0x0001e80000100800 */
[----:B0-----:R-:W4:Y:S01]  /*48b0*/  LDL.LU R3, [R1+0x444] ;  /* 0x0004440001037983 */ /* 0x001f220000300800 */
[C---:B------:R-:W-:Y:S01]  /*48c0*/  IMAD.HI.U32 R46, R6.reuse, R26, RZ ;  /* 0x0000001a062e7227 */ /* 0x040fe200078e00ff */
[----:B------:R-:W-:Y:S02]  /*48d0*/  IABS R21, R58 ;  /* 0x0000003a00157213 */ /* 0x000fe40000000000 */
[----:B------:R-:W-:Y:S01]  /*48e0*/  IABS R7, R60 ;  /* 0x0000003c00077213 */ /* 0x000fe20000000000 */
[----:B------:R-:W-:Y:S02]  /*48f0*/  IMAD.MOV R46, RZ, RZ, -R46 ;  /* 0x000000ffff2e7224 */ /* 0x000fe400078e0a2e */
[----:B------:R-:W-:-:S04]  /*4900*/  IMAD.HI.U32 R36, R6, R21, RZ ;  /* 0x0000001506247227 */ /* 0x000fc800078e00ff */
[----:B------:R-:W-:Y:S02]  /*4910*/  IMAD R26, R4, R46, R26 ;  /* 0x0000002e041a7224 */ /* 0x000fe400078e021a */
[----:B------:R-:W-:-:S03]  /*4920*/  IMAD.HI.U32 R16, R6, R7, RZ ;  /* 0x0000000706107227 */ /* 0x000fc600078e00ff */
[C---:B------:R-:W-:Y:S01]  /*4930*/  ISETP.GT.U32.AND P3, PT, R4.reuse, R26, PT ;  /* 0x0000001a0400720c */ /* 0x040fe20003f64070 */
[----:B------:R-:W-:Y:S02]  /*4940*/  IMAD.MOV R36, RZ, RZ, -R36 ;  /* 0x000000ffff247224 */ /* 0x000fe400078e0a24 */
[----:B------:R-:W-:Y:S02]  /*4950*/  IMAD.MOV R16, RZ, RZ, -R16 ;  /* 0x000000ffff107224 */ /* 0x000fe400078e0a10 */
[C---:B------:R-:W-:Y:S02]  /*4960*/  IMAD R21, R4.reuse, R36, R21 ;  /* 0x0000002404157224 */ /* 0x040fe400078e0215 */
[C---:B------:R-:W-:Y:S01]  /*4970*/  IMAD R7, R4.reuse, R16, R7 ;  /* 0x0000001004077224 */ /* 0x040fe200078e0207 */
[----:B------:R-:W-:Y:S02]  /*4980*/  IABS R16, R57 ;  /* 0x0000003900107213 */ /* 0x000fe40000000000 */
[----:B------:R-:W-:-:S02]  /*4990*/  ISETP.GT.U32.AND P5, PT, R4, R21, PT ;  /* 0x000000150400720c */ /* 0x000fc40003fa4070 */
[----:B------:R-:W-:Y:S01]  /*49a0*/  ISETP.GT.U32.AND P6, PT, R4, R7, PT ;  /* 0x000000070400720c */ /* 0x000fe20003fc4070 */
[----:B------:R-:W-:Y:S01]  /*49b0*/  @!P3 IMAD.IADD R26, R26, 0x1, -R4 ;  /* 0x000000011a1ab824 */ /* 0x000fe200078e0a04 */
[----:B------:R-:W-:Y:S01]  /*49c0*/  ISETP.GT.U32.AND P3, PT, R4, R41, PT ;  /* 0x000000290400720c */ /* 0x000fe20003f64070 */
[----:B------:R-:W-:-:S04]  /*49d0*/  IMAD.HI.U32 R46, R6, R16, RZ ;  /* 0x00000010062e7227 */ /* 0x000fc800078e00ff */
[----:B------:R-:W-:Y:S01]  /*49e0*/  IMAD.MOV R46, RZ, RZ, -R46 ;  /* 0x000000ffff2e7224 */ /* 0x000fe200078e0a2e */
[----:B------:R-:W-:-:S03]  /*49f0*/  IABS R31, R61 ;  /* 0x0000003d001f7213 */ /* 0x000fc60000000000 */
[--C-:B------:R-:W-:Y:S02]  /*4a00*/  @!P5 IMAD.IADD R21, R21, 0x1, -R4.reuse ;  /* 0x000000011515d824 */ /* 0x100fe400078e0a04 */
[----:B------:R-:W-:Y:S02]  /*4a10*/  @!P6 IMAD.IADD R7, R7, 0x1, -R4 ;  /* 0x000000010707e824 */ /* 0x000fe400078e0a04 */
[C---:B------:R-:W-:Y:S01]  /*4a20*/  IMAD R16, R4.reuse, R46, R16 ;  /* 0x0000002e04107224 */ /* 0x040fe200078e0210 */
[C---:B------:R-:W-:Y:S01]  /*4a30*/  ISETP.GT.U32.AND P6, PT, R4.reuse, R21, PT ;  /* 0x000000150400720c */ /* 0x040fe20003fc4070 */
[----:B------:R-:W-:Y:S01]  /*4a40*/  @!P3 IMAD.IADD R41, R41, 0x1, -R4 ;  /* 0x000000012929b824 */ /* 0x000fe200078e0a04 */
[----:B------:R-:W-:Y:S01]  /*4a50*/  ISETP.GT.U32.AND P1, PT, R4, R7, PT ;  /* 0x000000070400720c */ /* 0x000fe20003f24070 */
[----:B------:R-:W-:Y:S01]  /*4a60*/  IMAD.HI.U32 R11, R6, R31, RZ ;  /* 0x0000001f060b7227 */ /* 0x000fe200078e00ff */
[----:B------:R-:W-:-:S03]  /*4a70*/  ISETP.GT.U32.AND P3, PT, R4, R16, PT ;  /* 0x000000100400720c */ /* 0x000fc60003f64070 */
[----:B------:R-:W-:Y:S01]  /*4a80*/  IMAD.MOV R11, RZ, RZ, -R11 ;  /* 0x000000ffff0b7224 */ /* 0x000fe200078e0a0b */
[----:B------:R-:W-:-:S03]  /*4a90*/  ISETP.GT.U32.AND P5, PT, R4, R26, PT ;  /* 0x0000001a0400720c */ /* 0x000fc60003fa4070 */
[C---:B------:R-:W-:Y:S02]  /*4aa0*/  IMAD R31, R4.reuse, R11, R31 ;  /* 0x0000000b041f7224 */ /* 0x040fe400078e021f */
[--C-:B------:R-:W-:Y:S02]  /*4ab0*/  @!P6 IMAD.IADD R21, R21, 0x1, -R4.reuse ;  /* 0x000000011515e824 */ /* 0x100fe400078e0a04 */
[--C-:B------:R-:W-:Y:S01]  /*4ac0*/  @!P1 IMAD.IADD R7, R7, 0x1, -R4.reuse ;  /* 0x0000000107079824 */ /* 0x100fe200078e0a04 */
[----:B------:R-:W-:Y:S01]  /*4ad0*/  ISETP.GT.U32.AND P6, PT, R4, R31, PT ;  /* 0x0000001f0400720c */ /* 0x000fe20003fc4070 */
[----:B------:R-:W-:Y:S01]  /*4ae0*/  @!P3 IMAD.IADD R16, R16, 0x1, -R4 ;  /* 0x000000011010b824 */ /* 0x000fe200078e0a04 */
[----:B------:R-:W-:Y:S02]  /*4af0*/  ISETP.GE.AND P1, PT, R60, RZ, PT ;  /* 0x000000ff3c00720c */ /* 0x000fe40003f26270 */
[----:B------:R-:W4:Y:S01]  /*4b00*/  LDL.LU R60, [R1+0x448] ;  /* 0x00044800013c7983 */ /* 0x000f220000300800 */
[----:B------:R-:W-:-:S03]  /*4b10*/  ISETP.GE.AND P3, PT, R57, RZ, PT ;  /* 0x000000ff3900720c */ /* 0x000fc60003f66270 */
[----:B------:R-:W4:Y:S01]  /*4b20*/  LDL.LU R57, [R1+0x44c] ;  /* 0x00044c0001397983 */ /* 0x000f220000300800 */
[----:B------:R-:W-:Y:S02]  /*4b30*/  @!P5 IMAD.IADD R26, R26, 0x1, -R4 ;  /* 0x000000011a1ad824 */ /* 0x000fe400078e0a04 */
[----:B------:R-:W-:Y:S01]  /*4b40*/  IMAD.MOV.U32 R9, RZ, RZ, R41 ;  /* 0x000000ffff097224 */ /* 0x000fe200078e0029 */
[----:B------:R-:W-:Y:S01]  /*4b50*/  ISETP.GE.AND P5, PT, R58, RZ, PT ;  /* 0x000000ff3a00720c */ /* 0x000fe20003fa6270 */
[----:B------:R-:W-:Y:S02]  /*4b60*/  IMAD.MOV.U32 R8, RZ, RZ, R26 ;  /* 0x000000ffff087224 */ /* 0x000fe400078e001a */
[----:B------:R-:W-:Y:S02]  /*4b70*/  @!P6 IMAD.IADD R31, R31, 0x1, -R4 ;  /* 0x000000011f1fe824 */ /* 0x000fe400078e0a04 */
[----:B------:R-:W-:Y:S02]  /*4b80*/  @!P4 IMAD.MOV R9, RZ, RZ, -R9 ;  /* 0x000000ffff09c224 */ /* 0x000fe400078e0a09 */
[----:B------:R-:W-:Y:S01]  /*4b90*/  @!P0 IMAD.MOV R8, RZ, RZ, -R8 ;  /* 0x000000ffff088224 */ /* 0x000fe200078e0a08 */
[----:B------:R-:W-:-:S02]  /*4ba0*/  ISETP.GT.U32.AND P0, PT, R4, R16, PT ;  /* 0x000000100400720c */ /* 0x000fc40003f04070 */
[----:B------:R-:W-:Y:S01]  /*4bb0*/  ISETP.GT.U32.AND P6, PT, R4, R31, PT ;  /* 0x0000001f0400720c */ /* 0x000fe20003fc4070 */
[----:B------:R-:W-:Y:S04]  /*4bc0*/  STL [R1+0x198], R9 ;  /* 0x0001980901007387 */ /* 0x000fe80000100800 */
[----:B------:R0:W-:Y:S01]  /*4bd0*/  STL [R1+0x19c], R8 ;  /* 0x00019c0801007387 */ /* 0x0001e20000100800 */
[----:B------:R-:W-:Y:S01]  /*4be0*/  IABS R36, R59 ;  /* 0x0000003b00247213 */ /* 0x000fe20000000000 */
[----:B------:R-:W-:Y:S02]  /*4bf0*/  @!P1 IMAD.MOV R7, RZ, RZ, -R7 ;  /* 0x000000ffff079224 */ /* 0x000fe400078e0a07 */
[----:B0-----:R-:W-:-:S04]  /*4c00*/  IMAD.MOV.U32 R8, RZ, RZ, R21 ;  /* 0x000000ffff087224 */ /* 0x001fc800078e0015 */
[----:B------:R-:W-:Y:S02]  /*4c10*/  @!P5 IMAD.MOV R8, RZ, RZ, -R8 ;  /* 0x000000ffff08d224 */ /* 0x000fe400078e0a08 */
[----:B------:R-:W-:-:S03]  /*4c20*/  IMAD.HI.U32 R51, R6, R36, RZ ;  /* 0x0000002406337227 */ /* 0x000fc600078e00ff */
[----:B------:R-:W-:Y:S01]  /*4c30*/  STL [R1+0x1b0], R8 ;  /* 0x0001b00801007387 */ /* 0x000fe20000100800 */
[--C-:B------:R-:W-:Y:S02]  /*4c40*/  @!P0 IMAD.IADD R16, R16, 0x1, -R4.reuse ;  /* 0x0000000110108824 */ /* 0x100fe400078e0a04 */
[----:B------:R-:W-:Y:S01]  /*4c50*/  @!P6 IMAD.IADD R31, R31, 0x1, -R4 ;  /* 0x000000011f1fe824 */ /* 0x000fe200078e0a04 */
[----:B------:R-:W-:Y:S01]  /*4c60*/  STL [R1+0x1c0], R7 ;  /* 0x0001c00701007387 */ /* 0x000fe20000100800 */
[----:B------:R-:W-:-:S04]  /*4c70*/  IMAD.MOV R51, RZ, RZ, -R51 ;  /* 0x000000ffff337224 */ /* 0x000fc800078e0a33 */
[----:B------:R-:W-:-:S05]  /*4c80*/  IMAD R36, R4, R51, R36 ;  /* 0x0000003304247224 */ /* 0x000fca00078e0224 */
[----:B------:R-:W-:-:S13]  /*4c90*/  ISETP.GT.U32.AND P2, PT, R4, R36, PT ;  /* 0x000000240400720c */ /* 0x000fda0003f44070 */
[----:B------:R-:W-:-:S05]  /*4ca0*/  @!P2 IMAD.IADD R36, R36, 0x1, -R4 ;  /* 0x000000012424a824 */ /* 0x000fca00078e0a04 */
[----:B------:R-:W-:Y:S02]  /*4cb0*/  ISETP.GT.U32.AND P4, PT, R4, R36, PT ;  /* 0x000000240400720c */ /* 0x000fe40003f84070 */
[----:B------:R-:W-:-:S11]  /*4cc0*/  ISETP.GE.AND P2, PT, R59, RZ, PT ;  /* 0x000000ff3b00720c */ /* 0x000fd60003f46270 */
[----:B------:R-:W-:Y:S01]  /*4cd0*/  @!P4 IMAD.IADD R36, R36, 0x1, -R4 ;  /* 0x000000012424c824 */ /* 0x000fe200078e0a04 */
[----:B--2---:R-:W-:Y:S02]  /*4ce0*/  IABS R2, R56 ;  /* 0x0000003800027213 */ /* 0x004fe40000000000 */
[----:B------:R-:W-:Y:S02]  /*4cf0*/  ISETP.GE.AND P0, PT, R56, RZ, PT ;  /* 0x000000ff3800720c */ /* 0x000fe40003f06270 */
[----:B------:R-:W2:Y:S01]  /*4d00*/  LDL.LU R56, [R1+0x450] ;  /* 0x0004500001387983 */ /* 0x000ea20000300800 */
[----:B---3--:R-:W-:Y:S02]  /*4d10*/  IABS R11, R0 ;  /* 0x00000000000b7213 */ /* 0x008fe40000000000 */
[----:B------:R-:W-:Y:S02]  /*4d20*/  ISETP.GE.AND P6, PT, R0, RZ, PT ;  /* 0x000000ff0000720c */ /* 0x000fe40003fc6270 */
[----:B------:R-:W3:Y:S01]  /*4d30*/  LDL.LU R0, [R1+0x454] ;  /* 0x0004540001007983 */ /* 0x000ee20000300800 */
[----:B------:R-:W-:-:S04]  /*4d40*/  IMAD.HI.U32 R46, R6, R2, RZ ;  /* 0x00000002062e7227 */ /* 0x000fc800078e00ff */
[----:B------:R-:W-:-:S04]  /*4d50*/  IMAD.MOV R46, RZ, RZ, -R46 ;  /* 0x000000ffff2e7224 */ /* 0x000fc800078e0a2e */
[----:B------:R-:W-:-:S05]  /*4d60*/  IMAD R2, R4, R46, R2 ;  /* 0x0000002e04027224 */ /* 0x000fca00078e0202 */
[----:B------:R-:W-:-:S13]  /*4d70*/  ISETP.GT.U32.AND P5, PT, R4, R2, PT ;  /* 0x000000020400720c */ /* 0x000fda0003fa4070 */
[----:B------:R-:W-:Y:S01]  /*4d80*/  @!P5 IMAD.IADD R2, R2, 0x1, -R4 ;  /* 0x000000010202d824 */ /* 0x000fe200078e0a04 */
[----:B----4-:R-:W-:Y:S02]  /*4d90*/  IABS R26, R3 ;  /* 0x00000003001a7213 */ /* 0x010fe40000000000 */
[----:B------:R-:W-:Y:S01]  /*4da0*/  ISETP.GE.AND P5, PT, R3, RZ, PT ;  /* 0x000000ff0300720c */ /* 0x000fe20003fa6270 */
[----:B------:R-:W-:-:S04]  /*4db0*/  IMAD.MOV.U32 R3, RZ, RZ, R36 ;  /* 0x000000ffff037224 */ /* 0x000fc800078e0024 */
[----:B------:R-:W-:-:S05]  /*4dc0*/  @!P2 IMAD.MOV R3, RZ, RZ, -R3 ;  /* 0x000000ffff03a224 */ /* 0x000fca00078e0a03 */
[----:B------:R0:W-:Y:S04]  /*4dd0*/  STL [R1+0x1a8], R3 ;  /* 0x0001a80301007387 */ /* 0x0001e80000100800 */
[----:B0-----:R-:W4:Y:S01]  /*4de0*/  LDL.LU R3, [R1+0x458] ;  /* 0x0004580001037983 */ /* 0x001f220000300800 */
[----:B------:R-:W-:Y:S01]  /*4df0*/  IMAD.HI.U32 R5, R6, R11, RZ ;  /* 0x0000000b06057227 */ /* 0x000fe200078e00ff */
[----:B------:R-:W-:Y:S02]  /*4e00*/  ISETP.GE.AND P1, PT, R61, RZ, PT ;  /* 0x000000ff3d00720c */ /* 0x000fe40003f26270 */
[----:B------:R-:W4:Y:S01]  /*4e10*/  LDL.LU R58, [R1+0x45c] ;  /* 0x00045c00013a7983 */ /* 0x000f220000300800 */
[----:B------:R-:W-:-:S03]  /*4e20*/  IMAD.MOV R5, RZ, RZ, -R5 ;  /* 0x000000ffff057224 */ /* 0x000fc600078e0a05 */
[----:B------:R-:W4:Y:S01]  /*4e30*/  LDL.LU R61, [R1+0x460] ;  /* 0x00046000013d7983 */ /* 0x000f220000300800 */
[----:B------:R-:W-:-:S05]  /*4e40*/  IMAD R11, R4, R5, R11 ;  /* 0x00000005040b7224 */ /* 0x000fca00078e020b */
[----:B------:R-:W-:Y:S01]  /*4e50*/  ISETP.GT.U32.AND P4, PT, R4, R11, PT ;  /* 0x0000000b0400720c */ /* 0x000fe20003f84070 */
[----:B------:R-:W-:Y:S02]  /*4e60*/  IMAD.MOV.U32 R9, RZ, RZ, R16 ;  /* 0x000000ffff097224 */ /* 0x000fe400078e0010 */
[----:B------:R-:W-:-:S10]  /*4e70*/  IMAD.MOV.U32 R8, RZ, RZ, R31 ;  /* 0x000000ffff087224 */ /* 0x000fd400078e001f */
[----:B------:R-:W-:Y:S01]  /*4e80*/  @!P4 IMAD.IADD R11, R11, 0x1, -R4 ;  /* 0x000000010b0bc824 */ /* 0x000fe200078e0a04 */
[----:B------:R-:W-:Y:S01]  /*4e90*/  ISETP.GT.U32.AND P4, PT, R4, R2, PT ;  /* 0x000000020400720c */ /* 0x000fe20003f84070 */
[----:B------:R-:W-:Y:S02]  /*4ea0*/  @!P3 IMAD.MOV R9, RZ, RZ, -R9 ;  /* 0x000000ffff09b224 */ /* 0x000fe400078e0a09 */
[----:B------:R-:W-:-:S03]  /*4eb0*/  @!P1 IMAD.MOV R8, RZ, RZ, -R8 ;  /* 0x000000ffff089224 */ /* 0x000fc600078e0a08 */
[----:B------:R-:W-:Y:S04]  /*4ec0*/  STL [R1+0x1bc], R9 ;  /* 0x0001bc0901007387 */ /* 0x000fe80000100800 */
[----:B------:R0:W-:Y:S03]  /*4ed0*/  STL [R1+0x1b4], R8 ;  /* 0x0001b40801007387 */ /* 0x0001e60000100800 */
[----:B------:R-:W-:Y:S01]  /*4ee0*/  @!P4 IMAD.IADD R2, R2, 0x1, -R4 ;  /* 0x000000010202c824 */ /* 0x000fe200078e0a04 */
[----:B------:R-:W4:Y:S01]  /*4ef0*/  LDL.LU R59, [R1+0x464] ;  /* 0x00046400013b7983 */ /* 0x000f220000300800 */
[----:B------:R-:W-:-:S04]  /*4f00*/  IMAD.HI.U32 R21, R6, R26, RZ ;  /* 0x0000001a06157227 */ /* 0x000fc800078e00ff */
[----:B0-----:R-:W-:-:S04]  /*4f10*/  IMAD.MOV.U32 R8, RZ, RZ, R2 ;  /* 0x000000ffff087224 */ /* 0x001fc800078e0002 */
[----:B------:R-:W-:Y:S02]  /*4f20*/  @!P0 IMAD.MOV R8, RZ, RZ, -R8 ;  /* 0x000000ffff088224 */ /* 0x000fe400078e0a08 */
[----:B------:R-:W-:Y:S01]  /*4f30*/  IMAD.MOV R21, RZ, RZ, -R21 ;  /* 0x000000ffff157224 */ /* 0x000fe200078e0a15 */
[----:B------:R-:W-:Y:S02]  /*4f40*/  IABS R5, R57 ;  /* 0x0000003900057213 */ /* 0x000fe40000000000 */
[----:B------:R-:W-:Y:S01]  /*4f50*/  ISETP.GE.AND P4, PT, R57, RZ, PT ;  /* 0x000000ff3900720c */ /* 0x000fe20003f86270 */
[----:B------:R-:W-:Y:S01]  /*4f60*/  STL [R1+0x1b8], R8 ;  /* 0x0001b80801007387 */ /* 0x000fe20000100800 */
[----:B------:R-:W-:Y:S01]  /*4f70*/  IABS R7, R60 ;  /* 0x0000003c00077213 */ /* 0x000fe20000000000 */
[----:B------:R-:W-:Y:S01]  /*4f80*/  IMAD R26, R4, R21, R26 ;  /* 0x00000015041a7224 */ /* 0x000fe200078e021a */
[----:B------:R-:W-:Y:S01]  /*4f90*/  ISETP.GE.AND P1, PT, R60, RZ, PT ;  /* 0x000000ff3c00720c */ /* 0x000fe20003f26270 */
[----:B------:R-:W4:Y:S04]  /*4fa0*/  LDL.LU R57, [R1+0x468] ;  /* 0x0004680001397983 */ /* 0x000f280000300800 */
[----:B------:R-:W4:Y:S01]  /*4fb0*/  LDL.LU R60, [R1+0x46c] ;  /* 0x00046c00013c7983 */ /* 0x000f220000300800 */
[----:B------:R-:W-:-:S02]  /*4fc0*/  ISETP.GT.U32.AND P3, PT, R4, R26, PT ;  /* 0x0000001a0400720c */ /* 0x000fc40003f64070 */
[----:B------:R-:W-:Y:S01]  /*4fd0*/  ISETP.GT.U32.AND P2, PT, R4, R11, PT ;  /* 0x0000000b0400720c */ /* 0x000fe20003f44070 */
[----:B------:R-:W-:-:S10]  /*4fe0*/  IMAD.HI.U32 R21, R6, R7, RZ ;  /* 0x0000000706157227 */ /* 0x000fd400078e00ff */
[--C-:B------:R-:W-:Y:S02]  /*4ff0*/  @!P3 IMAD.IADD R26, R26, 0x1, -R4.reuse ;  /* 0x000000011a1ab824 */ /* 0x100fe400078e0a04 */
[----:B------:R-:W-:-:S03]  /*5000*/  @!P2 IMAD.IADD R11, R11, 0x1, -R4 ;  /* 0x000000010b0ba824 */ /* 0x000fc600078e0a04 */
[----:B------:R-:W-:Y:S01]  /*5010*/  ISETP.GT.U32.AND P0, PT, R4, R26, PT ;  /* 0x0000001a0400720c */ /* 0x000fe20003f04070 */
[----:B------:R-:W-:-:S04]  /*5020*/  IMAD.HI.U32 R16, R6, R5, RZ ;  /* 0x0000000506107227 */ /* 0x000fc800078e00ff */
[----:B------:R-:W-:Y:S02]  /*5030*/  IMAD.MOV R21, RZ, RZ, -R21 ;  /* 0x000000ffff157224 */ /* 0x000fe400078e0a15 */
[----:B------:R-:W-:Y:S02]  /*5040*/  IMAD.MOV R16, RZ, RZ, -R16 ;  /* 0x000000ffff107224 */ /* 0x000fe400078e0a10 */
[C---:B------:R-:W-:Y:S02]  /*5050*/  IMAD R7, R4.reuse, R21, R7 ;  /* 0x0000001504077224 */ /* 0x040fe400078e0207 */
[----:B------:R-:W-:Y:S02]  /*5060*/  IMAD R5, R4, R16, R5 ;  /* 0x0000001004057224 */ /* 0x000fe400078e0205 */
[----:B------:R-:W-:-:S03]  /*5070*/  @!P0 IMAD.IADD R26, R26, 0x1, -R4 ;  /* 0x000000011a1a8824 */ /* 0x000fc600078e0a04 */
[----:B------:R-:W-:-:S13]  /*5080*/  ISETP.GT.U32.AND P0, PT, R4, R5, PT ;  /* 0x000000050400720c */ /* 0x000fda0003f04070 */
[----:B------:R-:W-:Y:S01]  /*5090*/  @!P0 IMAD.IADD R5, R5, 0x1, -R4 ;  /* 0x0000000105058824 */ /* 0x000fe200078e0a04 */
[----:B--2---:R-:W-:Y:S02]  /*50a0*/  IABS R2, R56 ;  /* 0x0000003800027213 */ /* 0x004fe40000000000 */
[----:B---3--:R-:W-:Y:S02]  /*50b0*/  ISETP.GE.AND P3, PT, R0, RZ, PT ;  /* 0x000000ff0000720c */ /* 0x008fe40003f66270 */
[----:B------:R-:W-:Y:S01]  /*50c0*/  IABS R41, R0 ;  /* 0x0000000000297213 */ /* 0x000fe20000000000 */
[----:B------:R-:W-:-:S04]  /*50d0*/  IMAD.MOV.U32 R0, RZ, RZ, R11 ;  /* 0x000000ffff007224 */ /* 0x000fc800078e000b */
[----:B------:R-:W-:Y:S01]  /*50e0*/  @!P6 IMAD.MOV R0, RZ, RZ, -R0 ;  /* 0x000000ffff00e224 */ /* 0x000fe200078e0a00 */
[----:B------:R-:W-:Y:S01]  /*50f0*/  ISETP.GT.U32.AND P6, PT, R4, R7, PT ;  /* 0x000000070400720c */ /* 0x000fe20003fc4070 */
[----:B------:R-:W-:-:S03]  /*5100*/  IMAD.HI.U32 R31, R6, R2, RZ ;  /* 0x00000002061f7227 */ /* 0x000fc600078e00ff */
[----:B------:R0:W-:Y:S01]  /*5110*/  STL [R1+0x1c8], R0 ;  /* 0x0001c80001007387 */ /* 0x0001e20000100800 */
[----:B------:R-:W-:Y:S01]  /*5120*/  IMAD.MOV R31, RZ, RZ, -R31 ;  /* 0x000000ffff1f7224 */ /* 0x000fe200078e0a1f */
[----:B------:R-:W-:Y:S02]  /*5130*/  ISETP.GE.AND P2, PT, R56, RZ, PT ;  /* 0x000000ff3800720c */ /* 0x000fe40003f46270 */
[----:B------:R-:W2:Y:S01]  /*5140*/  LDL.LU R56, [R1+0x470] ;  /* 0x0004700001387983 */ /* 0x000ea20000300800 */
[----:B0-----:R-:W-:-:S04]  /*5150*/  IMAD.MOV.U32 R0, RZ, RZ, R26 ;  /* 0x000000ffff007224 */ /* 0x001fc800078e001a */
[----:B------:R-:W-:Y:S02]  /*5160*/  @!P5 IMAD.MOV R0, RZ, RZ, -R0 ;  /* 0x000000ffff00d224 */ /* 0x000fe400078e0a00 */
[C---:B------:R-:W-:Y:S02]  /*5170*/  IMAD R2, R4.reuse, R31, R2 ;  /* 0x0000001f04027224 */ /* 0x040fe400078e0202 */
[----:B------:R-:W-:Y:S01]  /*5180*/  @!P6 IMAD.IADD R7, R7, 0x1, -R4 ;  /* 0x000000010707e824 */ /* 0x000fe200078e0a04 */
[----:B------:R0:W-:Y:S02]  /*5190*/  STL [R1+0x18c], R0 ;  /* 0x00018c0001007387 */ /* 0x0001e40000100800 */
[----:B------:R-:W-:Y:S01]  /*51a0*/  ISETP.GT.U32.AND P6, PT, R4, R2, PT ;  /* 0x000000020400720c */ /* 0x000fe20003fc4070 */
[----:B------:R-:W-:Y:S01]  /*51b0*/  IMAD.HI.U32 R11, R6, R41, RZ ;  /* 0x00000029060b7227 */ /* 0x000fe200078e00ff */
[----:B------:R-:W-:Y:S01]  /*51c0*/  ISETP.GT.U32.AND P0, PT, R4, R7, PT ;  /* 0x000000070400720c */ /* 0x000fe20003f04070 */
[----:B0-----:R-:W3:Y:S02]  /*51d0*/  LDL.LU R0, [R1+0x474] ;  /* 0x0004740001007983 */ /* 0x001ee40000300800 */
[----:B------:R-:W-:-:S04]  /*51e0*/  IMAD.MOV R11, RZ, RZ, -R11 ;  /* 0x000000ffff0b7224 */ /* 0x000fc800078e0a0b */
[----:B------:R-:W-:-:S04]  /*51f0*/  IMAD R41, R4, R11, R41 ;  /* 0x0000000b04297224 */ /* 0x000fc800078e0229 */
[--C-:B------:R-:W-:Y:S01]  /*5200*/  @!P6 IMAD.IADD R2, R2, 0x1, -R4.reuse ;  /* 0x000000010202e824 */ /* 0x100fe200078e0a04 */
[C---:B------:R-:W-:Y:S01]  /*5210*/  ISETP.GT.U32.AND P6, PT, R4.reuse, R5, PT ;  /* 0x000000050400720c */ /* 0x040fe20003fc4070 */
[----:B------:R-:W-:Y:S01]  /*5220*/  @!P0 IMAD.IADD R7, R7, 0x1, -R4 ;  /* 0x0000000107078824 */ /* 0x000fe200078e0a04 */
[C---:B------:R-:W-:Y:S02]  /*5230*/  ISETP.GT.U32.AND P0, PT, R4.reuse, R41, PT ;  /* 0x000000290400720c */ /* 0x040fe40003f04070 */
[----:B------:R-:W-:Y:S01]  /*5240*/  ISETP.GT.U32.AND P5, PT, R4, R2, PT ;  /* 0x000000020400720c */ /* 0x000fe20003fa4070 */
[----:B------:R-:W-:-:S08]  /*5250*/  IMAD.MOV.U32 R8, RZ, RZ, R7 ;  /* 0x000000ffff087224 */ /* 0x000fd000078e0007 */
[--C-:B------:R-:W-:Y:S02]  /*5260*/  @!P6 IMAD.IADD R5, R5, 0x1, -R4.reuse ;  /* 0x000000010505e824 */ /* 0x100fe400078e0a04 */
[----:B------:R-:W-:Y:S02]  /*5270*/  @!P0 IMAD.IADD R41, R41, 0x1, -R4 ;  /* 0x0000000129298824 */ /* 0x000fe400078e0a04 */
[----:B------:R-:W-:Y:S02]  /*5280*/  @!P1 IMAD.MOV R8, RZ, RZ, -R8 ;  /* 0x000000ffff089224 */ /* 0x000fe400078e0a08 */
[----:B------:R-:W-:Y:S01]  /*5290*/  @!P5 IMAD.IADD R2, R2, 0x1, -R4 ;  /* 0x000000010202d824 */ /* 0x000fe200078e0a04 */
[----:B----4-:R-:W-:Y:S02]  /*52a0*/  IABS R36, R3 ;  /* 0x0000000300247213 */ /* 0x010fe40000000000 */
[----:B------:R-:W-:Y:S01]  /*52b0*/  ISETP.GE.AND P0, PT, R3, RZ, PT ;  /* 0x000000ff0300720c */ /* 0x000fe20003f06270 */
[----:B------:R-:W-:-:S04]  /*52c0*/  IMAD.MOV.U32 R3, RZ, RZ, R5 ;  /* 0x000000ffff037224 */ /* 0x000fc800078e0005 */
[----:B------:R-:W-:Y:S01]  /*52d0*/  @!P4 IMAD.MOV R3, RZ, RZ, -R3 ;  /* 0x000000ffff03c224 */ /* 0x000fe200078e0a03 */
[----:B------:R-:W-:Y:S04]  /*52e0*/  STL [R1+0x184], R8 ;  /* 0x0001840801007387 */ /* 0x000fe80000100800 */
[----:B------:R0:W-:Y:S02]  /*52f0*/  STL [R1+0x50], R3 ;  /* 0x0000500301007387 */ /* 0x0001e40000100800 */
[----:B0-----:R-:W-:-:S04]  /*5300*/  IMAD.MOV.U32 R3, RZ, RZ, R2 ;  /* 0x000000ffff037224 */ /* 0x001fc800078e0002 */
[----:B------:R-:W-:-:S05]  /*5310*/  @!P2 IMAD.MOV R3, RZ, RZ, -R3 ;  /* 0x000000ffff03a224 */ /* 0x000fca00078e0a03 */
[----:B------:R0:W-:Y:S04]  /*5320*/  STL [R1+0x34], R3 ;  /* 0x0000340301007387 */ /* 0x0001e80000100800 */
[----:B0-----:R-:W4:Y:S01]  /*5330*/  LDL.LU R3, [R1+0x478] ;  /* 0x0004780001037983 */ /* 0x001f220000300800 */
[----:B------:R-:W-:Y:S02]  /*5340*/  IABS R16, R58 ;  /* 0x0000003a00107213 */ /* 0x000fe40000000000 */
[----:B------:R-:W-:-:S03]  /*5350*/  IABS R21, R61 ;  /* 0x0000003d00157213 */ /* 0x000fc60000000000 */
[----:B------:R-:W-:-:S04]  /*5360*/  IMAD.HI.U32 R31, R6, R16, RZ ;  /* 0x00000010061f7227 */ /* 0x000fc800078e00ff */
[----:B------:R-:W-:-:S04]  /*5370*/  IMAD.HI.U32 R46, R6, R36, RZ ;  /* 0x00000024062e7227 */ /* 0x000fc800078e00ff */
[----:B------:R-:W-:-:S04]  /*5380*/  IMAD.HI.U32 R11, R6, R21, RZ ;  /* 0x00000015060b7227 */ /* 0x000fc800078e00ff */
[----:B------:R-:W-:Y:S02]  /*5390*/  IMAD.MOV R31, RZ, RZ, -R31 ;  /* 0x000000ffff1f7224 */ /* 0x000fe400078e0a1f */
[----:B------:R-:W-:Y:S02]  /*53a0*/  IMAD.MOV R46, RZ, RZ, -R46 ;  /* 0x000000ffff2e7224 */ /* 0x000fe400078e0a2e */
[----:B------:R-:W-:Y:S02]  /*53b0*/  IMAD.MOV R11, RZ, RZ, -R11 ;  /* 0x000000ffff0b7224 */ /* 0x000fe400078e0a0b */
[C---:B------:R-:W-:Y:S02]  /*53c0*/  IMAD R16, R4.reuse, R31, R16 ;  /* 0x0000001f04107224 */ /* 0x040fe400078e0210 */
[C---:B------:R-:W-:Y:S02]  /*53d0*/  IMAD R36, R4.reuse, R46, R36 ;  /* 0x0000002e04247224 */ /* 0x040fe400078e0224 */
[C---:B------:R-:W-:Y:S01]  /*53e0*/  IMAD R21, R4.reuse, R11, R21 ;  /* 0x0000000b04157224 */ /* 0x040fe200078e0215 */
[----:B------:R-:W-:-:S02]  /*53f0*/  ISETP.GT.U32.AND P6, PT, R4, R16, PT ;  /* 0x000000100400720c */ /* 0x000fc40003fc4070 */
[C---:B------:R-:W-:Y:S02]  /*5400*/  ISETP.GT.U32.AND P1, PT, R4.reuse, R36, PT ;  /* 0x000000240400720c */ /* 0x040fe40003f24070 */
[----:B------:R-:W-:Y:S02]  /*5410*/  ISETP.GT.U32.AND P5, PT, R4, R21, PT ;  /* 0x000000150400720c */ /* 0x000fe40003fa4070 */
[----:B------:R-:W-:Y:S02]  /*5420*/  IABS R11, R57 ;  /* 0x00000039000b7213 */ /* 0x000fe40000000000 */
[----:B------:R-:W-:-:S05]  /*5430*/  IABS R26, R60 ;  /* 0x0000003c001a7213 */ /* 0x000fca0000000000 */
[--C-:B------:R-:W-:Y:S02]  /*5440*/  @!P6 IMAD.IADD R16, R16, 0x1, -R4.reuse ;  /* 0x000000011010e824 */ /* 0x100fe400078e0a04 */
[--C-:B------:R-:W-:Y:S01]  /*5450*/  @!P1 IMAD.IADD R36, R36, 0x1, -R4.reuse ;  /* 0x0000000124249824 */ /* 0x100fe200078e0a04 */
[C---:B------:R-:W-:Y:S01]  /*5460*/  ISETP.GT.U32.AND P1, PT, R4.reuse, R41, PT ;  /* 0x000000290400720c */ /* 0x040fe20003f24070 */
[----:B------:R-:W-:Y:S01]  /*5470*/  @!P5 IMAD.IADD R21, R21, 0x1, -R4 ;  /* 0x000000011515d824 */ /* 0x000fe200078e0a04 */
[----:B------:R-:W-:Y:S01]  /*5480*/  ISETP.GT.U32.AND P5, PT, R4, R16, PT ;  /* 0x000000100400720c */ /* 0x000fe20003fa4070 */
[----:B------:R-:W-:-:S04]  /*5490*/  IMAD.HI.U32 R46, R6, R11, RZ ;  /* 0x0000000b062e7227 */ /* 0x000fc800078e00ff */
[----:B------:R-:W-:-:S04]  /*54a0*/  IMAD.HI.U32 R7, R6, R26, RZ ;  /* 0x0000001a06077227 */ /* 0x000fc800078e00ff */
[----:B------:R-:W-:Y:S02]  /*54b0*/  IMAD.MOV R46, RZ, RZ, -R46 ;  /* 0x000000ffff2e7224 */ /* 0x000fe400078e0a2e */
[----:B------:R-:W-:Y:S01]  /*54c0*/  IMAD.MOV R7, RZ, RZ, -R7 ;  /* 0x000000ffff077224 */ /* 0x000fe200078e0a07 */
[C---:B------:R-:W-:Y:S01]  /*54d0*/  ISETP.GT.U32.AND P6, PT, R4.reuse, R36, PT ;  /* 0x000000240400720c */ /* 0x040fe20003fc4070 */
[C---:B------:R-:W-:Y:S02]  /*54e0*/  IMAD R11, R4.reuse, R46, R11 ;  /* 0x0000002e040b7224 */ /* 0x040fe400078e020b */
[C---:B------:R-:W-:Y:S01]  /*54f0*/  IMAD R26, R4.reuse, R7, R26 ;  /* 0x00000007041a7224 */ /* 0x040fe200078e021a */
[C---:B------:R-:W-:Y:S01]  /*5500*/  ISETP.GT.U32.AND P4, PT, R4.reuse, R21, PT ;  /* 0x000000150400720c */ /* 0x040fe20003f84070 */
[--C-:B------:R-:W-:Y:S01]  /*5510*/  @!P1 IMAD.IADD R41, R41, 0x1, -R4.reuse ;  /* 0x0000000129299824 */ /* 0x100fe200078e0a04 */
[----:B------:R-:W-:Y:S01]  /*5520*/  ISETP.GT.U32.AND P1, PT, R4, R11, PT ;  /* 0x0000000b0400720c */ /* 0x000fe20003f24070 */
[----:B------:R-:W-:Y:S01]  /*5530*/  @!P5 IMAD.IADD R16, R16, 0x1, -R4 ;  /* 0x000000011010d824 */ /* 0x000fe200078e0a04 */
[----:B------:R-:W-:Y:S01]  /*5540*/  ISETP.GT.U32.AND P5, PT, R4, R26, PT ;  /* 0x0000001a0400720c */ /* 0x000fe20003fa4070 */
[----:B------:R-:W-:-:S04]  /*5550*/  IMAD.MOV.U32 R9, RZ, RZ, R41 ;  /* 0x000000ffff097224 */ /* 0x000fc800078e0029 */
[----:B------:R-:W-:Y:S01]  /*5560*/  @!P6 IMAD.IADD R36, R36, 0x1, -R4 ;  /* 0x000000012424e824 */ /* 0x000fe200078e0a04 */
[----:B------:R-:W-:-:S03]  /*5570*/  ISETP.GE.AND P6, PT, R58, RZ, PT ;  /* 0x000000ff3a00720c */ /* 0x000fc60003fc6270 */
[--C-:B------:R-:W-:Y:S01]  /*5580*/  @!P4 IMAD.IADD R21, R21, 0x1, -R4.reuse ;  /* 0x000000011515c824 */ /* 0x100fe200078e0a04 */
[----:B------:R-:W-:Y:S01]  /*5590*/  ISETP.GE.AND P4, PT, R61, RZ, PT ;  /* 0x000000ff3d00720c */ /* 0x000fe20003f86270 */
[----:B------:R-:W-:Y:S01]  /*55a0*/  @!P1 IMAD.IADD R11, R11, 0x1, -R4 ;  /* 0x000000010b0b9824 */ /* 0x000fe200078e0a04 */
[----:B------:R-:W4:Y:S01]  /*55b0*/  LDL.LU R61, [R1+0x47c] ;  /* 0x00047c00013d7983 */ /* 0x000f220000300800 */
[----:B------:R-:W-:Y:S02]  /*55c0*/  IMAD.MOV.U32 R8, RZ, RZ, R36 ;  /* 0x000000ffff087224 */ /* 0x000fe400078e0024 */
[----:B------:R-:W-:Y:S02]  /*55d0*/  @!P5 IMAD.IADD R26, R26, 0x1, -R4 ;  /* 0x000000011a1ad824 */ /* 0x000fe400078e0a04 */
[----:B------:R-:W-:Y:S01]  /*55e0*/  @!P3 IMAD.MOV R9, RZ, RZ, -R9 ;  /* 0x000000ffff09b224 */ /* 0x000fe200078e0a09 */
[----:B------:R-:W-:Y:S01]  /*55f0*/  ISETP.GT.U32.AND P5, PT, R4, R11, PT ;  /* 0x0000000b0400720c */ /* 0x000fe20003fa4070 */
[----:B------:R-:W-:Y:S01]  /*5600*/  @!P0 IMAD.MOV R8, RZ, RZ, -R8 ;  /* 0x000000ffff088224 */ /* 0x000fe200078e0a08 */
[----:B------:R-:W-:-:S02]  /*5610*/  ISETP.GE.AND P1, PT, R57, RZ, PT ;  /* 0x000000ff3900720c */ /* 0x000fc40003f26270 */
[----:B------:R-:W-:Y:S01]  /*5620*/  ISETP.GT.U32.AND P0, PT, R4, R26, PT ;  /* 0x0000001a0400720c */ /* 0x000fe20003f04070 */
[----:B------:R-:W4:Y:S04]  /*5630*/  LDL.LU R57, [R1+0x480] ;  /* 0x0004800001397983 */ /* 0x000f280000300800 */
[----:B------:R0:W-:Y:S04]  /*5640*/  STL [R1+0x30], R9 ;  /* 0x0000300901007387 */ /* 0x0001e80000100800 */
[----:B------:R1:W-:Y:S01]  /*5650*/  STL [R1+0x2c], R8 ;  /* 0x00002c0801007387 */ /* 0x0003e20000100800 */
[----:B0-----:R-:W-:-:S02]  /*5660*/  IMAD.MOV.U32 R9, RZ, RZ, R16 ;  /* 0x000000ffff097224 */ /* 0x001fc400078e0010 */
[----:B-1----:R-:W-:Y:S02]  /*5670*/  IMAD.MOV.U32 R8, RZ, RZ, R21 ;  /* 0x000000ffff087224 */ /* 0x002fe400078e0015 */
[----:B------:R-:W-:Y:S02]  /*5680*/  @!P6 IMAD.MOV R9, RZ, RZ, -R9 ;  /* 0x000000ffff09e224 */ /* 0x000fe400078e0a09 */
[----:B------:R-:W-:Y:S02]  /*5690*/  @!P4 IMAD.MOV R8, RZ, RZ, -R8 ;  /* 0x000000ffff08c224 */ /* 0x000fe400078e0a08 */
[--C-:B------:R-:W-:Y:S01]  /*56a0*/  @!P5 IMAD.IADD R11, R11, 0x1, -R4.reuse ;  /* 0x000000010b0bd824 */ /* 0x100fe200078e0a04 */
[----:B------:R-:W-:Y:S01]  /*56b0*/  STL [R1+0x48], R9 ;  /* 0x0000480901007387 */ /* 0x000fe20000100800 */
[----:B------:R-:W-:-:S03]  /*56c0*/  @!P0 IMAD.IADD R26, R26, 0x1, -R4 ;  /* 0x000000011a1a8824 */ /* 0x000fc600078e0a04 */
[----:B------:R-:W-:Y:S01]  /*56d0*/  STL [R1+0x4c], R8 ;  /* 0x00004c0801007387 */ /* 0x000fe20000100800 */
[----:B------:R-:W-:-:S05]  /*56e0*/  IABS R31, R59 ;  /* 0x0000003b001f7213 */ /* 0x000fca0000000000 */
[----:B------:R-:W-:-:S04]  /*56f0*/  IMAD.HI.U32 R51, R6, R31, RZ ;  /* 0x0000001f06337227 */ /* 0x000fc800078e00ff */
[----:B------:R-:W-:-:S04]  /*5700*/  IMAD.MOV R51, RZ, RZ, -R51 ;  /* 0x000000ffff337224 */ /* 0x000fc800078e0a33 */
[----:B------:R-:W-:-:S05]  /*5710*/  IMAD R31, R4, R51, R31 ;  /* 0x00000033041f7224 */ /* 0x000fca00078e021f */
[----:B------:R-:W-:-:S13]  /*5720*/  ISETP.GT.U32.AND P2, PT, R4, R31, PT ;  /* 0x0000001f0400720c */ /* 0x000fda0003f44070 */
[----:B------:R-:W-:-:S05]  /*5730*/  @!P2 IMAD.IADD R31, R31, 0x1, -R4 ;  /* 0x000000011f1fa824 */ /* 0x000fca00078e0a04 */
[----:B------:R-:W-:Y:S02]  /*5740*/  ISETP.GT.U32.AND P3, PT, R4, R31, PT ;  /* 0x0000001f0400720c */ /* 0x000fe40003f64070 */
        /* <DEDUP_REMOVED lines=9> */
[----:B------:R-:W-:Y:S02]  /*57e0*/  ISETP.GT.U32.AND P6, PT, R4, R2, PT ;  /* 0x000000020400720c */ /* 0x000fe40003fc4070 */
[----:B------:R-:W-:Y:S01]  /*57f0*/  ISETP.GE.AND P2, PT, R59, RZ, PT ;  /* 0x000000ff3b00720c */ /* 0x000fe20003f46270 */
[----:B------:R-:W-:-:S10]  /*5800*/  @!P3 IMAD.IADD R31, R31, 0x1, -R4 ;  /* 0x000000011f1fb824 */ /* 0x000fd400078e0a04 */
        /* <DEDUP_REMOVED lines=10> */
[----:B------:R-:W-:Y:S02]  /*58b0*/  IMAD.MOV R7, RZ, RZ, -R7 ;  /* 0x000000ffff077224 */ /* 0x000fe400078e0a07 */
[----:B------:R-:W-:Y:S01]  /*58c0*/  IMAD.HI.U32 R21, R6, R16, RZ ;  /* 0x0000001006157227 */ /* 0x000fe200078e00ff */
[----:B------:R-:W4:Y:S03]  /*58d0*/  LDL.LU R60, [R1+0x494] ;  /* 0x00049400013c7983 */ /* 0x000f260000300800 */
[----:B------:R-:W-:-:S05]  /*58e0*/  IMAD R5, R4, R7, R5 ;  /* 0x0000000704057224 */ /* 0x000fca00078e0205 */
[C---:B------:R-:W-:Y:S01]  /*58f0*/  ISETP.GT.U32.AND P3, PT, R4.reuse, R5, PT ;  /* 0x000000050400720c */ /* 0x040fe20003f64070 */
[----:B------:R-:W-:Y:S02]  /*5900*/  IMAD.MOV R21, RZ, RZ, -R21 ;  /* 0x000000ffff157224 */ /* 0x000fe400078e0a15 */
[----:B------:R-:W-:Y:S02]  /*5910*/  IMAD.MOV.U32 R9, RZ, RZ, R11 ;  /* 0x000000ffff097224 */ /* 0x000fe400078e000b */
[----:B------:R-:W-:-:S08]  /*5920*/  IMAD R16, R4, R21, R16 ;  /* 0x0000001504107224 */ /* 0x000fd000078e0210 */
[----:B------:R-:W-:Y:S01]  /*5930*/  @!P3 IMAD.IADD R5, R5, 0x1, -R4 ;  /* 0x000000010505b824 */ /* 0x000fe200078e0a04 */
[C---:B------:R-:W-:Y:S01]  /*5940*/  ISETP.GT.U32.AND P3, PT, R4.reuse, R2, PT ;  /* 0x000000020400720c */ /* 0x040fe20003f64070 */
[----:B------:R-:W-:Y:S02]  /*5950*/  IMAD.MOV.U32 R8, RZ, RZ, R26 ;  /* 0x000000ffff087224 */ /* 0x000fe400078e001a */
[----:B------:R-:W-:Y:S01]  /*5960*/  @!P1 IMAD.MOV R9, RZ, RZ, -R9 ;  /* 0x000000ffff099224 */ /* 0x000fe200078e0a09 */
[----:B------:R-:W-:Y:S01]  /*5970*/  ISETP.GT.U32.AND P1, PT, R4, R16, PT ;  /* 0x000000100400720c */ /* 0x000fe20003f24070 */
[----:B------:R-:W-:-:S03]  /*5980*/  @!P4 IMAD.MOV R8, RZ, RZ, -R8 ;  /* 0x000000ffff08c224 */ /* 0x000fc600078e0a08 */
[----:B------:R-:W-:Y:S05]  /*5990*/  STL [R1+0x44], R9 ;  /* 0x0000440901007387 */ /* 0x000fea0000100800 */
[--C-:B------:R-:W-:Y:S01]  /*59a0*/  @!P3 IMAD.IADD R2, R2, 0x1, -R4.reuse ;  /* 0x000000010202b824 */ /* 0x100fe200078e0a04 */
[----:B------:R0:W-:Y:S01]  /*59b0*/  STL [R1+0x148], R8 ;  /* 0x0001480801007387 */ /* 0x0001e20000100800 */
[----:B------:R-:W-:Y:S02]  /*59c0*/  ISETP.GT.U32.AND P2, PT, R4, R5, PT ;  /* 0x000000050400720c */ /* 0x000fe40003f44070 */
[----:B------:R-:W-:Y:S01]  /*59d0*/  @!P1 IMAD.IADD R16, R16, 0x1, -R4 ;  /* 0x0000000110109824 */ /* 0x000fe200078e0a04 */
[----:B------:R-:W4:Y:S01]  /*59e0*/  LDL.LU R59, [R1+0x498] ;  /* 0x00049800013b7983 */ /* 0x000f220000300800 */
[----:B0-----:R-:W-:-:S04]  /*59f0*/  IMAD.MOV.U32 R8, RZ, RZ, R2 ;  /* 0x000000ffff087224 */ /* 0x001fc800078e0002 */
[----:B------:R-:W-:Y:S01]  /*5a00*/  @!P5 IMAD.MOV R8, RZ, RZ, -R8 ;  /* 0x000000ffff08d224 */ /* 0x000fe200078e0a08 */
[----:B------:R-:W-:-:S04]  /*5a10*/  IABS R7, R61 ;  /* 0x0000003d00077213 */ /* 0x000fc80000000000 */
[----:B------:R0:W-:Y:S01]  /*5a20*/  STL [R1+0x154], R8 ;  /* 0x0001540801007387 */ /* 0x0001e20000100800 */
[----:B------:R-:W-:Y:S01]  /*5a30*/  IMAD.HI.U32 R21, R6, R7, RZ ;  /* 0x0000000706157227 */ /* 0x000fe200078e00ff */
[----:B------:R-:W-:-:S03]  /*5a40*/  IABS R54, R57 ;  /* 0x0000003900367213 */ /* 0x000fc60000000000 */
[----:B------:R-:W-:Y:S01]  /*5a50*/  IMAD.MOV R21, RZ, RZ, -R21 ;  /* 0x000000ffff157224 */ /* 0x000fe200078e0a15 */
[----:B------:R-:W-:Y:S01]  /*5a60*/  ISETP.GT.U32.AND P5, PT, R4, R16, PT ;  /* 0x000000100400720c */ /* 0x000fe20003fa4070 */
[----:B------:R-:W-:Y:S02]  /*5a70*/  @!P2 IMAD.IADD R5, R5, 0x1, -R4 ;  /* 0x000000010505a824 */ /* 0x000fe400078e0a04 */
[----:B------:R-:W-:-:S04]  /*5a80*/  IMAD.HI.U32 R11, R6, R54, RZ ;  /* 0x00000036060b7227 */ /* 0x000fc800078e00ff */
[C---:B------:R-:W-:Y:S02]  /*5a90*/  IMAD R7, R4.reuse, R21, R7 ;  /* 0x0000001504077224 */ /* 0x040fe400078e0207 */
[----:B0-----:R-:W-:Y:S02]  /*5aa0*/  IMAD.MOV.U32 R8, RZ, RZ, R5 ;  /* 0x000000ffff087224 */ /* 0x001fe400078e0005 */
[----:B------:R-:W-:Y:S02]  /*5ab0*/  IMAD.MOV R11, RZ, RZ, -R11 ;  /* 0x000000ffff0b7224 */ /* 0x000fe400078e0a0b */
[----:B------:R-:W-:Y:S01]  /*5ac0*/  @!P0 IMAD.MOV R8, RZ, RZ, -R8 ;  /* 0x000000ffff088224 */ /* 0x000fe200078e0a08 */
[C---:B------:R-:W-:Y:S01]  /*5ad0*/  ISETP.GT.U32.AND P0, PT, R4.reuse, R7, PT ;  /* 0x000000070400720c */ /* 0x040fe20003f04070 */
[----:B------:R-:W-:Y:S02]  /*5ae0*/  IMAD R54, R4, R11, R54 ;  /* 0x0000000b04367224 */ /* 0x000fe400078e0236 */
[----:B------:R-:W-:-:S03]  /*5af0*/  @!P5 IMAD.IADD R16, R16, 0x1, -R4 ;  /* 0x000000011010d824 */ /* 0x000fc600078e0a04 */
[----:B------:R-:W-:Y:S02]  /*5b00*/  ISETP.GT.U32.AND P5, PT, R4, R54, PT ;  /* 0x000000360400720c */ /* 0x000fe40003fa4070 */
[----:B------:R-:W-:-:S05]  /*5b10*/  ISETP.GE.AND P4, PT, R61, RZ, PT ;  /* 0x000000ff3d00720c */ /* 0x000fca0003f86270 */
[----:B------:R-:W-:-:S06]  /*5b20*/  @!P0 IMAD.IADD R7, R7, 0x1, -R4 ;  /* 0x0000000107078824 */ /* 0x000fcc00078e0a04 */
[----:B------:R-:W-:Y:S01]  /*5b30*/  @!P5 IMAD.IADD R54, R54, 0x1, -R4 ;  /* 0x000000013636d824 */ /* 0x000fe200078e0a04 */
[----:B------:R-:W-:Y:S02]  /*5b40*/  ISETP.GT.U32.AND P5, PT, R4, R7, PT ;  /* 0x000000070400720c */ /* 0x000fe40003fa4070 */
[----:B------:R-:W-:-:S11]  /*5b50*/  ISETP.GE.AND P3, PT, R57, RZ, PT ;  /* 0x000000ff3900720c */ /* 0x000fd60003f66270 */
[----:B------:R-:W-:Y:S01]  /*5b60*/  @!P5 IMAD.IADD R7, R7, 0x1, -R4 ;  /* 0x000000010707d824 */ /* 0x000fe200078e0a04 */
[----:B--2---:R-:W-:-:S05]  /*5b70*/  IABS R2, R56 ;  /* 0x0000003800027213 */ /* 0x004fca0000000000 */
[----:B------:R-:W-:Y:S01]  /*5b80*/  IMAD.HI.U32 R26, R6, R2, RZ ;  /* 0x00000002061a7227 */ /* 0x000fe200078e00ff */
[----:B---3--:R-:W-:Y:S02]  /*5b90*/  ISETP.GE.AND P1, PT, R0, RZ, PT ;  /* 0x000000ff0000720c */ /* 0x008fe40003f26270 */
[----:B------:R-:W-:Y:S02]  /*5ba0*/  IABS R41, R0 ;  /* 0x0000000000297213 */ /* 0x000fe40000000000 */
[----:B------:R-:W2:Y:S01]  /*5bb0*/  LDL.LU R0, [R1+0x49c] ;  /* 0x00049c0001007983 */ /* 0x000ea20000300800 */
[----:B------:R-:W-:-:S03]  /*5bc0*/  IMAD.MOV R26, RZ, RZ, -R26 ;  /* 0x000000ffff1a7224 */ /* 0x000fc600078e0a1a */
[----:B------:R-:W3:Y:S01]  /*5bd0*/  LDL.LU R61, [R1+0x4a0] ;  /* 0x0004a000013d7983 */ /* 0x000ee20000300800 */
[----:B------:R-:W-:-:S05]  /*5be0*/  IMAD R2, R4, R26, R2 ;  /* 0x0000001a04027224 */ /* 0x000fca00078e0202 */
[----:B------:R-:W-:Y:S01]  /*5bf0*/  ISETP.GT.U32.AND P0, PT, R4, R2, PT ;  /* 0x000000020400720c */ /* 0x000fe20003f04070 */
[----:B------:R-:W-:Y:S01]  /*5c00*/  IMAD.HI.U32 R5, R6, R41, RZ ;  /* 0x0000002906057227 */ /* 0x000fe200078e00ff */
[----:B------:R0:W-:Y:S03]  /*5c10*/  STL [R1+0x14c], R8 ;  /* 0x00014c0801007387 */ /* 0x0001e60000100800 */
[----:B------:R-:W-:Y:S01]  /*5c20*/  IMAD.MOV R5, RZ, RZ, -R5 ;  /* 0x000000ffff057224 */ /* 0x000fe200078e0a05 */
[----:B------:R-:W3:Y:S03]  /*5c30*/  LDL.LU R57, [R1+0x4a4] ;  /* 0x0004a40001397983 */ /* 0x000ee60000300800 */
[----:B------:R-:W-:-:S04]  /*5c40*/  IMAD R41, R4, R5, R41 ;  /* 0x0000000504297224 */ /* 0x000fc800078e0229 */
[----:B------:R-:W-:Y:S01]  /*5c50*/  @!P0 IMAD.IADD R2, R2, 0x1, -R4 ;  /* 0x0000000102028824 */ /* 0x000fe200078e0a04 */
[----:B------:R-:W-:-:S04]  /*5c60*/  ISETP.GT.U32.AND P5, PT, R4, R41, PT ;  /* 0x000000290400720c */ /* 0x000fc80003fa4070 */
[----:B------:R-:W-:Y:S01]  /*5c70*/  ISETP.GT.U32.AND P0, PT, R4, R2, PT ;  /* 0x000000020400720c */ /* 0x000fe20003f04070 */
[----:B0-----:R-:W-:Y:S01]  /*5c80*/  IMAD.MOV.U32 R8, RZ, RZ, R16 ;  /* 0x000000ffff087224 */ /* 0x001fe200078e0010 */
[----:B------:R-:W-:Y:S02]  /*5c90*/  ISETP.GE.AND P2, PT, R56, RZ, PT ;  /* 0x000000ff3800720c */ /* 0x000fe40003f46270 */
[----:B------:R-:W3:Y:S01]  /*5ca0*/  LDL.LU R56, [R1+0x4a8] ;  /* 0x0004a80001387983 */ /* 0x000ee20000300800 */
[----:B------:R-:W-:-:S04]  /*5cb0*/  @!P6 IMAD.MOV R8, RZ, RZ, -R8 ;  /* 0x000000ffff08e224 */ /* 0x000fc800078e0a08 */
[--C-:B------:R-:W-:Y:S01]  /*5cc0*/  @!P5 IMAD.IADD R41, R41, 0x1, -R4.reuse ;  /* 0x000000012929d824 */ /* 0x100fe200078e0a04 */
[----:B------:R0:W-:Y:S03]  /*5cd0*/  STL [R1+0x104], R8 ;  /* 0x0001040801007387 */ /* 0x0001e60000100800 */
[----:B------:R-:W-:Y:S02]  /*5ce0*/  @!P0 IMAD.IADD R2, R2, 0x1, -R4 ;  /* 0x0000000102028824 */ /* 0x000fe400078e0a04 */
[----:B0-----:R-:W-:-:S04]  /*5cf0*/  IMAD.MOV.U32 R8, RZ, RZ, R7 ;  /* 0x000000ffff087224 */ /* 0x001fc800078e0007 */
[----:B------:R-:W-:-:S05]  /*5d00*/  @!P4 IMAD.MOV R8, RZ, RZ, -R8 ;  /* 0x000000ffff08c224 */ /* 0x000fca00078e0a08 */
[----:B------:R-:W-:Y:S01]  /*5d10*/  STL [R1+0x108], R8 ;  /* 0x0001080801007387 */ /* 0x000fe20000100800 */
[----:B----4-:R-:W-:Y:S02]  /*5d20*/  IABS R36, R3 ;  /* 0x0000000300247213 */ /* 0x010fe40000000000 */
[----:B------:R-:W-:Y:S01]  /*5d30*/  ISETP.GE.AND P5, PT, R3, RZ, PT ;  /* 0x000000ff0300720c */ /* 0x000fe20003fa6270 */
[----:B------:R-:W-:-:S04]  /*5d40*/  IMAD.MOV.U32 R3, RZ, RZ, R2 ;  /* 0x000000ffff037224 */ /* 0x000fc800078e0002 */
[----:B------:R-:W-:-:S05]  /*5d50*/  @!P2 IMAD.MOV R3, RZ, RZ, -R3 ;  /* 0x000000ffff03a224 */ /* 0x000fca00078e0a03 */
[----:B------:R0:W-:Y:S04]  /*5d60*/  STL [R1+0xfc], R3 ;  /* 0x0000fc0301007387 */ /* 0x0001e80000100800 */
[----:B0-----:R-:W4:Y:S01]  /*5d70*/  LDL.LU R3, [R1+0x4ac] ;  /* 0x0004ac0001037983 */ /* 0x001f220000300800 */
[----:B------:R-:W-:Y:S01]  /*5d80*/  IMAD.HI.U32 R31, R6, R36, RZ ;  /* 0x00000024061f7227 */ /* 0x000fe200078e00ff */
[----:B------:R-:W-:-:S03]  /*5d90*/  IABS R21, R60 ;  /* 0x0000003c00157213 */ /* 0x000fc60000000000 */
[----:B------:R-:W-:Y:S02]  /*5da0*/  IMAD.MOV R31, RZ, RZ, -R31 ;  /* 0x000000ffff1f7224 */ /* 0x000fe400078e0a1f */
[----:B------:R-:W-:-:S04]  /*5db0*/  IMAD.HI.U32 R5, R6, R21, RZ ;  /* 0x0000001506057227 */ /* 0x000fc800078e00ff */
[----:B------:R-:W-:Y:S02]  /*5dc0*/  IMAD R36, R4, R31, R36 ;  /* 0x0000001f04247224 */ /* 0x000fe400078e0224 */
[----:B------:R-:W-:-:S03]  /*5dd0*/  IMAD.MOV R5, RZ, RZ, -R5 ;  /* 0x000000ffff057224 */ /* 0x000fc600078e0a05 */
[C---:B------:R-:W-:Y:S01]  /*5de0*/  ISETP.GT.U32.AND P4, PT, R4.reuse, R36, PT ;  /* 0x000000240400720c */ /* 0x040fe20003f84070 */
[C---:B------:R-:W-:Y:S01]  /*5df0*/  IMAD R21, R4.reuse, R5, R21 ;  /* 0x0000000504157224 */ /* 0x040fe200078e0215 */
[----:B------:R-:W-:Y:S02]  /*5e00*/  IABS R11, R58 ;  /* 0x0000003a000b7213 */ /* 0x000fe40000000000 */
[C---:B------:R-:W-:Y:S02]  /*5e10*/  ISETP.GT.U32.AND P6, PT, R4.reuse, R54, PT ;  /* 0x000000360400720c */ /* 0x040fe40003fc4070 */
[----:B------:R-:W-:Y:S01]  /*5e20*/  ISETP.GT.U32.AND P0, PT, R4, R21, PT ;  /* 0x000000150400720c */ /* 0x000fe20003f04070 */
[----:B------:R-:W-:-:S04]  /*5e30*/  IMAD.HI.U32 R26, R6, R11, RZ ;  /* 0x0000000b061a7227 */ /* 0x000fc800078e00ff */
[----:B------:R-:W-:Y:S02]  /*5e40*/  IMAD.MOV R26, RZ, RZ, -R26 ;  /* 0x000000ffff1a7224 */ /* 0x000fe400078e0a1a */
[--C-:B------:R-:W-:Y:S01]  /*5e50*/  @!P4 IMAD.IADD R36, R36, 0x1, -R4.reuse ;  /* 0x000000012424c824 */ /* 0x100fe200078e0a04 */
[C---:B------:R-:W-:Y:S01]  /*5e60*/  ISETP.GT.U32.AND P4, PT, R4.reuse, R41, PT ;  /* 0x000000290400720c */ /* 0x040fe20003f84070 */
[----:B------:R-:W-:Y:S02]  /*5e70*/  IMAD R11, R4, R26, R11 ;  /* 0x0000001a040b7224 */ /* 0x000fe400078e020b */
[--C-:B------:R-:W-:Y:S02]  /*5e80*/  @!P6 IMAD.IADD R54, R54, 0x1, -R4.reuse ;  /* 0x000000013636e824 */ /* 0x100fe400078e0a04 */
[----:B------:R-:W-:Y:S01]  /*5e90*/  @!P0 IMAD.IADD R21, R21, 0x1, -R4 ;  /* 0x0000000115158824 */ /* 0x000fe200078e0a04 */
[----:B------:R-:W-:-:S04]  /*5ea0*/  ISETP.GT.U32.AND P6, PT, R4, R11, PT ;  /* 0x0000000b0400720c */ /* 0x000fc80003fc4070 */
[----:B------:R-:W-:-:S03]  /*5eb0*/  ISETP.GT.U32.AND P0, PT, R4, R21, PT ;  /* 0x000000150400720c */ /* 0x000fc60003f04070 */
[----:B------:R-:W-:Y:S02]  /*5ec0*/  @!P4 IMAD.IADD R41, R41, 0x1, -R4 ;  /* 0x000000012929c824 */ /* 0x000fe400078e0a04 */
[----:B------:R-:W-:-:S04]  /*5ed0*/  @!P3 IMAD.MOV R54, RZ, RZ, -R54 ;  /* 0x000000ffff36b224 */ /* 0x000fc800078e0a36 */
[----:B------:R-:W-:Y:S01]  /*5ee0*/  @!P6 IMAD.IADD R11, R11, 0x1, -R4 ;  /* 0x000000010b0be824 */ /* 0x000fe200078e0a04 */
[----:B------:R-:W-:-:S03]  /*5ef0*/  ISETP.GT.U32.AND P6, PT, R4, R36, PT ;  /* 0x000000240400720c */ /* 0x000fc60003fc4070 */
[----:B------:R-:W-:Y:S01]  /*5f00*/  @!P0 IMAD.IADD R21, R21, 0x1, -R4 ;  /* 0x0000000115158824 */ /* 0x000fe200078e0a04 */
[----:B------:R-:W-:Y:S02]  /*5f10*/  ISETP.GT.U32.AND P3, PT, R4, R11, PT ;  /* 0x0000000b0400720c */ /* 0x000fe40003f64070 */
[----:B------:R-:W-:Y:S02]  /*5f20*/  ISETP.GE.AND P0, PT, R60, RZ, PT ;  /* 0x000000ff3c00720c */ /* 0x000fe40003f06270 */
[----:B------:R-:W4:Y:S01]  /*5f30*/  LDL.LU R60, [R1+0x4b0] ;  /* 0x0004b000013c7983 */ /* 0x000f220000300800 */
[----:B------:R-:W-:-:S05]  /*5f40*/  IABS R31, R59 ;  /* 0x0000003b001f7213 */ /* 0x000fca0000000000 */
[----:B------:R-:W-:-:S04]  /*5f50*/  IMAD.HI.U32 R46, R6, R31, RZ ;  /* 0x0000001f062e7227 */ /* 0x000fc800078e00ff */
[----:B------:R-:W-:Y:S02]  /*5f60*/  IMAD.MOV R46, RZ, RZ, -R46 ;  /* 0x000000ffff2e7224 */ /* 0x000fe400078e0a2e */
[--C-:B------:R-:W-:Y:S02]  /*5f70*/  @!P3 IMAD.IADD R11, R11, 0x1, -R4.reuse ;  /* 0x000000010b0bb824 */ /* 0x100fe400078e0a04 */
[----:B------:R-:W-:Y:S01]  /*5f80*/  @!P6 IMAD.IADD R36, R36, 0x1, -R4 ;  /* 0x000000012424e824 */ /* 0x000fe200078e0a04 */
[----:B------:R-:W-:Y:S01]  /*5f90*/  ISETP.GE.AND P6, PT, R58, RZ, PT ;  /* 0x000000ff3a00720c */ /* 0x000fe20003fc6270 */
[----:B------:R-:W-:Y:S02]  /*5fa0*/  IMAD.MOV.U32 R9, RZ, RZ, R41 ;  /* 0x000000ffff097224 */ /* 0x000fe400078e0029 */
[----:B------:R-:W-:Y:S02]  /*5fb0*/  IMAD R31, R4, R46, R31 ;  /* 0x0000002e041f7224 */ /* 0x000fe400078e021f */
[----:B------:R-:W-:-:S02]  /*5fc0*/  @!P1 IMAD.MOV R9, RZ, RZ, -R9 ;  /* 0x000000ffff099224 */ /* 0x000fc400078e0a09 */
[----:B------:R-:W-:-:S04]  /*5fd0*/  IMAD.MOV.U32 R8, RZ, RZ, R36 ;  /* 0x000000ffff087224 */ /* 0x000fc800078e0024 */
[----:B------:R-:W-:Y:S01]  /*5fe0*/  @!P5 IMAD.MOV R8, RZ, RZ, -R8 ;  /* 0x000000ffff08d224 */ /* 0x000fe200078e0a08 */
[----:B--2---:R-:W-:-:S05]  /*5ff0*/  IABS R5, R0 ;  /* 0x0000000000057213 */ /* 0x004fca0000000000 */
[----:B------:R-:W-:-:S04]  /*6000*/  IMAD.HI.U32 R16, R6, R5, RZ ;  /* 0x0000000506107227 */ /* 0x000fc800078e00ff */
[----:B------:R-:W-:-:S04]  /*6010*/  IMAD.MOV R16, RZ, RZ, -R16 ;  /* 0x000000ffff107224 */ /* 0x000fc800078e0a10 */
[----:B------:R-:W-:-:S05]  /*6020*/  IMAD R5, R4, R16, R5 ;  /* 0x0000001004057224 */ /* 0x000fca00078e0205 */
[----:B------:R-:W-:Y:S02]  /*6030*/  ISETP.GT.U32.AND P4, PT, R4, R5, PT ;  /* 0x000000050400720c */ /* 0x000fe40003f84070 */
[----:B---3--:R-:W-:-:S05]  /*6040*/  IABS R26, R61 ;  /* 0x0000003d001a7213 */ /* 0x008fca0000000000 */
[----:B------:R-:W-:-:S06]  /*6050*/  IMAD.HI.U32 R7, R6, R26, RZ ;  /* 0x0000001a06077227 */ /* 0x000fcc00078e00ff */
[----:B------:R-:W-:Y:S01]  /*6060*/  @!P4 IMAD.IADD R5, R5, 0x1, -R4 ;  /* 0x000000010505c824 */ /* 0x000fe200078e0a04 */
[----:B------:R-:W-:Y:S02]  /*6070*/  ISETP.GE.AND P4, PT, R0, RZ, PT ;  /* 0x000000ff0000720c */ /* 0x000fe40003f86270 */
[----:B------:R-:W2:Y:S01]  /*6080*/  LDL.LU R0, [R1+0x4b4] ;  /* 0x0004b40001007983 */ /* 0x000ea20000300800 */
[----:B------:R-:W-:Y:S01]  /*6090*/  IMAD.MOV R7, RZ, RZ, -R7 ;  /* 0x000000ffff077224 */ /* 0x000fe200078e0a07 */
[----:B------:R-:W-:-:S03]  /*60a0*/  IABS R2, R57 ;  /* 0x0000003900027213 */ /* 0x000fc60000000000 */
[----:B------:R-:W-:Y:S02]  /*60b0*/  IMAD R26, R4, R7, R26 ;  /* 0x00000007041a7224 */ /* 0x000fe400078e021a */
[----:B------:R-:W-:-:S03]  /*60c0*/  IMAD.HI.U32 R46, R6, R2, RZ ;  /* 0x00000002062e7227 */ /* 0x000fc600078e00ff */
[C---:B------:R-:W-:Y:S01]  /*60d0*/  ISETP.GT.U32.AND P3, PT, R4.reuse, R26, PT ;  /* 0x0000001a0400720c */ /* 0x040fe20003f64070 */
[----:B------:R-:W-:Y:S01]  /*60e0*/  IMAD.MOV R46, RZ, RZ, -R46 ;  /* 0x000000ffff2e7224 */ /* 0x000fe200078e0a2e */
[----:B------:R0:W-:Y:S03]  /*60f0*/  STL [R1+0xc4], R9 ;  /* 0x0000c40901007387 */ /* 0x0001e60000100800 */
[----:B------:R-:W-:Y:S02]  /*6100*/  IMAD R2, R4, R46, R2 ;  /* 0x0000002e04027224 */ /* 0x000fe400078e0202 */
[----:B0-----:R-:W-:-:S06]  /*6110*/  IMAD.MOV.U32 R9, RZ, RZ, R11 ;  /* 0x000000ffff097224 */ /* 0x001fcc00078e000b */
[----:B------:R-:W-:Y:S01]  /*6120*/  @!P3 IMAD.IADD R26, R26, 0x1, -R4 ;  /* 0x000000011a1ab824 */ /* 0x000fe200078e0a04 */
[C---:B------:R-:W-:Y:S01]  /*6130*/  ISETP.GT.U32.AND P3, PT, R4.reuse, R5, PT ;  /* 0x000000050400720c */ /* 0x040fe20003f64070 */
[----:B------:R-:W-:Y:S01]  /*6140*/  @!P6 IMAD.MOV R9, RZ, RZ, -R9 ;  /* 0x000000ffff09e224 */ /* 0x000fe200078e0a09 */
[----:B------:R-:W-:Y:S01]  /*6150*/  ISETP.GT.U32.AND P6, PT, R4, R2, PT ;  /* 0x000000020400720c */ /* 0x000fe20003fc4070 */
[----:B------:R0:W-:Y:S02]  /*6160*/  STL [R1+0xd0], R8 ;  /* 0x0000d00801007387 */ /* 0x0001e40000100800 */
[----:B0-----:R-:W-:-:S04]  /*6170*/  IMAD.MOV.U32 R8, RZ, RZ, R21 ;  /* 0x000000ffff087224 */ /* 0x001fc800078e0015 */
[----:B------:R-:W-:Y:S01]  /*6180*/  @!P0 IMAD.MOV R8, RZ, RZ, -R8 ;  /* 0x000000ffff088224 */ /* 0x000fe200078e0a08 */
[----:B------:R-:W-:Y:S03]  /*6190*/  STL [R1+0xf0], R9 ;  /* 0x0000f00901007387 */ /* 0x000fe60000100800 */
[--C-:B------:R-:W-:Y:S01]  /*61a0*/  @!P3 IMAD.IADD R5, R5, 0x1, -R4.reuse ;  /* 0x000000010505b824 */ /* 0x100fe200078e0a04 */
[----:B------:R-:W-:Y:S01]  /*61b0*/  ISETP.GE.AND P3, PT, R57, RZ, PT ;  /* 0x000000ff3900720c */ /* 0x000fe20003f66270 */
[----:B------:R-:W-:Y:S01]  /*61c0*/  @!P6 IMAD.IADD R2, R2, 0x1, -R4 ;  /* 0x000000010202e824 */ /* 0x000fe200078e0a04 */
[----:B------:R0:W-:Y:S04]  /*61d0*/  STL [R1+0xf4], R8 ;  /* 0x0000f40801007387 */ /* 0x0001e80000100800 */
[----:B------:R-:W3:Y:S01]  /*61e0*/  LDL.LU R57, [R1+0x4b8] ;  /* 0x0004b80001397983 */ /* 0x000ee20000300800 */
[----:B----4-:R-:W-:-:S02]  /*61f0*/  IABS R11, R3 ;  /* 0x00000003000b7213 */ /* 0x010fc40000000000 */
[----:B------:R-:W-:Y:S02]  /*6200*/  ISETP.GE.AND P6, PT, R3, RZ, PT ;  /* 0x000000ff0300720c */ /* 0x000fe40003fc6270 */
[----:B------:R-:W4:Y:S01]  /*6210*/  LDL.LU R3, [R1+0x4bc] ;  /* 0x0004bc0001037983 */ /* 0x000f220000300800 */
[C---:B------:R-:W-:Y:S02]  /*6220*/  ISETP.GT.U32.AND P2, PT, R4.reuse, R31, PT ;  /* 0x0000001f0400720c */ /* 0x040fe40003f44070 */
[----:B------:R-:W-:-:S11]  /*6230*/  ISETP.GT.U32.AND P5, PT, R4, R26, PT ;  /* 0x0000001a0400720c */ /* 0x000fd60003fa4070 */
[----:B------:R-:W-:-:S05]  /*6240*/  @!P2 IMAD.IADD R31, R31, 0x1, -R4 ;  /* 0x000000011f1fa824 */ /* 0x000fca00078e0a04 */
[----:B------:R-:W-:Y:S02]  /*6250*/  ISETP.GT.U32.AND P1, PT, R4, R31, PT ;  /* 0x0000001f0400720c */ /* 0x000fe40003f24070 */
[----:B------:R-:W-:Y:S01]  /*6260*/  ISETP.GE.AND P2, PT, R59, RZ, PT ;  /* 0x000000ff3b00720c */ /* 0x000fe20003f46270 */
[----:B------:R-:W-:Y:S01]  /*6270*/  @!P5 IMAD.IADD R26, R26, 0x1, -R4 ;  /* 0x000000011a1ad824 */ /* 0x000fe200078e0a04 */
[----:B------:R-:W-:Y:S02]  /*6280*/  IABS R7, R56 ;  /* 0x0000003800077213 */ /* 0x000fe40000000000 */
[----:B------:R-:W-:Y:S02]  /*6290*/  ISETP.GE.AND P5, PT, R56, RZ, PT ;  /* 0x000000ff3800720c */ /* 0x000fe40003fa6270 */
[----:B------:R-:W4:Y:S01]  /*62a0*/  LDL.LU R56, [R1+0x4c0] ;  /* 0x0004c00001387983 */ /* 0x000f220000300800 */
[----:B------:R-:W-:-:S03]  /*62b0*/  ISETP.GE.AND P0, PT, R61, RZ, PT ;  /* 0x000000ff3d00720c */ /* 0x000fc60003f06270 */
[----:B------:R-:W4:Y:S01]  /*62c0*/  LDL.LU R58, [R1+0x4c4] ;  /* 0x0004c400013a7983 */ /* 0x000f220000300800 */
[----:B------:R-:W-:-:S03]  /*62d0*/  @!P1 IMAD.IADD R31, R31, 0x1, -R4 ;  /* 0x000000011f1f9824 */ /* 0x000fc600078e0a04 */
[----:B------:R-:W4:Y:S01]  /*62e0*/  LDL.LU R61, [R1+0x4c8] ;  /* 0x0004c800013d7983 */ /* 0x000f220000300800 */
[----:B0-----:R-:W-:-:S04]  /*62f0*/  IMAD.MOV.U32 R8, RZ, RZ, R31 ;  /* 0x000000ffff087224 */ /* 0x001fc800078e001f */
[----:B------:R-:W-:Y:S01]  /*6300*/  @!P2 IMAD.MOV R8, RZ, RZ, -R8 ;  /* 0x000000ffff08a224 */ /* 0x000fe200078e0a08 */
[----:B------:R-:W-:Y:S01]  /*6310*/  ISETP.GT.U32.AND P2, PT, R4, R2, PT ;  /* 0x000000020400720c */ /* 0x000fe20003f44070 */
[----:B------:R-:W-:-:S03]  /*6320*/  IMAD.HI.U32 R16, R6, R7, RZ ;  /* 0x0000000706107227 */ /* 0x000fc600078e00ff */
[----:B------:R0:W-:Y:S01]  /*6330*/  STL [R1+0xd4], R8 ;  /* 0x0000d40801007387 */ /* 0x0001e20000100800 */
[----:B------:R-:W-:Y:S02]  /*6340*/  IMAD.MOV.U32 R9, RZ, RZ, R5 ;  /* 0x000000ffff097224 */ /* 0x000fe400078e0005 */
[----:B------:R-:W-:-:S06]  /*6350*/  IMAD.MOV R16, RZ, RZ, -R16 ;  /* 0x000000ffff107224 */ /* 0x000fcc00078e0a10 */
[----:B------:R-:W-:Y:S02]  /*6360*/  @!P2 IMAD.IADD R2, R2, 0x1, -R4 ;  /* 0x000000010202a824 */ /* 0x000fe400078e0a04 */
[----:B0-----:R-:W-:Y:S02]  /*6370*/  IMAD.MOV.U32 R8, RZ, RZ, R26 ;  /* 0x000000ffff087224 */ /* 0x001fe400078e001a */
[----:B------:R-:W-:Y:S02]  /*6380*/  @!P4 IMAD.MOV R9, RZ, RZ, -R9 ;  /* 0x000000ffff09c224 */ /* 0x000fe400078e0a09 */
[----:B------:R-:W-:Y:S02]  /*6390*/  IMAD R7, R4, R16, R7 ;  /* 0x0000001004077224 */ /* 0x000fe400078e0207 */
[----:B------:R-:W-:Y:S02]  /*63a0*/  @!P0 IMAD.MOV R8, RZ, RZ, -R8 ;  /* 0x000000ffff088224 */ /* 0x000fe400078e0a08 */
[----:B------:R-:W-:Y:S01]  /*63b0*/  IMAD.HI.U32 R16, R6, R11, RZ ;  /* 0x0000000b06107227 */ /* 0x000fe200078e00ff */
[----:B------:R-:W-:Y:S01]  /*63c0*/  STL [R1+0xec], R9 ;  /* 0x0000ec0901007387 */ /* 0x000fe20000100800 */
[----:B------:R-:W-:-:S02]  /*63d0*/  ISETP.GT.U32.AND P1, PT, R4, R7, PT ;  /* 0x000000070400720c */ /* 0x000fc40003f24070 */
[----:B------:R-:W-:Y:S01]  /*63e0*/  IMAD.MOV R16, RZ, RZ, -R16 ;  /* 0x000000ffff107224 */ /* 0x000fe200078e0a10 */
[----:B------:R-:W-:Y:S01]  /*63f0*/  STL [R1+0xdc], R8 ;  /* 0x0000dc0801007387 */ /* 0x000fe20000100800 */
[----:B------:R-:W-:-:S03]  /*6400*/  IABS R36, R60 ;  /* 0x0000003c00247213 */ /* 0x000fc60000000000 */
[----:B------:R-:W4:Y:S01]  /*6410*/  LDL.LU R59, [R1+0x4cc] ;  /* 0x0004cc00013b7983 */ /* 0x000f220000300800 */
[----:B------:R-:W-:Y:S01]  /*6420*/  ISETP.GE.AND P0, PT, R60, RZ, PT ;  /* 0x000000ff3c00720c */ /* 0x000fe20003f06270 */
[----:B------:R-:W-:-:S05]  /*6430*/  IMAD R11, R4, R16, R11 ;  /* 0x00000010040b7224 */ /* 0x000fca00078e020b */
[----:B------:R-:W-:Y:S01]  /*6440*/  ISETP.GT.U32.AND P4, PT, R4, R11, PT ;  /* 0x0000000b0400720c */ /* 0x000fe20003f84070 */
[----:B------:R-:W-:-:S05]  /*6450*/  @!P1 IMAD.IADD R7, R7, 0x1, -R4 ;  /* 0x0000000107079824 */ /* 0x000fca00078e0a04 */
[----:B------:R-:W-:-:S07]  /*6460*/  ISETP.GT.U32.AND P1, PT, R4, R7, PT ;  /* 0x000000070400720c */ /* 0x000fce0003f24070 */
[----:B------:R-:W-:-:S05]  /*6470*/  @!P4 IMAD.IADD R11, R11, 0x1, -R4 ;  /* 0x000000010b0bc824 */ /* 0x000fca00078e0a04 */
[----:B------:R-:W-:Y:S01]  /*6480*/  ISETP.GT.U32.AND P4, PT, R4, R11, PT ;  /* 0x0000000b0400720c */ /* 0x000fe20003f84070 */
[----:B------:R-:W-:-:S12]  /*6490*/  @!P1 IMAD.IADD R7, R7, 0x1, -R4 ;  /* 0x0000000107079824 */ /* 0x000fd800078e0a04 */
[----:B------:R-:W-:Y:S01]  /*64a0*/  @!P4 IMAD.IADD R11, R11, 0x1, -R4 ;  /* 0x000000010b0bc824 */ /* 0x000fe200078e0a04 */
[----:B--2---:R-:W-:Y:S02]  /*64b0*/  IABS R21, R0 ;  /* 0x0000000000157213 */ /* 0x004fe40000000000 */
[----:B------:R-:W-:Y:S01]  /*64c0*/  ISETP.GE.AND P2, PT, R0, RZ, PT ;  /* 0x000000ff0000720c */ /* 0x000fe20003f46270 */
[----:B------:R-:W-:-:S04]  /*64d0*/  IMAD.MOV.U32 R0, RZ, RZ, R2 ;  /* 0x000000ffff007224 */ /* 0x000fc800078e0002 */
[----:B------:R-:W-:-:S05]  /*64e0*/  @!P3 IMAD.MOV R0, RZ, RZ, -R0 ;  /* 0x000000ffff00b224 */ /* 0x000fca00078e0a00 */
[----:B------:R0:W-:Y:S04]  /*64f0*/  STL [R1+0xe4], R0 ;  /* 0x0000e40001007387 */ /* 0x0001e80000100800 */
[----:B0-----:R-:W2:Y:S04]  /*6500*/  LDL.LU R0, [R1+0x4d0] ;  /* 0x0004d00001007983 */ /* 0x001ea80000300800 */
[----:B------:R-:W2:Y:S01]  /*6510*/  LDL.LU R60, [R1+0x4d4] ;  /* 0x0004d400013c7983 */ /* 0x000ea20000300800 */
[----:B------:R-:W-:-:S04]  /*6520*/  IMAD.HI.U32 R5, R6, R21, RZ ;  /* 0x0000001506057227 */ /* 0x000fc800078e00ff */
[----:B------:R-:W-:-:S04]  /*6530*/  IMAD.MOV R5, RZ, RZ, -R5 ;  /* 0x000000ffff057224 */ /* 0x000fc800078e0a05 */
[----:B------:R-:W-:Y:S01]  /*6540*/  IMAD R21, R4, R5, R21 ;  /* 0x0000000504157224 */ /* 0x000fe200078e0215 */
[----:B---3--:R-:W-:Y:S02]  /*6550*/  ISETP.GE.AND P1, PT, R57, RZ, PT ;  /* 0x000000ff3900720c */ /* 0x008fe40003f26270 */
[----:B------:R-:W-:Y:S02]  /*6560*/  IABS R5, R57 ;  /* 0x0000003900057213 */ /* 0x000fe40000000000 */
[----:B----4-:R-:W-:Y:S02]  /*6570*/  ISETP.GE.AND P3, PT, R3, RZ, PT ;  /* 0x000000ff0300720c */ /* 0x010fe40003f66270 */
[----:B------:R-:W-:Y:S01]  /*6580*/  IABS R2, R3 ;  /* 0x0000000300027213 */ /* 0x000fe20000000000 */
[----:B------:R-:W-:-:S04]  /*6590*/  IMAD.MOV.U32 R3, RZ, RZ, R7 ;  /* 0x000000ffff037224 */ /* 0x000fc800078e0007 */
[----:B------:R-:W-:-:S05]  /*65a0*/  @!P5 IMAD.MOV R3, RZ, RZ, -R3 ;  /* 0x000000ffff03d224 */ /* 0x000fca00078e0a03 */
[----:B------:R0:W-:Y:S04]  /*65b0*/  STL [R1+0xe0], R3 ;  /* 0x0000e00301007387 */ /* 0x0001e80000100800 */
[----:B------:R-:W3:Y:S01]  /*65c0*/  LDL.LU R57, [R1+0x4d8] ;  /* 0x0004d80001397983 */ /* 0x000ee20000300800 */
[----:B0-----:R-:W-:-:S04]  /*65d0*/  IMAD.MOV.U32 R3, RZ, RZ, R11 ;  /* 0x000000ffff037224 */ /* 0x001fc800078e000b */
[----:B------:R-:W-:-:S05]  /*65e0*/  @!P6 IMAD.MOV R3, RZ, RZ, -R3 ;  /* 0x000000ffff03e224 */ /* 0x000fca00078e0a03 */
[----:B------:R0:W-:Y:S04]  /*65f0*/  STL [R1+0xbc], R3 ;  /* 0x0000bc0301007387 */ /* 0x0001e80000100800 */
[----:B0-----:R-:W4:Y:S01]  /*6600*/  LDL.LU R3, [R1+0x4dc] ;  /* 0x0004dc0001037983 */ /* 0x001f220000300800 */
[----:B------:R-:W-:-:S04]  /*6610*/  IMAD.HI.U32 R16, R6, R36, RZ ;  /* 0x0000002406107227 */ /* 0x000fc800078e00ff */
[----:B------:R-:W-:-:S04]  /*6620*/  IMAD.MOV R16, RZ, RZ, -R16 ;  /* 0x000000ffff107224 */ /* 0x000fc800078e0a10 */
[----:B------:R-:W-:Y:S02]  /*6630*/  IMAD R36, R4, R16, R36 ;  /* 0x0000001004247224 */ /* 0x000fe400078e0224 */
[----:B------:R-:W-:-:S03]  /*6640*/  IMAD.HI.U32 R41, R6, R5, RZ ;  /* 0x0000000506297227 */ /* 0x000fc600078e00ff */
[C---:B------:R-:W-:Y:S01]  /*6650*/  ISETP.GT.U32.AND P5, PT, R4.reuse, R36, PT ;  /* 0x000000240400720c */ /* 0x040fe20003fa4070 */
[----:B------:R-:W-:Y:S01]  /*6660*/  IMAD.MOV R41, RZ, RZ, -R41 ;  /* 0x000000ffff297224 */ /* 0x000fe200078e0a29 */
[----:B------:R-:W-:-:S03]  /*6670*/  ISETP.GT.U32.AND P4, PT, R4, R21, PT ;  /* 0x000000150400720c */ /* 0x000fc60003f84070 */
[----:B------:R-:W-:-:S08]  /*6680*/  IMAD R5, R4, R41, R5 ;  /* 0x0000002904057224 */ /* 0x000fd000078e0205 */
[--C-:B------:R-:W-:Y:S01]  /*6690*/  @!P5 IMAD.IADD R36, R36, 0x1, -R4.reuse ;  /* 0x000000012424d824 */ /* 0x100fe200078e0a04 */
[C---:B------:R-:W-:Y:S01]  /*66a0*/  ISETP.GT.U32.AND P5, PT, R4.reuse, R5, PT ;  /* 0x000000050400720c */ /* 0x040fe20003fa4070 */
[----:B------:R-:W-:Y:S01]  /*66b0*/  @!P4 IMAD.IADD R21, R21, 0x1, -R4 ;  /* 0x000000011515c824 */ /* 0x000fe200078e0a04 */
[----:B------:R-:W-:Y:S02]  /*66c0*/  IABS R16, R58 ;  /* 0x0000003a00107213 */ /* 0x000fe40000000000 */
[----:B------:R-:W-:Y:S01]  /*66d0*/  ISETP.GT.U32.AND P4, PT, R4, R36, PT ;  /* 0x000000240400720c */ /* 0x000fe20003f84070 */
[----:B------:R-:W-:Y:S01]  /*66e0*/  IMAD.HI.U32 R26, R6, R2, RZ ;  /* 0x00000002061a7227 */ /* 0x000fe200078e00ff */
[----:B------:R-:W-:Y:S02]  /*66f0*/  IABS R31, R56 ;  /* 0x00000038001f7213 */ /* 0x000fe40000000000 */
[----:B------:R-:W-:Y:S01]  /*6700*/  IABS R7, R61 ;  /* 0x0000003d00077213 */ /* 0x000fe20000000000 */
[----:B------:R-:W-:-:S02]  /*6710*/  IMAD.MOV R26, RZ, RZ, -R26 ;  /* 0x000000ffff1a7224 */ /* 0x000fc400078e0a1a */
[----:B------:R-:W-:-:S04]  /*6720*/  IMAD.HI.U32 R41, R6, R16, RZ ;  /* 0x0000001006297227 */ /* 0x000fc800078e00ff */
[----:B------:R-:W-:Y:S01]  /*6730*/  @!P5 IMAD.IADD R5, R5, 0x1, -R4 ;  /* 0x000000010505d824 */ /* 0x000fe200078e0a04 */
[----:B------:R-:W-:Y:S01]  /*6740*/  ISETP.GT.U32.AND P5, PT, R4, R21, PT ;  /* 0x000000150400720c */ /* 0x000fe20003fa4070 */
[----:B------:R-:W-:-:S03]  /*6750*/  IMAD.HI.U32 R46, R6, R31, RZ ;  /* 0x0000001f062e7227 */ /* 0x000fc600078e00ff */
[C---:B------:R-:W-:Y:S01]  /*6760*/  ISETP.GT.U32.AND P6, PT, R4.reuse, R5, PT ;  /* 0x000000050400720c */ /* 0x040fe20003fc4070 */
[----:B------:R-:W-:Y:S02]  /*6770*/  IMAD R2, R4, R26, R2 ;  /* 0x0000001a04027224 */ /* 0x000fe400078e0202 */
[----:B------:R-:W-:-:S04]  /*6780*/  IMAD.HI.U32 R26, R6, R7, RZ ;  /* 0x00000007061a7227 */ /* 0x000fc800078e00ff */
[----:B------:R-:W-:Y:S02]  /*6790*/  IMAD.MOV R41, RZ, RZ, -R41 ;  /* 0x000000ffff297224 */ /* 0x000fe400078e0a29 */
[----:B------:R-:W-:Y:S02]  /*67a0*/  IMAD.MOV R46, RZ, RZ, -R46 ;  /* 0x000000ffff2e7224 */ /* 0x000fe400078e0a2e */
[----:B------:R-:W-:Y:S02]  /*67b0*/  @!P4 IMAD.IADD R36, R36, 0x1, -R4 ;  /* 0x000000012424c824 */ /* 0x000fe400078e0a04 */
[----:B------:R-:W-:Y:S02]  /*67c0*/  IMAD.MOV R26, RZ, RZ, -R26 ;  /* 0x000000ffff1a7224 */ /* 0x000fe400078e0a1a */
[C---:B------:R-:W-:Y:S01]  /*67d0*/  IMAD R16, R4.reuse, R41, R16 ;  /* 0x0000002904107224 */ /* 0x040fe200078e0210 */
[C---:B------:R-:W-:Y:S01]  /*67e0*/  ISETP.GT.U32.AND P4, PT, R4.reuse, R2, PT ;  /* 0x000000020400720c */ /* 0x040fe20003f84070 */
[----:B------:R-:W-:-:S02]  /*67f0*/  IMAD R31, R4, R46, R31 ;  /* 0x0000002e041f7224 */ /* 0x000fc400078e021f */
[----:B------:R-:W-:Y:S02]  /*6800*/  IMAD.MOV.U32 R8, RZ, RZ, R36 ;  /* 0x000000ffff087224 */ /* 0x000fe400078e0024 */
[C---:B------:R-:W-:Y:S02]  /*6810*/  IMAD R7, R4.reuse, R26, R7 ;  /* 0x0000001a04077224 */ /* 0x040fe400078e0207 */
[----:B------:R-:W-:Y:S01]  /*6820*/  @!P5 IMAD.IADD R21, R21, 0x1, -R4 ;  /* 0x000000011515d824 */ /* 0x000fe200078e0a04 */
[C---:B------:R-:W-:Y:S01]  /*6830*/  ISETP.GT.U32.AND P5, PT, R4.reuse, R16, PT ;  /* 0x000000100400720c */ /* 0x040fe20003fa4070 */
[----:B------:R-:W-:Y:S01]  /*6840*/  @!P0 IMAD.MOV R8, RZ, RZ, -R8 ;  /* 0x000000ffff088224 */ /* 0x000fe200078e0a08 */
[C---:B------:R-:W-:Y:S01]  /*6850*/  ISETP.GT.U32.AND P0, PT, R4.reuse, R31, PT ;  /* 0x0000001f0400720c */ /* 0x040fe20003f04070 */
[--C-:B------:R-:W-:Y:S01]  /*6860*/  @!P6 IMAD.IADD R5, R5, 0x1, -R4.reuse ;  /* 0x000000010505e824 */ /* 0x100fe200078e0a04 */
[----:B------:R-:W-:Y:S01]  /*6870*/  ISETP.GT.U32.AND P6, PT, R4, R7, PT ;  /* 0x000000070400720c */ /* 0x000fe20003fc4070 */
[----:B------:R-:W-:-:S08]  /*6880*/  @!P4 IMAD.IADD R2, R2, 0x1, -R4 ;  /* 0x000000010202c824 */ /* 0x000fd000078e0a04 */
[--C-:B------:R-:W-:Y:S02]  /*6890*/  @!P5 IMAD.IADD R16, R16, 0x1, -R4.reuse ;  /* 0x000000011010d824 */ /* 0x100fe400078e0a04 */
[--C-:B------:R-:W-:Y:S01]  /*68a0*/  @!P0 IMAD.IADD R31, R31, 0x1, -R4.reuse ;  /* 0x000000011f1f8824 */ /* 0x100fe200078e0a04 */
[C---:B------:R-:W-:Y:S01]  /*68b0*/  ISETP.GT.U32.AND P0, PT, R4.reuse, R2, PT ;  /* 0x000000020400720c */ /* 0x040fe20003f04070 */
[----:B------:R-:W-:Y:S01]  /*68c0*/  @!P6 IMAD.IADD R7, R7, 0x1, -R4 ;  /* 0x000000010707e824 */ /* 0x000fe200078e0a04 */
[C---:B------:R-:W-:Y:S01]  /*68d0*/  ISETP.GT.U32.AND P6, PT, R4.reuse, R16, PT ;  /* 0x000000100400720c */ /* 0x040fe20003fc4070 */
[----:B------:R0:W-:Y:S01]  /*68e0*/  STL [R1+0xc0], R8 ;  /* 0x0000c00801007387 */ /* 0x0001e20000100800 */
[----:B------:R-:W-:Y:S01]  /*68f0*/  ISETP.GT.U32.AND P5, PT, R4, R31, PT ;  /* 0x0000001f0400720c */ /* 0x000fe20003fa4070 */
[----:B0-----:R-:W-:-:S08]  /*6900*/  IMAD.MOV.U32 R8, RZ, RZ, R21 ;  /* 0x000000ffff087224 */ /* 0x001fd000078e0015 */
[----:B------:R-:W-:Y:S02]  /*6910*/  @!P0 IMAD.IADD R2, R2, 0x1, -R4 ;  /* 0x0000000102028824 */ /* 0x000fe400078e0a04 */
[----:B------:R-:W-:Y:S01]  /*6920*/  @!P2 IMAD.MOV R8, RZ, RZ, -R8 ;  /* 0x000000ffff08a224 */ /* 0x000fe200078e0a08 */
[----:B------:R-:W-:Y:S01]  /*6930*/  ISETP.GT.U32.AND P2, PT, R4, R7, PT ;  /* 0x000000070400720c */ /* 0x000fe20003f44070 */
[--C-:B------:R-:W-:Y:S01]  /*6940*/  @!P6 IMAD.IADD R16, R16, 0x1, -R4.reuse ;  /* 0x000000011010e824 */ /* 0x100fe200078e0a04 */
[----:B------:R-:W-:Y:S01]  /*6950*/  ISETP.GE.AND P4, PT, R56, RZ, PT ;  /* 0x000000ff3800720c */ /* 0x000fe20003f86270 */
[----:B------:R-:W-:Y:S01]  /*6960*/  @!P5 IMAD.IADD R31, R31, 0x1, -R4 ;  /* 0x000000011f1fd824 */ /* 0x000fe200078e0a04 */
[----:B------:R0:W-:Y:S01]  /*6970*/  STL [R1+0xb0], R8 ;  /* 0x0000b00801007387 */ /* 0x0001e20000100800 */
[----:B------:R-:W-:Y:S01]  /*6980*/  ISETP.GE.AND P5, PT, R58, RZ, PT ;  /* 0x000000ff3a00720c */ /* 0x000fe20003fa6270 */
[----:B------:R-:W-:Y:S02]  /*6990*/  @!P3 IMAD.MOV R2, RZ, RZ, -R2 ;  /* 0x000000ffff02b224 */ /* 0x000fe400078e0a02 */
[----:B------:R-:W3:Y:S05]  /*69a0*/  LDL.LU R56, [R1+0x4e0] ;  /* 0x0004e00001387983 */ /* 0x000eea0000300800 */
[----:B------:R-:W-:-:S02]  /*69b0*/  @!P2 IMAD.IADD R7, R7, 0x1, -R4 ;  /* 0x000000010707a824 */ /* 0x000fc400078e0a04 */
[----:B0-----:R-:W-:Y:S01]  /*69c0*/  IMAD.MOV.U32 R8, RZ, RZ, R5 ;  /* 0x000000ffff087224 */ /* 0x001fe200078e0005 */
[----:B------:R-:W-:-:S03]  /*69d0*/  ISETP.GE.AND P2, PT, R61, RZ, PT ;  /* 0x000000ff3d00720c */ /* 0x000fc60003f46270 */
[----:B------:R-:W-:-:S05]  /*69e0*/  @!P1 IMAD.MOV R8, RZ, RZ, -R8 ;  /* 0x000000ffff089224 */ /* 0x000fca00078e0a08 */
[----:B------:R0:W-:Y:S04]  /*69f0*/  STL [R1+0xac], R8 ;  /* 0x0000ac0801007387 */ /* 0x0001e80000100800 */
[----:B------:R-:W3:Y:S01]  /*6a00*/  LDL.LU R61, [R1+0x4e4] ;  /* 0x0004e400013d7983 */ /* 0x000ee20000300800 */
[----:B------:R-:W-:Y:S02]  /*6a10*/  @!P2 IMAD.MOV R7, RZ, RZ, -R7 ;  /* 0x000000ffff07a224 */ /* 0x000fe400078e0a07 */
[----:B0-----:R-:W-:-:S04]  /*6a20*/  IMAD.MOV.U32 R8, RZ, RZ, R16 ;  /* 0x000000ffff087224 */ /* 0x001fc800078e0010 */
[----:B------:R-:W-:Y:S01]  /*6a30*/  @!P5 IMAD.MOV R8, RZ, RZ, -R8 ;  /* 0x000000ffff08d224 */ /* 0x000fe200078e0a08 */
[----:B--2---:R-:W-:Y:S02]  /*6a40*/  IABS R26, R0 ;  /* 0x00000000001a7213 */ /* 0x004fe40000000000 */
[----:B------:R-:W-:-:S03]  /*6a50*/  IABS R11, R60 ;  /* 0x0000003c000b7213 */ /* 0x000fc60000000000 */
[----:B------:R-:W-:-:S04]  /*6a60*/  IMAD.HI.U32 R51, R6, R26, RZ ;  /* 0x0000001a06337227 */ /* 0x000fc800078e00ff */
[----:B------:R-:W-:-:S04]  /*6a70*/  IMAD.HI.U32 R46, R6, R11, RZ ;  /* 0x0000000b062e7227 */ /* 0x000fc800078e00ff */
[----:B------:R-:W-:Y:S02]  /*6a80*/  IMAD.MOV R51, RZ, RZ, -R51 ;  /* 0x000000ffff337224 */ /* 0x000fe400078e0a33 */
[----:B------:R-:W-:Y:S02]  /*6a90*/  IMAD.MOV R46, RZ, RZ, -R46 ;  /* 0x000000ffff2e7224 */ /* 0x000fe400078e0a2e */
[C---:B------:R-:W-:Y:S02]  /*6aa0*/  IMAD R26, R4.reuse, R51, R26 ;  /* 0x00000033041a7224 */ /* 0x040fe400078e021a */
[----:B------:R-:W-:-:S03]  /*6ab0*/  IMAD R11, R4, R46, R11 ;  /* 0x0000002e040b7224 */ /* 0x000fc600078e020b */
[C---:B------:R-:W-:Y:S02]  /*6ac0*/  ISETP.GT.U32.AND P0, PT, R4.reuse, R26, PT ;  /* 0x0000001a0400720c */ /* 0x040fe40003f04070 */
[----:B------:R-:W-:-:S11]  /*6ad0*/  ISETP.GT.U32.AND P6, PT, R4, R11, PT ;  /* 0x0000000b0400720c */ /* 0x000fd60003fc4070 */
[--C-:B------:R-:W-:Y:S01]  /*6ae0*/  @!P0 IMAD.IADD R26, R26, 0x1, -R4.reuse ;  /* 0x000000011a1a8824 */ /* 0x100fe200078e0a04 */
[----:B------:R-:W-:Y:S01]  /*6af0*/  ISETP.GE.AND P0, PT, R0, RZ, PT ;  /* 0x000000ff0000720c */ /* 0x000fe20003f06270 */
[----:B------:R-:W-:Y:S02]  /*6b00*/  IMAD.MOV.U32 R0, RZ, RZ, R31 ;  /* 0x000000ffff007224 */ /* 0x000fe400078e001f */
[----:B------:R-:W-:Y:S02]  /*6b10*/  @!P6 IMAD.IADD R11, R11, 0x1, -R4 ;  /* 0x000000010b0be824 */ /* 0x000fe400078e0a04 */
[----:B------:R-:W-:-:S03]  /*6b20*/  @!P4 IMAD.MOV R0, RZ, RZ, -R0 ;  /* 0x000000ffff00c224 */ /* 0x000fc600078e0a00 */
[----:B------:R-:W-:Y:S02]  /*6b30*/  ISETP.GT.U32.AND P4, PT, R4, R11, PT ;  /* 0x0000000b0400720c */ /* 0x000fe40003f84070 */
[----:B------:R0:W-:Y:S04]  /*6b40*/  STL [R1+0xa0], R0 ;  /* 0x0000a00001007387 */ /* 0x0001e80000100800 */
[----:B------:R-:W-:Y:S04]  /*6b50*/  STL [R1+0xa4], R2 ;  /* 0x0000a40201007387 */ /* 0x000fe80000100800 */
[----:B0-----:R-:W2:Y:S03]  /*6b60*/  LDL.LU R0, [R1+0x4e8] ;  /* 0x0004e80001007983 */ /* 0x001ea60000300800 */
[----:B------:R-:W-:Y:S01]  /*6b70*/  @!P4 IMAD.IADD R11, R11, 0x1, -R4 ;  /* 0x000000010b0bc824 */ /* 0x000fe200078e0a04 */
[----:B------:R0:W-:Y:S04]  /*6b80*/  STL [R1+0x9c], R8 ;  /* 0x00009c0801007387 */ /* 0x0001e80000100800 */
[----:B------:R-:W-:Y:S01]  /*6b90*/  STL [R1+0x98], R7 ;  /* 0x0000980701007387 */ /* 0x000fe20000100800 */
[----:B----4-:R-:W-:-:S02]  /*6ba0*/  IABS R5, R3 ;  /* 0x0000000300057213 */ /* 0x010fc40000000000 */
[----:B------:R-:W-:Y:S02]  /*6bb0*/  ISETP.GE.AND P4, PT, R3, RZ, PT ;  /* 0x000000ff0300720c */ /* 0x000fe40003f86270 */
[----:B------:R-:W4:Y:S01]  /*6bc0*/  LDL.LU R3, [R1+0x4ec] ;  /* 0x0004ec0001037983 */ /* 0x000f220000300800 */
[----:B------:R-:W-:-:S05]  /*6bd0*/  IABS R41, R59 ;  /* 0x0000003b00297213 */ /* 0x000fca0000000000 */
[----:B------:R-:W-:-:S04]  /*6be0*/  IMAD.HI.U32 R36, R6, R41, RZ ;  /* 0x0000002906247227 */ /* 0x000fc800078e00ff */
[----:B------:R-:W-:-:S04]  /*6bf0*/  IMAD.MOV R36, RZ, RZ, -R36 ;  /* 0x000000ffff247224 */ /* 0x000fc800078e0a24 */
[----:B------:R-:W-:-:S05]  /*6c00*/  IMAD R36, R4, R36, R41 ;  /* 0x0000002404247224 */ /* 0x000fca00078e0229 */
[----:B------:R-:W-:Y:S02]  /*6c10*/  ISETP.GT.U32.AND P1, PT, R4, R36, PT ;  /* 0x000000240400720c */ /* 0x000fe40003f24070 */
[----:B---3--:R-:W-:Y:S01]  /*6c20*/  IABS R21, R57 ;  /* 0x0000003900157213 */ /* 0x008fe20000000000 */
[----:B------:R-:W-:-:S04]  /*6c30*/  IMAD.HI.U32 R41, R6, R5, RZ ;  /* 0x0000000506297227 */ /* 0x000fc800078e00ff */
[----:B------:R-:W-:-:S06]  /*6c40*/  IMAD.HI.U32 R46, R6, R21, RZ ;  /* 0x00000015062e7227 */ /* 0x000fcc00078e00ff */
[----:B------:R-:W-:Y:S02]  /*6c50*/  @!P1 IMAD.IADD R36, R36, 0x1, -R4 ;  /* 0x0000000124249824 */ /* 0x000fe400078e0a04 */
[----:B------:R-:W-:-:S03]  /*6c60*/  IMAD.MOV R46, RZ, RZ, -R46 ;  /* 0x000000ffff2e7224 */ /* 0x000fc600078e0a2e */
[C---:B------:R-:W-:Y:S01]  /*6c70*/  ISETP.GT.U32.AND P3, PT, R4.reuse, R36, PT ;  /* 0x000000240400720c */ /* 0x040fe20003f64070 */
[----:B------:R-:W-:Y:S02]  /*6c80*/  IMAD.MOV R41, RZ, RZ, -R41 ;  /* 0x000000ffff297224 */ /* 0x000fe400078e0a29 */
[C---:B------:R-:W-:Y:S02]  /*6c90*/  IMAD R21, R4.reuse, R46, R21 ;  /* 0x0000002e04157224 */ /* 0x040fe400078e0215 */
[----:B------:R-:W-:-:S03]  /*6ca0*/  IMAD R5, R4, R41, R5 ;  /* 0x0000002904057224 */ /* 0x000fc600078e0205 */
[----:B------:R-:W-:-:S05]  /*6cb0*/  ISETP.GT.U32.AND P5, PT, R4, R21, PT ;  /* 0x000000150400720c */ /* 0x000fca0003fa4070 */
[----:B------:R-:W-:Y:S01]  /*6cc0*/  @!P3 IMAD.IADD R36, R36, 0x1, -R4 ;  /* 0x000000012424b824 */ /* 0x000fe200078e0a04 */
[C---:B------:R-:W-:Y:S02]  /*6cd0*/  ISETP.GT.U32.AND P3, PT, R4.reuse, R5, PT ;  /* 0x000000050400720c */ /* 0x040fe40003f64070 */
[----:B------:R-:W-:Y:S02]  /*6ce0*/  ISETP.GE.AND P1, PT, R59, RZ, PT ;  /* 0x000000ff3b00720c */ /* 0x000fe40003f26270 */
[----:B------:R-:W-:Y:S01]  /*6cf0*/  ISETP.GT.U32.AND P6, PT, R4, R26, PT ;  /* 0x0000001a0400720c */ /* 0x000fe20003fc4070 */
[----:B0-----:R-:W-:Y:S02]  /*6d00*/  IMAD.MOV.U32 R8, RZ, RZ, R36 ;  /* 0x000000ffff087224 */ /* 0x001fe400078e0024 */
[----:B------:R-:W-:-:S06]  /*6d10*/  @!P5 IMAD.IADD R21, R21, 0x1, -R4 ;  /* 0x000000011515d824 */ /* 0x000fcc00078e0a04 */
[----:B------:R-:W-:Y:S01]  /*6d20*/  @!P3 IMAD.IADD R5, R5, 0x1, -R4 ;  /* 0x000000010505b824 */ /* 0x000fe200078e0a04 */
[----:B------:R-:W-:Y:S01]  /*6d30*/  ISETP.GT.U32.AND P3, PT, R4, R21, PT ;  /* 0x000000150400720c */ /* 0x000fe20003f64070 */
[----:B------:R-:W-:Y:S01]  /*6d40*/  @!P1 IMAD.MOV R8, RZ, RZ, -R8 ;  /* 0x000000ffff089224 */ /* 0x000fe200078e0a08 */
[----:B------:R-:W-:Y:S02]  /*6d50*/  ISETP.GE.AND P2, PT, R60, RZ, PT ;  /* 0x000000ff3c00720c */ /* 0x000fe40003f46270 */
[----:B------:R-:W-:Y:S01]  /*6d60*/  ISETP.GT.U32.AND P1, PT, R4, R5, PT ;  /* 0x000000050400720c */ /* 0x000fe20003f24070 */
[----:B------:R-:W-:Y:S01]  /*6d70*/  @!P6 IMAD.IADD R26, R26, 0x1, -R4 ;  /* 0x000000011a1ae824 */ /* 0x000fe200078e0a04 */
[----:B------:R-:W-:Y:S02]  /*6d80*/  ISETP.GE.AND P6, PT, R57, RZ, PT ;  /* 0x000000ff3900720c */ /* 0x000fe40003fc6270 */
[----:B------:R-:W3:Y:S01]  /*6d90*/  LDL.LU R57, [R1+0x4f0] ;  /* 0x0004f00001397983 */ /* 0x000ee20000300800 */
[----:B------:R-:W-:-:S04]  /*6da0*/  IMAD.MOV.U32 R9, RZ, RZ, R26 ;  /* 0x000000ffff097224 */ /* 0x000fc800078e001a */
[--C-:B------:R-:W-:Y:S02]  /*6db0*/  @!P3 IMAD.IADD R21, R21, 0x1, -R4.reuse ;  /* 0x000000011515b824 */ /* 0x100fe400078e0a04 */
[----:B------:R-:W-:Y:S02]  /*6dc0*/  @!P0 IMAD.MOV R9, RZ, RZ, -R9 ;  /* 0x000000ffff098224 */ /* 0x000fe400078e0a09 */
[----:B------:R-:W-:Y:S01]  /*6dd0*/  @!P1 IMAD.IADD R5, R5, 0x1, -R4 ;  /* 0x0000000105059824 */ /* 0x000fe200078e0a04 */
[----:B------:R-:W-:Y:S02]  /*6de0*/  IABS R2, R56 ;  /* 0x0000003800027213 */ /* 0x000fe40000000000 */
[----:B------:R-:W-:Y:S02]  /*6df0*/  ISETP.GE.AND P5, PT, R56, RZ, PT ;  /* 0x000000ff3800720c */ /* 0x000fe40003fa6270 */
[----:B------:R-:W3:Y:S04]  /*6e00*/  LDL.LU R56, [R1+0x4f4] ;  /* 0x0004f40001387983 */ /* 0x000ee80000300800 */
[----:B------:R0:W-:Y:S02]  /*6e10*/  STL [R1+0x90], R8 ;  /* 0x0000900801007387 */ /* 0x0001e40000100800 */
[----:B0-----:R-:W-:-:S04]  /*6e20*/  IMAD.MOV.U32 R8, RZ, RZ, R11 ;  /* 0x000000ffff087224 */ /* 0x001fc800078e000b */
[----:B------:R-:W-:Y:S01]  /*6e30*/  @!P2 IMAD.MOV R8, RZ, RZ, -R8 ;  /* 0x000000ffff08a224 */ /* 0x000fe200078e0a08 */
[----:B------:R-:W-:Y:S04]  /*6e40*/  STL [R1+0x8c], R9 ;  /* 0x00008c0901007387 */ /* 0x000fe80000100800 */
[----:B------:R-:W-:Y:S01]  /*6e50*/  STL [R1+0x88], R8 ;  /* 0x0000880801007387 */ /* 0x000fe20000100800 */
[----:B--2---:R-:W-:Y:S02]  /*6e60*/  IABS R26, R0 ;  /* 0x00000000001a7213 */ /* 0x004fe40000000000 */
[----:B------:R-:W-:Y:S01]  /*6e70*/  ISETP.GE.AND P1, PT, R0, RZ, PT ;  /* 0x000000ff0000720c */ /* 0x000fe20003f26270 */
[----:B------:R-:W-:-:S04]  /*6e80*/  IMAD.MOV.U32 R0, RZ, RZ, R21 ;  /* 0x000000ffff007224 */ /* 0x000fc800078e0015 */
[----:B------:R-:W-:Y:S01]  /*6e90*/  @!P6 IMAD.MOV R0, RZ, RZ, -R0 ;  /* 0x000000ffff00e224 */ /* 0x000fe200078e0a00 */
[----:B----4-:R-:W-:Y:S02]  /*6ea0*/  IABS R21, R3 ;  /* 0x0000000300157213 */ /* 0x010fe40000000000 */
[----:B------:R-:W-:Y:S02]  /*6eb0*/  ISETP.GE.AND P6, PT, R3, RZ, PT ;  /* 0x000000ff0300720c */ /* 0x000fe40003fc6270 */
[----:B------:R-:W2:Y:S01]  /*6ec0*/  LDL.LU R3, [R1+0x4f8] ;  /* 0x0004f80001037983 */ /* 0x000ea20000300800 */
[----:B------:R-:W-:Y:S02]  /*6ed0*/  IABS R16, R61 ;  /* 0x0000003d00107213 */ /* 0x000fe40000000000 */
[----:B------:R-:W-:Y:S02]  /*6ee0*/  ISETP.GE.AND P2, PT, R61, RZ, PT ;  /* 0x000000ff3d00720c */ /* 0x000fe40003f46270 */
[----:B------:R-:W4:Y:S01]  /*6ef0*/  LDL.LU R61, [R1+0x4fc] ;  /* 0x0004fc00013d7983 */ /* 0x000f220000300800 */
[----:B------:R-:W-:-:S04]  /*6f00*/  IMAD.HI.U32 R7, R6, R2, RZ ;  /* 0x0000000206077227 */ /* 0x000fc800078e00ff */
[----:B------:R-:W-:Y:S02]  /*6f10*/  IMAD.MOV R31, RZ, RZ, -R7 ;  /* 0x000000ffff1f7224 */ /* 0x000fe400078e0a07 */
[----:B------:R-:W-:-:S04]  /*6f20*/  IMAD.HI.U32 R7, R6, R16, RZ ;  /* 0x0000001006077227 */ /* 0x000fc800078e00ff */
[----:B------:R-:W-:Y:S02]  /*6f30*/  IMAD R2, R4, R31, R2 ;  /* 0x0000001f04027224 */ /* 0x000fe400078e0202 */
[----:B------:R-:W-:-:S03]  /*6f40*/  IMAD.MOV R7, RZ, RZ, -R7 ;  /* 0x000000ffff077224 */ /* 0x000fc600078e0a07 */
[C---:B------:R-:W-:Y:S01]  /*6f50*/  ISETP.GT.U32.AND P0, PT, R4.reuse, R2, PT ;  /* 0x000000020400720c */ /* 0x040fe20003f04070 */
[----:B------:R0:W-:Y:S01]  /*6f60*/  STL [R1+0x60], R0 ;  /* 0x0000600001007387 */ /* 0x0001e20000100800 */
[----:B------:R-:W-:-:S03]  /*6f70*/  IMAD R16, R4, R7, R16 ;  /* 0x0000000704107224 */ /* 0x000fc600078e0210 */
[----:B0-----:R-:W4:Y:S02]  /*6f80*/  LDL.LU R0, [R1+0x500] ;  /* 0x0005000001007983 */ /* 0x001f240000300800 */
[----:B------:R-:W-:-:S06]  /*6f90*/  ISETP.GT.U32.AND P3, PT, R4, R16, PT ;  /* 0x000000100400720c */ /* 0x000fcc0003f64070 */
[--C-:B------:R-:W-:Y:S01]  /*6fa0*/  @!P0 IMAD.IADD R2, R2, 0x1, -R4.reuse ;  /* 0x0000000102028824 */ /* 0x100fe200078e0a04 */
[----:B------:R-:W4:Y:S04]  /*6fb0*/  LDL.LU R8, [R1+0x504] ;  /* 0x0005040001087983 */ /* 0x000f280000300800 */
[----:B------:R-:W-:Y:S02]  /*6fc0*/  ISETP.GT.U32.AND P0, PT, R4, R2, PT ;  /* 0x000000020400720c */ /* 0x000fe40003f04070 */
[----:B------:R-:W-:Y:S02]  /*6fd0*/  @!P3 IMAD.IADD R16, R16, 0x1, -R4 ;  /* 0x000000011010b824 */ /* 0x000fe400078e0a04 */
[----:B------:R-:W-:-:S03]  /*6fe0*/  IMAD.HI.U32 R7, R6, R26, RZ ;  /* 0x0000001a06077227 */ /* 0x000fc600078e00ff */
[----:B------:R-:W-:-:S06]  /*6ff0*/  ISETP.GT.U32.AND P3, PT, R4, R16, PT ;  /* 0x000000100400720c */ /* 0x000fcc0003f64070 */
[----:B------:R-:W-:Y:S02]  /*7000*/  @!P0 IMAD.IADD R2, R2, 0x1, -R4 ;  /* 0x0000000102028824 */ /* 0x000fe400078e0a04 */
[----:B------:R-:W-:Y:S02]  /*7010*/  IMAD.MOV R7, RZ, RZ, -R7 ;  /* 0x000000ffff077224 */ /* 0x000fe400078e0a07 */
[----:B------:R-:W-:Y:S02]  /*7020*/  IMAD.MOV.U32 R9, RZ, RZ, R2 ;  /* 0x000000ffff097224 */ /* 0x000fe400078e0002 */
[----:B------:R-:W-:Y:S02]  /*7030*/  @!P4 IMAD.MOV R5, RZ, RZ, -R5 ;  /* 0x000000ffff05c224 */ /* 0x000fe400078e0a05 */
[----:B------:R-:W-:Y:S02]  /*7040*/  IMAD R26, R4, R7, R26 ;  /* 0x00000007041a7224 */ /* 0x000fe400078e021a */
[----:B------:R-:W-:Y:S01]  /*7050*/  @!P5 IMAD.MOV R9, RZ, RZ, -R9 ;  /* 0x000000ffff09d224 */ /* 0x000fe200078e0a09 */
[----:B------:R0:W-:Y:S01]  /*7060*/  STL [R1+0x70], R5 ;  /* 0x0000700501007387 */ /* 0x0001e20000100800 */
[----:B------:R-:W-:-:S03]  /*7070*/  @!P3 IMAD.IADD R16, R16, 0x1, -R4 ;  /* 0x000000011010b824 */ /* 0x000fc600078e0a04 */
[----:B------:R-:W4:Y:S01]  /*7080*/  LDL.LU R58, [R1+0x508] ;  /* 0x00050800013a7983 */ /* 0x000f220000300800 */
[----:B---3--:R-:W-:-:S03]  /*7090*/  IABS R7, R57 ;  /* 0x0000003900077213 */ /* 0x008fc60000000000 */
[----:B------:R1:W-:Y:S02]  /*70a0*/  STL [R1+0x74], R9 ;  /* 0x0000740901007387 */ /* 0x0003e40000100800 */
[----:B0-----:R-:W-:Y:S01]  /*70b0*/  IMAD.HI.U32 R5, R6, R7, RZ ;  /* 0x0000000706057227 */ /* 0x001fe200078e00ff */
[----:B------:R-:W-:Y:S02]  /*70c0*/  ISETP.GE.AND P0, PT, R57, RZ, PT ;  /* 0x000000ff3900720c */ /* 0x000fe40003f06270 */
[----:B------:R-:W3:Y:S01]  /*70d0*/  LDL.LU R57, [R1+0x50c] ;  /* 0x00050c0001397983 */ /* 0x000ee20000300800 */
[----:B-1----:R-:W-:Y:S02]  /*70e0*/  IMAD.MOV.U32 R9, RZ, RZ, R16 ;  /* 0x000000ffff097224 */ /* 0x002fe400078e0010 */
[----:B------:R-:W-:Y:S02]  /*70f0*/  IMAD.MOV R5, RZ, RZ, -R5 ;  /* 0x000000ffff057224 */ /* 0x000fe400078e0a05 */
[----:B------:R-:W-:-:S02]  /*7100*/  @!P2 IMAD.MOV R9, RZ, RZ, -R9 ;  /* 0x000000ffff09a224 */ /* 0x000fc400078e0a09 */
[----:B------:R-:W-:-:S03]  /*7110*/  IMAD R7, R4, R5, R7 ;  /* 0x0000000504077224 */ /* 0x000fc600078e0207 */
[----:B------:R0:W-:Y:S01]  /*7120*/  STL [R1+0x80], R9 ;  /* 0x0000800901007387 */ /* 0x0001e20000100800 */
[----:B------:R-:W-:Y:S01]  /*7130*/  ISETP.GT.U32.AND P4, PT, R4, R26, PT ;  /* 0x0000001a0400720c */ /* 0x000fe20003f84070 */
[----:B------:R-:W-:-:S04]  /*7140*/  IMAD.HI.U32 R31, R6, R21, RZ ;  /* 0x00000015061f7227 */ /* 0x000fc800078e00ff */
[----:B------:R-:W-:-:S08]  /*7150*/  IMAD.MOV R31, RZ, RZ, -R31 ;  /* 0x000000ffff1f7224 */ /* 0x000fd000078e0a1f */
[----:B------:R-:W-:-:S05]  /*7160*/  @!P4 IMAD.IADD R26, R26, 0x1, -R4 ;  /* 0x000000011a1ac824 */ /* 0x000fca00078e0a04 */
[C---:B------:R-:W-:Y:S02]  /*7170*/  ISETP.GT.U32.AND P4, PT, R4.reuse, R26, PT ;  /* 0x0000001a0400720c */ /* 0x040fe40003f84070 */
[----:B--2---:R-:W-:Y:S02]  /*7180*/  ISETP.GE.AND P2, PT, R3, RZ, PT ;  /* 0x000000ff0300720c */ /* 0x004fe40003f46270 */
[----:B------:R-:W-:Y:S02]  /*7190*/  IABS R5, R3 ;  /* 0x0000000300057213 */ /* 0x000fe40000000000 */
[----:B------:R-:W2:Y:S01]  /*71a0*/  LDL.LU R3, [R1+0x510] ;  /* 0x0005100001037983 */ /* 0x000ea20000300800 */
[----:B------:R-:W-:Y:S01]  /*71b0*/  IABS R11, R56 ;  /* 0x00000038000b7213 */ /* 0x000fe20000000000 */
[----:B------:R-:W-:-:S04]  /*71c0*/  IMAD R21, R4, R31, R21 ;  /* 0x0000001f04157224 */ /* 0x000fc800078e0215 */
[----:B------:R-:W-:Y:S01]  /*71d0*/  IMAD.HI.U32 R31, R6, R11, RZ ;  /* 0x0000000b061f7227 */ /* 0x000fe200078e00ff */
[----:B------:R-:W-:-:S03]  /*71e0*/  ISETP.GT.U32.AND P3, PT, R4, R21, PT ;  /* 0x000000150400720c */ /* 0x000fc60003f64070 */
[----:B------:R-:W-:Y:S02]  /*71f0*/  IMAD.MOV R2, RZ, RZ, -R31 ;  /* 0x000000ffff027224 */ /* 0x000fe400078e0a1f */
[----:B------:R-:W-:Y:S01]  /*7200*/  @!P4 IMAD.IADD R26, R26, 0x1, -R4 ;  /* 0x000000011a1ac824 */ /* 0x000fe200078e0a04 */
[C---:B------:R-:W-:Y:S01]  /*7210*/  ISETP.GT.U32.AND P4, PT, R4.reuse, R7, PT ;  /* 0x000000070400720c */ /* 0x040fe20003f84070 */
[----:B------:R-:W-:Y:S02]  /*7220*/  IMAD R11, R4, R2, R11 ;  /* 0x00000002040b7224 */ /* 0x000fe400078e020b */
[----:B0-----:R-:W-:-:S04]  /*7230*/  IMAD.MOV.U32 R9, RZ, RZ, R26 ;  /* 0x000000ffff097224 */ /* 0x001fc800078e001a */
[----:B------:R-:W-:Y:S01]  /*7240*/  @!P1 IMAD.MOV R9, RZ, RZ, -R9 ;  /* 0x000000ffff099224 */ /* 0x000fe200078e0a09 */
[----:B------:R-:W-:Y:S01]  /*7250*/  ISETP.GT.U32.AND P1, PT, R4, R11, PT ;  /* 0x0000000b0400720c */ /* 0x000fe20003f24070 */
[----:B------:R-:W-:Y:S01]  /*7260*/  @!P3 IMAD.IADD R21, R21, 0x1, -R4 ;  /* 0x000000011515b824 */ /* 0x000fe200078e0a04 */
[----:B------:R-:W-:-:S04]  /*7270*/  ISETP.GE.AND P5, PT, R56, RZ, PT ;  /* 0x000000ff3800720c */ /* 0x000fc80003fa6270 */
[C---:B------:R-:W-:Y:S01]  /*7280*/  ISETP.GT.U32.AND P3, PT, R4.reuse, R21, PT ;  /* 0x000000150400720c */ /* 0x040fe20003f64070 */
[----:B------:R0:W-:Y:S01]  /*7290*/  STL [R1+0x78], R9 ;  /* 0x0000780901007387 */ /* 0x0001e20000100800 */
[--C-:B------:R-:W-:Y:S01]  /*72a0*/  @!P4 IMAD.IADD R7, R7, 0x1, -R4.reuse ;  /* 0x000000010707c824 */ /* 0x100fe200078e0a04 */
[----:B----4-:R-:W-:Y:S02]  /*72b0*/  IABS R56, R61 ;  /* 0x0000003d00387213 */ /* 0x010fe40000000000 */
[----:B------:R-:W4:Y:S02]  /*72c0*/  LDL.LU R59, [R1+0x514] ;  /* 0x00051400013b7983 */ /* 0x000f240000300800 */
[----:B------:R-:W-:Y:S02]  /*72d0*/  @!P1 IMAD.IADD R11, R11, 0x1, -R4 ;  /* 0x000000010b0b9824 */ /* 0x000fe400078e0a04 */
[----:B------:R-:W4:Y:S01]  /*72e0*/  LDL.LU R60, [R1+0x518] ;  /* 0x00051800013c7983 */ /* 0x000f220000300800 */
[----:B------:R-:W-:Y:S01]  /*72f0*/  ISETP.GT.U32.AND P1, PT, R4, R7, PT ;  /* 0x000000070400720c */ /* 0x000fe20003f24070 */
[----:B------:R-:W-:-:S04]  /*7300*/  IMAD.HI.U32 R16, R6, R56, RZ ;  /* 0x0000003806107227 */ /* 0x000fc800078e00ff */
[----:B------:R-:W-:Y:S02]  /*7310*/  IMAD.MOV R16, RZ, RZ, -R16 ;  /* 0x000000ffff107224 */ /* 0x000fe400078e0a10 */
[----:B------:R-:W-:Y:S02]  /*7320*/  @!P3 IMAD.IADD R21, R21, 0x1, -R4 ;  /* 0x000000011515b824 */ /* 0x000fe400078e0a04 */
[C---:B------:R-:W-:Y:S02]  /*7330*/  IMAD R56, R4.reuse, R16, R56 ;  /* 0x0000001004387224 */ /* 0x040fe400078e0238 */
[----:B0-----:R-:W-:Y:S02]  /*7340*/  IMAD.MOV.U32 R9, RZ, RZ, R21 ;  /* 0x000000ffff097224 */ /* 0x001fe400078e0015 */
[----:B------:R-:W-:Y:S01]  /*7350*/  @!P1 IMAD.IADD R7, R7, 0x1, -R4 ;  /* 0x0000000107079824 */ /* 0x000fe200078e0a04 */
[----:B------:R-:W-:Y:S01]  /*7360*/  ISETP.GT.U32.AND P1, PT, R4, R56, PT ;  /* 0x000000380400720c */ /* 0x000fe20003f24070 */
[----:B------:R-:W-:-:S05]  /*7370*/  @!P6 IMAD.MOV R9, RZ, RZ, -R9 ;  /* 0x000000ffff09e224 */ /* 0x000fca00078e0a09 */
[----:B------:R0:W-:Y:S01]  /*7380*/  STL [R1+0x64], R9 ;  /* 0x0000640901007387 */ /* 0x0001e20000100800 */
[----:B------:R-:W-:Y:S02]  /*7390*/  ISETP.GE.AND P3, PT, R61, RZ, PT ;  /* 0x000000ff3d00720c */ /* 0x000fe40003f66270 */
[----:B------:R-:W-:Y:S01]  /*73a0*/  IABS R41, R0 ;  /* 0x0000000000297213 */ /* 0x000fe20000000000 */
[----:B------:R-:W4:Y:S01]  /*73b0*/  LDL.LU R61, [R1+0x51c] ;  /* 0x00051c00013d7983 */ /* 0x000f220000300800 */
[----:B0-----:R-:W-:-:S04]  /*73c0*/  IMAD.MOV.U32 R9, RZ, RZ, R7 ;  /* 0x000000ffff097224 */ /* 0x001fc800078e0007 */
[----:B------:R-:W-:Y:S02]  /*73d0*/  @!P0 IMAD.MOV R9, RZ, RZ, -R9 ;  /* 0x000000ffff098224 */ /* 0x000fe400078e0a09 */
[----:B------:R-:W-:Y:S01]  /*73e0*/  @!P1 IMAD.IADD R56, R56, 0x1, -R4 ;  /* 0x0000000138389824 */ /* 0x000fe200078e0a04 */
[----:B------:R-:W-:Y:S02]  /*73f0*/  ISETP.GE.AND P1, PT, R0, RZ, PT ;  /* 0x000000ff0000720c */ /* 0x000fe40003f26270 */
[----:B------:R0:W-:Y:S04]  /*7400*/  STL [R1+0x5c], R9 ;  /* 0x00005c0901007387 */ /* 0x0001e80000100800 */
[----:B------:R-:W4:Y:S01]  /*7410*/  LDL.LU R0, [R1+0x520] ;  /* 0x0005200001007983 */ /* 0x000f220000300800 */
[----:B------:R-:W-:-:S04]  /*7420*/  IMAD.HI.U32 R2, R6, R5, RZ ;  /* 0x0000000506027227 */ /* 0x000fc800078e00ff */
[----:B------:R-:W-:Y:S01]  /*7430*/  IMAD.MOV R2, RZ, RZ, -R2 ;  /* 0x000000ffff027224 */ /* 0x000fe200078e0a02 */
[----:B------:R-:W-:Y:S01]  /*7440*/  IABS R31, R8 ;  /* 0x00000008001f7213 */ /* 0x000fe20000000000 */
[----:B------:R-:W-:-:S04]  /*7450*/  IMAD.HI.U32 R16, R6, R41, RZ ;  /* 0x0000002906107227 */ /* 0x000fc800078e00ff */
[C---:B------:R-:W-:Y:S01]  /*7460*/  IMAD R5, R4.reuse, R2, R5 ;  /* 0x0000000204057224 */ /* 0x040fe200078e0205 */
[----:B------:R-:W-:Y:S01]  /*7470*/  ISETP.GT.U32.AND P6, PT, R4, R11, PT ;  /* 0x0000000b0400720c */ /* 0x000fe20003fc4070 */
[----:B------:R-:W-:-:S03]  /*7480*/  IMAD.HI.U32 R2, R6, R31, RZ ;  /* 0x0000001f06027227 */ /* 0x000fc600078e00ff */
[C---:B------:R-:W-:Y:S01]  /*7490*/  ISETP.GT.U32.AND P4, PT, R4.reuse, R5, PT ;  /* 0x000000050400720c */ /* 0x040fe20003f84070 */
[----:B------:R-:W-:Y:S02]  /*74a0*/  IMAD.MOV R16, RZ, RZ, -R16 ;  /* 0x000000ffff107224 */ /* 0x000fe400078e0a10 */
[----:B------:R-:W-:Y:S02]  /*74b0*/  IMAD.MOV R2, RZ, RZ, -R2 ;  /* 0x000000ffff027224 */ /* 0x000fe400078e0a02 */
[C---:B------:R-:W-:Y:S02]  /*74c0*/  IMAD R41, R4.reuse, R16, R41 ;  /* 0x0000001004297224 */ /* 0x040fe400078e0229 */
[----:B------:R-:W-:-:S03]  /*74d0*/  IMAD R31, R4, R2, R31 ;  /* 0x00000002041f7224 */ /* 0x000fc600078e021f */
[C---:B------:R-:W-:Y:S01]  /*74e0*/  ISETP.GT.U32.AND P0, PT, R4.reuse, R41, PT ;  /* 0x000000290400720c */ /* 0x040fe20003f04070 */
[--C-:B------:R-:W-:Y:S01]  /*74f0*/  @!P6 IMAD.IADD R11, R11, 0x1, -R4.reuse ;  /* 0x000000010b0be824 */ /* 0x100fe200078e0a04 */
[----:B------:R-:W-:Y:S01]  /*7500*/  IABS R26, R58 ;  /* 0x0000003a001a7213 */ /* 0x000fe20000000000 */
[----:B------:R-:W-:Y:S01]  /*7510*/  @!P4 IMAD.IADD R5, R5, 0x1, -R4 ;  /* 0x000000010505c824 */ /* 0x000fe200078e0a04 */
[----:B------:R-:W-:Y:S02]  /*7520*/  ISETP.GT.U32.AND P6, PT, R4, R31, PT ;  /* 0x0000001f0400720c */ /* 0x000fe40003fc4070 */
[----:B---3--:R-:W-:Y:S01]  /*7530*/  IABS R36, R57 ;  /* 0x0000003900247213 */ /* 0x008fe20000000000 */
[----:B------:R-:W-:Y:S01]  /*7540*/  IMAD.HI.U32 R16, R6, R26, RZ ;  /* 0x0000001a06107227 */ /* 0x000fe200078e00ff */
[----:B------:R-:W-:-:S03]  /*7550*/  ISETP.GT.U32.AND P4, PT, R4, R5, PT ;  /* 0x000000050400720c */ /* 0x000fc60003f84070 */
[----:B------:R-:W-:Y:S02]  /*7560*/  IMAD.MOV R16, RZ, RZ, -R16 ;  /* 0x000000ffff107224 */ /* 0x000fe400078e0a10 */
[----:B------:R-:W-:Y:S02]  /*7570*/  @!P0 IMAD.IADD R41, R41, 0x1, -R4 ;  /* 0x0000000129298824 */ /* 0x000fe400078e0a04 */
[----:B------:R-:W-:Y:S02]  /*7580*/  IMAD.MOV.U32 R21, RZ, RZ, R36 ;  /* 0x000000ffff157224 */ /* 0x000fe400078e0024 */
[----:B0-----:R-:W-:Y:S02]  /*7590*/  IMAD.MOV.U32 R9, RZ, RZ, R11 ;  /* 0x000000ffff097224 */ /* 0x001fe400078e000b */
[C---:B------:R-:W-:Y:S02]  /*75a0*/  IMAD R26, R4.reuse, R16, R26 ;  /* 0x00000010041a7224 */ /* 0x040fe400078e021a */
[----:B------:R-:W-:Y:S01]  /*75b0*/  @!P6 IMAD.IADD R31, R31, 0x1, -R4 ;  /* 0x000000011f1fe824 */ /* 0x000fe200078e0a04 */
[----:B------:R-:W-:Y:S01]  /*75c0*/  ISETP.GT.U32.AND P6, PT, R4, R41, PT ;  /* 0x000000290400720c */ /* 0x000fe20003fc4070 */
[----:B------:R-:W-:-:S04]  /*75d0*/  IMAD.HI.U32 R16, R6, R21, RZ ;  /* 0x0000001506107227 */ /* 0x000fc800078e00ff */
[----:B------:R-:W-:Y:S02]  /*75e0*/  @!P5 IMAD.MOV R9, RZ, RZ, -R9 ;  /* 0x000000ffff09d224 */ /* 0x000fe400078e0a09 */
[----:B------:R-:W-:Y:S02]  /*75f0*/  IMAD.MOV R16, RZ, RZ, -R16 ;  /* 0x000000ffff107224 */ /* 0x000fe400078e0a10 */
[--C-:B------:R-:W-:Y:S01]  /*7600*/  @!P4 IMAD.IADD R5, R5, 0x1, -R4.reuse ;  /* 0x000000010505c824 */ /* 0x100fe200078e0a04 */
[----:B------:R0:W-:Y:S01]  /*7610*/  STL [R1+0x38], R9 ;  /* 0x0000380901007387 */ /* 0x0001e20000100800 */
[----:B------:R-:W-:Y:S02]  /*7620*/  IMAD R21, R4, R16, R21 ;  /* 0x0000001004157224 */ /* 0x000fe400078e0215 */
[----:B------:R-:W-:Y:S02]  /*7630*/  @!P6 IMAD.IADD R41, R41, 0x1, -R4 ;  /* 0x000000012929e824 */ /* 0x000fe400078e0a04 */
[----:B0-----:R-:W-:-:S04]  /*7640*/  IMAD.MOV.U32 R9, RZ, RZ, R5 ;  /* 0x000000ffff097224 */ /* 0x001fc800078e0005 */
[----:B------:R-:W-:Y:S01]  /*7650*/  @!P2 IMAD.MOV R9, RZ, RZ, -R9 ;  /* 0x000000ffff09a224 */ /* 0x000fe200078e0a09 */
[----:B------:R-:W-:-:S04]  /*7660*/  ISETP.GT.U32.AND P2, PT, R4, R21, PT ;  /* 0x000000150400720c */ /* 0x000fc80003f44070 */
[----:B------:R0:W-:Y:S09]  /*7670*/  STL [R1+0x3c], R9 ;  /* 0x00003c0901007387 */ /* 0x0001f20000100800 */
[----:B------:R-:W-:Y:S01]  /*7680*/  @!P2 IMAD.IADD R21, R21, 0x1, -R4 ;  /* 0x000000011515a824 */ /* 0x000fe200078e0a04 */
[----:B------:R-:W-:-:S02]  /*7690*/  ISETP.GE.AND P2, PT, R57, RZ, PT ;  /* 0x000000ff3900720c */ /* 0x000fc40003f46270 */
[----:B------:R-:W3:Y:S01]  /*76a0*/  LDL.LU R57, [R1+0x524] ;  /* 0x0005240001397983 */ /* 0x000ee20000300800 */
[----:B--2---:R-:W-:-:S05]  /*76b0*/  IABS R2, R3 ;  /* 0x0000000300027213 */ /* 0x004fca0000000000 */
[----:B------:R-:W-:-:S04]  /*76c0*/  IMAD.HI.U32 R7, R6, R2, RZ ;  /* 0x0000000206077227 */ /* 0x000fc800078e00ff */
[----:B------:R-:W-:-:S04]  /*76d0*/  IMAD.MOV R7, RZ, RZ, -R7 ;  /* 0x000000ffff077224 */ /* 0x000fc800078e0a07 */
[----:B------:R-:W-:-:S05]  /*76e0*/  IMAD R2, R4, R7, R2 ;  /* 0x0000000704027224 */ /* 0x000fca00078e0202 */
[----:B------:R-:W-:-:S13]  /*76f0*/  ISETP.GT.U32.AND P6, PT, R4, R2, PT ;  /* 0x000000020400720c */ /* 0x000fda0003fc4070 */
[----:B------:R-:W-:Y:S01]  /*7700*/  @!P6 IMAD.IADD R2, R2, 0x1, -R4 ;  /* 0x000000010202e824 */ /* 0x000fe200078e0a04 */
[----:B------:R-:W-:Y:S02]  /*7710*/  ISETP.GE.AND P6, PT, R3, RZ, PT ;  /* 0x000000ff0300720c */ /* 0x000fe40003fc6270 */
[----:B------:R-:W2:Y:S01]  /*7720*/  LDL.LU R3, [R1+0x528] ;  /* 0x0005280001037983 */ /* 0x000ea20000300800 */
[C---:B------:R-:W-:Y:S02]  /*7730*/  ISETP.GT.U32.AND P4, PT, R4.reuse, R26, PT ;  /* 0x0000001a0400720c */ /* 0x040fe40003f84070 */
[----:B------:R-:W-:Y:S01]  /*7740*/  ISETP.GT.U32.AND P0, PT, R4, R56, PT ;  /* 0x000000380400720c */ /* 0x000fe20003f04070 */
[----:B------:R-:W3:Y:S01]  /*7750*/  LDL.LU R14, [R1+0x52c] ;  /* 0x00052c00010e7983 */ /* 0x000ee20000300800 */
[----:B----4-:R-:W-:-:S09]  /*7760*/  IABS R5, R60 ;  /* 0x0000003c00057213 */ /* 0x010fd20000000000 */
[--C-:B------:R-:W-:Y:S01]  /*7770*/  @!P4 IMAD.IADD R26, R26, 0x1, -R4.reuse ;  /* 0x000000011a1ac824 */ /* 0x100fe200078e0a04 */
[----:B------:R-:W-:Y:S01]  /*7780*/  ISETP.GT.U32.AND P4, PT, R4, R31, PT ;  /* 0x0000001f0400720c */ /* 0x000fe20003f84070 */
[----:B------:R-:W-:Y:S01]  /*7790*/  @!P0 IMAD.IADD R56, R56, 0x1, -R4 ;  /* 0x0000000138388824 */ /* 0x000fe200078e0a04 */
[----:B------:R-:W-:Y:S01]  /*77a0*/  ISETP.GE.AND P0, PT, R8, RZ, PT ;  /* 0x000000ff0800720c */ /* 0x000fe20003f06270 */
[----:B------:R-:W-:Y:S01]  /*77b0*/  IMAD.HI.U32 R16, R6, R5, RZ ;  /* 0x0000000506107227 */ /* 0x000fe200078e00ff */
[----:B------:R-:W-:-:S03]  /*77c0*/  ISETP.GT.U32.AND P5, PT, R4, R26, PT ;  /* 0x0000001a0400720c */ /* 0x000fc60003fa4070 */
[----:B------:R-:W-:Y:S02]  /*77d0*/  IMAD.MOV R16, RZ, RZ, -R16 ;  /* 0x000000ffff107224 */ /* 0x000fe400078e0a10 */
[----:B------:R-:W-:-:S04]  /*77e0*/  IMAD.MOV.U32 R8, RZ, RZ, R41 ;  /* 0x000000ffff087224 */ /* 0x000fc800078e0029 */
[----:B------:R-:W-:Y:S01]  /*77f0*/  @!P4 IMAD.IADD R31, R31, 0x1, -R4 ;  /* 0x000000011f1fc824 */ /* 0x000fe200078e0a04 */
[----:B------:R-:W-:Y:S01]  /*7800*/  ISETP.GE.AND P4, PT, R58, RZ, PT ;  /* 0x000000ff3a00720c */ /* 0x000fe20003f86270 */
[C---:B------:R-:W-:Y:S02]  /*7810*/  IMAD R5, R4.reuse, R16, R5 ;  /* 0x0000001004057224 */ /* 0x040fe400078e0205 */
[----:B0-----:R-:W-:Y:S02]  /*7820*/  IMAD.MOV.U32 R9, RZ, RZ, R31 ;  /* 0x000000ffff097224 */ /* 0x001fe400078e001f */
[----:B------:R-:W-:Y:S01]  /*7830*/  @!P3 IMAD.MOV R56, RZ, RZ, -R56 ;  /* 0x000000ffff38b224 */ /* 0x000fe200078e0a38 */
[C---:B------:R-:W-:Y:S01]  /*7840*/  ISETP.GT.U32.AND P3, PT, R4.reuse, R21, PT ;  /* 0x000000150400720c */ /* 0x040fe20003f64070 */
[----:B------:R-:W-:Y:S01]  /*7850*/  @!P1 IMAD.MOV R8, RZ, RZ, -R8 ;  /* 0x000000ffff089224 */ /* 0x000fe200078e0a08 */
[C---:B------:R-:W-:Y:S01]  /*7860*/  ISETP.GT.U32.AND P1, PT, R4.reuse, R2, PT ;  /* 0x000000020400720c */ /* 0x040fe20003f24070 */
[----:B------:R-:W-:Y:S01]  /*7870*/  @!P0 IMAD.MOV R9, RZ, RZ, -R9 ;  /* 0x000000ffff098224 */ /* 0x000fe200078e0a09 */
[----:B------:R-:W-:Y:S01]  /*7880*/  ISETP.GT.U32.AND P0, PT, R4, R5, PT ;  /* 0x000000050400720c */ /* 0x000fe20003f04070 */
[----:B------:R-:W-:Y:S01]  /*7890*/  @!P5 IMAD.IADD R26, R26, 0x1, -R4 ;  /* 0x000000011a1ad824 */ /* 0x000fe200078e0a04 */
[----:B------:R0:W-:Y:S03]  /*78a0*/  STL [R1+0x14], R8 ;  /* 0x0000140801007387 */ /* 0x0001e60000100800 */
[----:B0-----:R-:W-:-:S04]  /*78b0*/  IMAD.MOV.U32 R8, RZ, RZ, R26 ;  /* 0x000000ffff087224 */ /* 0x001fc800078e001a */
[----:B------:R-:W-:Y:S02]  /*78c0*/  @!P3 IMAD.IADD R21, R21, 0x1, -R4 ;  /* 0x000000011515b824 */ /* 0x000fe400078e0a04 */
[----:B------:R-:W-:Y:S01]  /*78d0*/  @!P4 IMAD.MOV R8, RZ, RZ, -R8 ;  /* 0x000000ffff08c224 */ /* 0x000fe200078e0a08 */
[----:B------:R0:W-:Y:S01]  /*78e0*/  STL [R1+0x20], R9 ;  /* 0x0000200901007387 */ /* 0x0001e20000100800 */
[--C-:B------:R-:W-:Y:S01]  /*78f0*/  @!P1 IMAD.IADD R2, R2, 0x1, -R4.reuse ;  /* 0x0000000102029824 */ /* 0x100fe200078e0a04 */
[----:B------:R-:W-:Y:S01]  /*7900*/  IABS R11, R0 ;  /* 0x00000000000b7213 */ /* 0x000fe20000000000 */
[----:B------:R-:W-:Y:S01]  /*7910*/  @!P0 IMAD.IADD R5, R5, 0x1, -R4 ;  /* 0x0000000105058824 */ /* 0x000fe200078e0a04 */
[----:B------:R1:W-:Y:S01]  /*7920*/  STL [R1+0x28], R8 ;  /* 0x0000280801007387 */ /* 0x0003e20000100800 */
[----:B------:R-:W-:Y:S01]  /*7930*/  ISETP.GE.AND P0, PT, R0, RZ, PT ;  /* 0x000000ff0000720c */ /* 0x000fe20003f06270 */
[----:B------:R-:W-:Y:S02]  /*7940*/  IMAD.MOV.U32 R0, RZ, RZ, R21 ;  /* 0x000000ffff007224 */ /* 0x000fe400078e0015 */
[----:B------:R-:W4:Y:S01]  /*7950*/  LDL.LU R13, [R1+0x530] ;  /* 0x00053000010d7983 */ /* 0x000f220000300800 */
[----:B------:R-:W-:-:S03]  /*7960*/  IABS R36, R59 ;  /* 0x0000003b00247213 */ /* 0x000fc60000000000 */
[----:B0-----:R-:W4:Y:S01]  /*7970*/  LDL.LU R9, [R1+0x534] ;  /* 0x0005340001097983 */ /* 0x001f220000300800 */
[----:B-1----:R-:W-:Y:S02]  /*7980*/  IMAD.MOV.U32 R8, RZ, RZ, R2 ;  /* 0x000000ffff087224 */ /* 0x002fe400078e0002 */
[----:B------:R-:W-:Y:S01]  /*7990*/  @!P2 IMAD.MOV R0, RZ, RZ, -R0 ;  /* 0x000000ffff00a224 */ /* 0x000fe200078e0a00 */
[----:B------:R-:W4:Y:S01]  /*79a0*/  LDL.LU R12, [R1+0x538] ;  /* 0x00053800010c7983 */ /* 0x000f220000300800 */
[----:B------:R-:W-:Y:S02]  /*79b0*/  @!P6 IMAD.MOV R8, RZ, RZ, -R8 ;  /* 0x000000ffff08e224 */ /* 0x000fe400078e0a08 */
[----:B------:R-:W-:Y:S01]  /*79c0*/  IMAD.HI.U32 R7, R6, R36, RZ ;  /* 0x0000002406077227 */ /* 0x000fe200078e00ff */
[----:B------:R-:W-:Y:S04]  /*79d0*/  STL [R1+0x24], R0 ;  /* 0x0000240001007387 */ /* 0x000fe80000100800 */
[----:B------:R0:W-:Y:S01]  /*79e0*/  STL [R1+0x1c], R8 ;  /* 0x00001c0801007387 */ /* 0x0001e20000100800 */
[----:B------:R-:W-:-:S04]  /*79f0*/  IMAD.MOV R7, RZ, RZ, -R7 ;  /* 0x000000ffff077224 */ /* 0x000fc800078e0a07 */
[C---:B------:R-:W-:Y:S01]  /*7a00*/  IMAD R36, R4.reuse, R7, R36 ;  /* 0x0000000704247224 */ /* 0x040fe200078e0224 */
[----:B0-----:R-:W4:Y:S04]  /*7a10*/  LDL.LU R8, [R1+0x53c] ;  /* 0x00053c0001087983 */ /* 0x001f280000300800 */
[----:B------:R-:W4:Y:S04]  /*7a20*/  LDL R10, [R1+0x558] ;  /* 0x00055800010a7983 */ /* 0x000f280000100800 */
[----:B------:R-:W4:Y:S01]  /*7a30*/  LDL.LU R58, [R1+0x540] ;  /* 0x00054000013a7983 */ /* 0x000f220000300800 */
[----:B------:R-:W-:-:S02]  /*7a40*/  ISETP.GT.U32.AND P5, PT, R4, R36, PT ;  /* 0x000000240400720c */ /* 0x000fc40003fa4070 */
[----:B------:R-:W-:-:S05]  /*7a50*/  IABS R7, R61 ;  /* 0x0000003d00077213 */ /* 0x000fca0000000000 */
[----:B------:R-:W-:-:S06]  /*7a60*/  IMAD.HI.U32 R16, R6, R7, RZ ;  /* 0x0000000706107227 */ /* 0x000fcc00078e00ff */
[----:B------:R-:W-:Y:S02]  /*7a70*/  @!P5 IMAD.IADD R36, R36, 0x1, -R4 ;  /* 0x000000012424d824 */ /* 0x000fe400078e0a04 */
[----:B------:R-:W-:-:S03]  /*7a80*/  IMAD.MOV R16, RZ, RZ, -R16 ;  /* 0x000000ffff107224 */ /* 0x000fc600078e0a10 */
[C---:B------:R-:W-:Y:S01]  /*7a90*/  ISETP.GT.U32.AND P5, PT, R4.reuse, R36, PT ;  /* 0x000000240400720c */ /* 0x040fe20003fa4070 */
[----:B------:R-:W-:Y:S01]  /*7aa0*/  IMAD R7, R4, R16, R7 ;  /* 0x0000001004077224 */ /* 0x000fe200078e0207 */
[----:B------:R-:W-:-:S04]  /*7ab0*/  ISETP.GE.AND P4, PT, R59, RZ, PT ;  /* 0x000000ff3b00720c */ /* 0x000fc80003f86270 */
[----:B------:R-:W-:-:S07]  /*7ac0*/  ISETP.GT.U32.AND P1, PT, R4, R7, PT ;  /* 0x000000070400720c */ /* 0x000fce0003f24070 */
[--C-:B------:R-:W-:Y:S01]  /*7ad0*/  @!P5 IMAD.IADD R36, R36, 0x1, -R4.reuse ;  /* 0x000000012424d824 */ /* 0x100fe200078e0a04 */
[----:B------:R-:W-:Y:S02]  /*7ae0*/  ISETP.GE.AND P5, PT, R61, RZ, PT ;  /* 0x000000ff3d00720c */ /* 0x000fe40003fa6270 */
[----:B------:R-:W4:Y:S04]  /*7af0*/  LDL.LU R61, [R1+0x548] ;  /* 0x00054800013d7983 */ /* 0x000f280000300800 */
[----:B------:R-:W4:Y:S01]  /*7b00*/  LDL.LU R59, [R1+0x54c] ;  /* 0x00054c00013b7983 */ /* 0x000f220000300800 */
[----:B------:R-:W-:Y:S01]  /*7b10*/  @!P1 IMAD.IADD R7, R7, 0x1, -R4 ;  /* 0x0000000107079824 */ /* 0x000fe200078e0a04 */
[----:B------:R-:W-:Y:S02]  /*7b20*/  ISETP.GE.AND P3, PT, R60, RZ, PT ;  /* 0x000000ff3c00720c */ /* 0x000fe40003f66270 */
[----:B------:R-:W4:Y:S02]  /*7b30*/  LDL.LU R60, [R1+0x550] ;  /* 0x00055000013c7983 */ /* 0x000f240000300800 */
[----:B------:R-:W-:-:S13]  /*7b40*/  ISETP.GT.U32.AND P2, PT, R4, R7, PT ;  /* 0x000000070400720c */ /* 0x000fda0003f44070 */
[----:B------:R-:W-:Y:S01]  /*7b50*/  @!P2 IMAD.IADD R7, R7, 0x1, -R4 ;  /* 0x000000010707a824 */ /* 0x000fe200078e0a04 */
[----:B--2---:R-:W-:Y:S02]  /*7b60*/  IABS R31, R3 ;  /* 0x00000003001f7213 */ /* 0x004fe40000000000 */
[----:B------:R-:W-:Y:S02]  /*7b70*/  ISETP.GE.AND P2, PT, R3, RZ, PT ;  /* 0x000000ff0300720c */ /* 0x000fe40003f46270 */
[----:B------:R-:W2:Y:S01]  /*7b80*/  LDL.LU R3, [R1+0x554] ;  /* 0x0005540001037983 */ /* 0x000ea20000300800 */
[----:B---3--:R-:W-:Y:S01]  /*7b90*/  IABS R16, R57 ;  /* 0x0000003900107213 */ /* 0x008fe20000000000 */
[----:B------:R-:W-:Y:S01]  /*7ba0*/  IMAD.MOV.U32 R21, RZ, RZ, R31 ;  /* 0x000000ffff157224 */ /* 0x000fe200078e001f */
[----:B------:R-:W-:-:S03]  /*7bb0*/  ISETP.GT.U32.AND P1, PT, R4, R5, PT ;  /* 0x000000050400720c */ /* 0x000fc60003f24070 */
[----:B------:R-:W-:-:S04]  /*7bc0*/  IMAD.HI.U32 R31, R6, R16, RZ ;  /* 0x00000010061f7227 */ /* 0x000fc800078e00ff */
[----:B------:R-:W-:-:S04]  /*7bd0*/  IMAD.MOV R31, RZ, RZ, -R31 ;  /* 0x000000ffff1f7224 */ /* 0x000fc800078e0a1f */
[----:B------:R-:W-:Y:S02]  /*7be0*/  IMAD R16, R4, R31, R16 ;  /* 0x0000001f04107224 */ /* 0x000fe400078e0210 */
[----:B------:R-:W-:Y:S02]  /*7bf0*/  @!P1 IMAD.IADD R5, R5, 0x1, -R4 ;  /* 0x0000000105059824 */ /* 0x000fe400078e0a04 */
[----:B------:R-:W-:Y:S01]  /*7c00*/  IMAD.HI.U32 R26, R6, R11, RZ ;  /* 0x0000000b061a7227 */ /* 0x000fe200078e00ff */
[----:B------:R-:W-:-:S03]  /*7c10*/  ISETP.GT.U32.AND P1, PT, R4, R16, PT ;  /* 0x000000100400720c */ /* 0x000fc60003f24070 */
[----:B------:R-:W-:-:S04]  /*7c20*/  IMAD.MOV R26, RZ, RZ, -R26 ;  /* 0x000000ffff1a7224 */ /* 0x000fc800078e0a1a */
[----:B------:R-:W-:Y:S01]  /*7c30*/  IMAD R11, R4, R26, R11 ;  /* 0x0000001a040b7224 */ /* 0x000fe200078e020b */
[----:B------:R-:W-:Y:S01]  /*7c40*/  IABS R26, R14 ;  /* 0x0000000e001a7213 */ /* 0x000fe20000000000 */
[----:B------:R-:W-:-:S03]  /*7c50*/  IMAD.HI.U32 R2, R6, R21, RZ ;  /* 0x0000001506027227 */ /* 0x000fc600078e00ff */
[----:B------:R-:W-:Y:S01]  /*7c60*/  ISETP.GT.U32.AND P6, PT, R4, R11, PT ;  /* 0x0000000b0400720c */ /* 0x000fe20003fc4070 */
[----:B------:R-:W-:Y:S02]  /*7c70*/  @!P1 IMAD.IADD R16, R16, 0x1, -R4 ;  /* 0x0000000110109824 */ /* 0x000fe400078e0a04 */
[----:B------:R-:W-:Y:S02]  /*7c80*/  IMAD.MOV R31, RZ, RZ, -R2 ;  /* 0x000000ffff1f7224 */ /* 0x000fe400078e0a02 */
[----:B------:R-:W-:Y:S01]  /*7c90*/  IMAD.HI.U32 R2, R6, R26, RZ ;  /* 0x0000001a06027227 */ /* 0x000fe200078e00ff */
[----:B------:R-:W-:-:S03]  /*7ca0*/  ISETP.GT.U32.AND P1, PT, R4, R16, PT ;  /* 0x000000100400720c */ /* 0x000fc60003f24070 */
[----:B------:R-:W-:Y:S02]  /*7cb0*/  IMAD.MOV R2, RZ, RZ, -R2 ;  /* 0x000000ffff027224 */ /* 0x000fe400078e0a02 */
[----:B------:R-:W-:Y:S02]  /*7cc0*/  IMAD.MOV.U32 R0, RZ, RZ, R36 ;  /* 0x000000ffff007224 */ /* 0x000fe400078e0024 */
[C---:B------:R-:W-:Y:S02]  /*7cd0*/  IMAD R21, R4.reuse, R31, R21 ;  /* 0x0000001f04157224 */ /* 0x040fe400078e0215 */
[----:B------:R-:W-:Y:S02]  /*7ce0*/  @!P6 IMAD.IADD R11, R11, 0x1, -R4 ;  /* 0x000000010b0be824 */ /* 0x000fe400078e0a04 */
[----:B------:R-:W-:Y:S02]  /*7cf0*/  IMAD R26, R4, R2, R26 ;  /* 0x00000002041a7224 */ /* 0x000fe400078e021a */
[----:B------:R-:W-:Y:S01]  /*7d00*/  @!P1 IMAD.IADD R16, R16, 0x1, -R4 ;  /* 0x0000000110109824 */ /* 0x000fe200078e0a04 */
[----:B------:R-:W-:-:S02]  /*7d10*/  ISETP.GT.U32.AND P6, PT, R4, R11, PT ;  /* 0x0000000b0400720c */ /* 0x000fc40003fc4070 */
[----:B------:R-:W-:Y:S02]  /*7d20*/  ISETP.GT.U32.AND P1, PT, R4, R26, PT ;  /* 0x0000001a0400720c */ /* 0x000fe40003f24070 */
[----:B----4-:R-:W-:Y:S02]  /*7d30*/  IABS R31, R13 ;  /* 0x0000000d001f7213 */ /* 0x010fe40000000000 */
[----:B------:R-:W-:-:S03]  /*7d40*/  IABS R36, R9 ;  /* 0x0000000900247213 */ /* 0x000fc60000000000 */
[----:B------:R-:W-:Y:S01]  /*7d50*/  IMAD.HI.U32 R51, R6, R31, RZ ;  /* 0x0000001f06337227 */ /* 0x000fe200078e00ff */
[----:B------:R-:W-:-:S03]  /*7d60*/  IABS R41, R12 ;  /* 0x0000000c00297213 */ /* 0x000fc60000000000 */
[----:B------:R-:W-:-:S04]  /*7d70*/  IMAD.HI.U32 R2, R6, R36, RZ ;  /* 0x0000002406027227 */ /* 0x000fc800078e00ff */
[----:B------:R-:W-:Y:S02]  /*7d80*/  IMAD.MOV R2, RZ, RZ, -R2 ;  /* 0x000000ffff027224 */ /* 0x000fe400078e0a02 */
[----:B------:R-:W-:-:S04]  /*7d90*/  IMAD.HI.U32 R52, R6, R41, RZ ;  /* 0x0000002906347227 */ /* 0x000fc800078e00ff */
[----:B------:R-:W-:Y:S02]  /*7da0*/  IMAD.MOV R51, RZ, RZ, -R51 ;  /* 0x000000ffff337224 */ /* 0x000fe400078e0a33 */
[C---:B------:R-:W-:Y:S01]  /*7db0*/  IMAD R36, R4.reuse, R2, R36 ;  /* 0x0000000204247224 */ /* 0x040fe200078e0224 */
[----:B------:R-:W-:Y:S01]  /*7dc0*/  IABS R46, R8 ;  /* 0x00000008002e7213 */ /* 0x000fe20000000000 */
[----:B------:R-:W-:Y:S02]  /*7dd0*/  IMAD R31, R4, R51, R31 ;  /* 0x00000033041f7224 */ /* 0x000fe400078e021f */
[----:B------:R-:W-:Y:S02]  /*7de0*/  IMAD.MOV R2, RZ, RZ, -R52 ;  /* 0x000000ffff027224 */ /* 0x000fe400078e0a34 */
[----:B------:R-:W-:Y:S01]  /*7df0*/  IMAD.HI.U32 R51, R6, R46, RZ ;  /* 0x0000002e06337227 */ /* 0x000fe200078e00ff */
[----:B------:R-:W-:-:S03]  /*7e00*/  IABS R52, R58 ;  /* 0x0000003a00347213 */ /* 0x000fc60000000000 */
[--C-:B------:R-:W-:Y:S01]  /*7e10*/  @!P6 IMAD.IADD R11, R11, 0x1, -R4.reuse ;  /* 0x000000010b0be824 */ /* 0x100fe200078e0a04 */
[C---:B------:R-:W-:Y:S01]  /*7e20*/  ISETP.GT.U32.AND P6, PT, R4.reuse, R21, PT ;  /* 0x000000150400720c */ /* 0x040fe20003fc4070 */
[----:B------:R-:W-:Y:S02]  /*7e30*/  IMAD R41, R4, R2, R41 ;  /* 0x0000000204297224 */ /* 0x000fe400078e0229 */
[----:B------:R-:W-:Y:S02]  /*7e40*/  @!P1 IMAD.IADD R26, R26, 0x1, -R4 ;  /* 0x000000011a1a9824 */ /* 0x000fe400078e0a04 */
[----:B------:R-:W-:Y:S02]  /*7e50*/  IMAD.MOV R2, RZ, RZ, -R51 ;  /* 0x000000ffff027224 */ /* 0x000fe400078e0a33 */
[----:B------:R-:W-:Y:S01]  /*7e60*/  IMAD.MOV.U32 R51, RZ, RZ, R52 ;  /* 0x000000ffff337224 */ /* 0x000fe200078e0034 */
[C---:B------:R-:W-:Y:S01]  /*7e70*/  ISETP.GT.U32.AND P1, PT, R4.reuse, R36, PT ;  /* 0x000000240400720c */ /* 0x040fe20003f24070 */
[----:B------:R-:W-:Y:S01]  /*7e80*/  @!P3 IMAD.MOV R5, RZ, RZ, -R5 ;  /* 0x000000ffff05b224 */ /* 0x000fe200078e0a05 */
[C---:B------:R-:W-:Y:S01]  /*7e90*/  ISETP.GT.U32.AND P3, PT, R4.reuse, R26, PT ;  /* 0x0000001a0400720c */ /* 0x040fe20003f64070 */
[----:B------:R-:W-:-:S02]  /*7ea0*/  IMAD R46, R4, R2, R46 ;  /* 0x00000002042e7224 */ /* 0x000fc400078e022e */
[----:B------:R-:W-:-:S04]  /*7eb0*/  IMAD.HI.U32 R2, R6, R51, RZ ;  /* 0x0000003306027227 */ /* 0x000fc800078e00ff */
[----:B------:R-:W-:Y:S02]  /*7ec0*/  IMAD.MOV R2, RZ, RZ, -R2 ;  /* 0x000000ffff027224 */ /* 0x000fe400078e0a02 */
[--C-:B------:R-:W-:Y:S02]  /*7ed0*/  @!P6 IMAD.IADD R21, R21, 0x1, -R4.reuse ;  /* 0x000000011515e824 */ /* 0x100fe400078e0a04 */
[----:B------:R-:W-:Y:S02]  /*7ee0*/  IMAD R51, R4, R2, R51 ;  /* 0x0000000204337224 */ /* 0x000fe400078e0233 */
[--C-:B------:R-:W-:Y:S01]  /*7ef0*/  @!P1 IMAD.IADD R36, R36, 0x1, -R4.reuse ;  /* 0x0000000124249824 */ /* 0x100fe200078e0a04 */
[----:B------:R-:W-:Y:S01]  /*7f00*/  ISETP.GT.U32.AND P1, PT, R4, R21, PT ;  /* 0x000000150400720c */ /* 0x000fe20003f24070 */
[----:B------:R-:W-:Y:S01]  /*7f10*/  @!P3 IMAD.IADD R26, R26, 0x1, -R4 ;  /* 0x000000011a1ab824 */ /* 0x000fe200078e0a04 */
[C---:B------:R-:W-:Y:S02]  /*7f20*/  ISETP.GT.U32.AND P3, PT, R4.reuse, R51, PT ;  /* 0x000000330400720c */ /* 0x040fe40003f64070 */
[----:B------:R-:W-:Y:S01]  /*7f30*/  ISETP.GT.U32.AND P6, PT, R4, R31, PT ;  /* 0x0000001f0400720c */ /* 0x000fe20003fc4070 */
[----:B------:R-:W-:-:S08]  /*7f40*/  @!P0 IMAD.MOV R11, RZ, RZ, -R11 ;  /* 0x000000ffff0b8224 */ /* 0x000fd000078e0a0b */
[--C-:B------:R-:W-:Y:S02]  /*7f50*/  @!P1 IMAD.IADD R21, R21, 0x1, -R4.reuse ;  /* 0x0000000115159824 */ /* 0x100fe400078e0a04 */
[----:B------:R-:W-:Y:S01]  /*7f60*/  @!P3 IMAD.IADD R51, R51, 0x1, -R4 ;  /* 0x000000013333b824 */ /* 0x000fe200078e0a04 */
[----:B------:R-:W-:Y:S01]  /*7f70*/  IABS R52, R59 ;  /* 0x0000003b00347213 */ /* 0x000fe20000000000 */
[----:B------:R-:W-:-:S03]  /*7f80*/  @!P2 IMAD.MOV R21, RZ, RZ, -R21 ;  /* 0x000000ffff15a224 */ /* 0x000fc600078e0a15 */
[C---:B------:R-:W-:Y:S01]  /*7f90*/  ISETP.GT.U32.AND P2, PT, R4.reuse, R51, PT ;  /* 0x000000330400720c */ /* 0x040fe20003f44070 */
[----:B------:R-:W-:Y:S01]  /*7fa0*/  @!P4 IMAD.MOV R0, RZ, RZ, -R0 ;  /* 0x000000ffff00c224 */ /* 0x000fe200078e0a00 */
[----:B------:R-:W-:Y:S01]  /*7fb0*/  ISETP.GT.U32.AND P0, PT, R4, R36, PT ;  /* 0x000000240400720c */ /* 0x000fe20003f04070 */
[----:B------:R-:W-:Y:S01]  /*7fc0*/  @!P6 IMAD.IADD R31, R31, 0x1, -R4 ;  /* 0x000000011f1fe824 */ /* 0x000fe200078e0a04 */
[----:B------:R-:W-:Y:S01]  /*7fd0*/  ISETP.GE.AND P4, PT, R57, RZ, PT ;  /* 0x000000ff3900720c */ /* 0x000fe20003f86270 */
[----:B------:R-:W-:Y:S01]  /*7fe0*/  IMAD.HI.U32 R2, R6, R52, RZ ;  /* 0x0000003406027227 */ /* 0x000fe200078e00ff */
[----:B------:R-:W-:Y:S02]  /*7ff0*/  IABS R57, R61 ;  /* 0x0000003d00397213 */ /* 0x000fe40000000000 */
[C---:B------:R-:W-:Y:S01]  /*8000*/  ISETP.GT.U32.AND P6, PT, R4.reuse, R41, PT ;  /* 0x000000290400720c */ /* 0x040fe20003fc4070 */
[----:B------:R-:W-:Y:S02]  /*8010*/  IMAD.MOV R2, RZ, RZ, -R2 ;  /* 0x000000ffff027224 */ /* 0x000fe400078e0a02 */
[----:B------:R-:W-:Y:S01]  /*8020*/  @!P5 IMAD.MOV R7, RZ, RZ, -R7 ;  /* 0x000000ffff07d224 */ /* 0x000fe200078e0a07 */
[----:B------:R-:W-:Y:S01]  /*8030*/  ISETP.GT.U32.AND P5, PT, R4, R31, PT ;  /* 0x0000001f0400720c */ /* 0x000fe20003fa4070 */
[----:B------:R-:W-:-:S04]  /*8040*/  IMAD.HI.U32 R55, R6, R57, RZ ;  /* 0x0000003906377227 */ /* 0x000fc800078e00ff */
[----:B------:R-:W-:Y:S02]  /*8050*/  IMAD R52, R4, R2, R52 ;  /* 0x0000000204347224 */ /* 0x000fe400078e0234 */
[--C-:B------:R-:W-:Y:S01]  /*8060*/  @!P2 IMAD.IADD R51, R51, 0x1, -R4.reuse ;  /* 0x000000013333a824 */ /* 0x100fe200078e0a04 */
[----:B------:R-:W-:Y:S01]  /*8070*/  ISETP.GE.AND P2, PT, R61, RZ, PT ;  /* 0x000000ff3d00720c */ /* 0x000fe20003f46270 */
[----:B------:R-:W-:Y:S01]  /*8080*/  IMAD.MOV R55, RZ, RZ, -R55 ;  /* 0x000000ffff377224 */ /* 0x000fe200078e0a37 */
[----:B------:R-:W0:Y:S01]  /*8090*/  S2R R61, SR_TID.X ;  /* 0x00000000003d7919 */ /* 0x000e220000002100 */
[--C-:B------:R-:W-:Y:S01]  /*80a0*/  @!P0 IMAD.IADD R36, R36, 0x1, -R4.reuse ;  /* 0x0000000124248824 */ /* 0x100fe200078e0a04 */
[----:B------:R-:W-:Y:S01]  /*80b0*/  IABS R53, R60 ;  /* 0x0000003c00357213 */ /* 0x000fe20000000000 */
[C---:B------:R-:W-:Y:S01]  /*80c0*/  IMAD R57, R4.reuse, R55, R57 ;  /* 0x0000003704397224 */ /* 0x040fe200078e0239 */
[----:B------:R-:W-:Y:S01]  /*80d0*/  ISETP.GT.U32.AND P0, PT, R4, R52, PT ;  /* 0x000000340400720c */ /* 0x000fe20003f04070 */
[----:B------:R-:W-:-:S02]  /*80e0*/  @!P6 IMAD.IADD R41, R41, 0x1, -R4 ;  /* 0x000000012929e824 */ /* 0x000fc400078e0a04 */
[----:B------:R-:W-:-:S04]  /*80f0*/  IMAD.HI.U32 R55, R6, R53, RZ ;  /* 0x0000003506377227 */ /* 0x000fc800078e00ff */
[----:B------:R-:W-:Y:S01]  /*8100*/  @!P5 IMAD.IADD R31, R31, 0x1, -R4 ;  /* 0x000000011f1fd824 */ /* 0x000fe200078e0a04 */
[C---:B------:R-:W-:Y:S01]  /*8110*/  ISETP.GT.U32.AND P5, PT, R4.reuse, R57, PT ;  /* 0x000000390400720c */ /* 0x040fe20003fa4070 */
[----:B------:R-:W-:Y:S01]  /*8120*/  IMAD.MOV R55, RZ, RZ, -R55 ;  /* 0x000000ffff377224 */ /* 0x000fe200078e0a37 */
[----:B------:R-:W-:-:S03]  /*8130*/  ISETP.GT.U32.AND P6, PT, R4, R41, PT ;  /* 0x000000290400720c */ /* 0x000fc60003fc4070 */
[----:B------:R-:W-:Y:S01]  /*8140*/  IMAD R53, R4, R55, R53 ;  /* 0x0000003704357224 */ /* 0x000fe200078e0235 */
[----:B------:R-:W-:Y:S01]  /*8150*/  IABS R55, R10 ;  /* 0x0000000a00377213 */ /* 0x000fe20000000000 */
[----:B------:R-:W-:Y:S01]  /*8160*/  @!P0 IMAD.IADD R52, R52, 0x1, -R4 ;  /* 0x0000000134348824 */ /* 0x000fe200078e0a04 */
[----:B------:R-:W-:-:S05]  /*8170*/  ISETP.GE.AND P0, PT, R12, RZ, PT ;  /* 0x000000ff0c00720c */ /* 0x000fca0003f06270 */
[----:B------:R-:W-:Y:S01]  /*8180*/  @!P5 IMAD.IADD R57, R57, 0x1, -R4 ;  /* 0x000000013939d824 */ /* 0x000fe200078e0a04 */
[----:B------:R-:W-:Y:S01]  /*8190*/  ISETP.GE.AND P5, PT, R9, RZ, PT ;  /* 0x000000ff0900720c */ /* 0x000fe20003fa6270 */
[----:B------:R-:W-:-:S04]  /*81a0*/  IMAD.HI.U32 R9, R6, R55, RZ ;  /* 0x0000003706097227 */ /* 0x000fc800078e00ff */
[----:B------:R-:W-:Y:S01]  /*81b0*/  @!P6 IMAD.IADD R41, R41, 0x1, -R4 ;  /* 0x000000012929e824 */ /* 0x000fe200078e0a04 */
[----:B------:R-:W-:Y:S02]  /*81c0*/  ISETP.GE.AND P6, PT, R14, RZ, PT ;  /* 0x000000ff0e00720c */ /* 0x000fe40003fc6270 */
[----:B------:R-:W3:Y:S01]  /*81d0*/  LDL.LU R14, [R1+0xd3c] ;  /* 0x000d3c00010e7983 */ /* 0x000ee20000300800 */
[----:B------:R-:W-:-:S10]  /*81e0*/  @!P0 IMAD.MOV R41, RZ, RZ, -R41 ;  /* 0x000000ffff298224 */ /* 0x000fd400078e0a29 */
[----:B------:R-:W-:Y:S01]  /*81f0*/  @!P6 IMAD.MOV R26, RZ, RZ, -R26 ;  /* 0x000000ffff1ae224 */ /* 0x000fe200078e0a1a */
[----:B------:R-:W-:Y:S02]  /*8200*/  ISETP.GE.AND P6, PT, R8, RZ, PT ;  /* 0x000000ff0800720c */ /* 0x000fe40003fc6270 */
[----:B0-----:R-:W-:Y:S02]  /*8210*/  LOP3.LUT R8, R61, 0x3, RZ, 0xc0, !PT ;  /* 0x000000033d087812 */ /* 0x001fe400078ec0ff */
[----:B------:R-:W-:Y:S02]  /*8220*/  ISETP.GE.AND P3, PT, R13, RZ, PT ;  /* 0x000000ff0d00720c */ /* 0x000fe40003f66270 */
[----:B------:R-:W4:Y:S04]  /*8230*/  LDL.LU R13, [R1+0xd38] ;  /* 0x000d3800010d7983 */ /* 0x000f280000300800 */
[----:B------:R-:W3:Y:S01]  /*8240*/  LDL.LU R12, [R1+0xd34] ;  /* 0x000d3400010c7983 */ /* 0x000ee20000300800 */
[----:B--2---:R-:W-:-:S05]  /*8250*/  IABS R2, R3 ;  /* 0x0000000300027213 */ /* 0x004fca0000000000 */
[----:B------:R-:W-:-:S04]  /*8260*/  IMAD.HI.U32 R10, R6, R2, RZ ;  /* 0x00000002060a7227 */ /* 0x000fc800078e00ff */
[----:B------:R-:W-:-:S04]  /*8270*/  IMAD.MOV R10, RZ, RZ, -R10 ;  /* 0x000000ffff0a7224 */ /* 0x000fc800078e0a0a */
[----:B------:R-:W-:Y:S02]  /*8280*/  IMAD R6, R4, R10, R2 ;  /* 0x0000000a04067224 */ /* 0x000fe400078e0202 */
[----:B------:R-:W-:-:S03]  /*8290*/  IMAD.MOV R2, RZ, RZ, -R9 ;  /* 0x000000ffff027224 */ /* 0x000fc600078e0a09 */
[C---:B------:R-:W-:Y:S01]  /*82a0*/  ISETP.GT.U32.AND P0, PT, R4.reuse, R6, PT ;  /* 0x000000060400720c */ /* 0x040fe20003f04070 */
[----:B------:R-:W-:Y:S01]  /*82b0*/  IMAD R55, R4, R2, R55 ;  /* 0x0000000204377224 */ /* 0x000fe200078e0237 */
[----:B------:R-:W-:-:S04]  /*82c0*/  SHF.R.S32.HI R2, RZ, 0x2, R61 ;  /* 0x00000002ff027819 */ /* 0x000fc8000001143d */
[----:B------:R-:W-:-:S04]  /*82d0*/  SGXT R2, R2, 0x1 ;  /* 0x000000010202781a */ /* 0x000fc80000000200 */
[----:B------:R-:W-:-:S03]  /*82e0*/  LOP3.LUT R2, R2, 0x90, RZ, 0xc0, !PT ;  /* 0x0000009002027812 */ /* 0x000fc600078ec0ff */
[----:B------:R-:W-:Y:S01]  /*82f0*/  @!P0 IMAD.IADD R6, R6, 0x1, -R4 ;  /* 0x0000000106068824 */ /* 0x000fe200078e0a04 */
[----:B------:R-:W-:Y:S01]  /*8300*/  ISETP.GE.AND P0, PT, R3, RZ, PT ;  /* 0x000000ff0300720c */ /* 0x000fe20003f06270 */
[----:B------:R-:W-:Y:S02]  /*8310*/  IMAD.SHL.U32 R3, R61, 0x2, RZ ;  /* 0x000000023d037824 */ /* 0x000fe400078e00ff */
[----:B------:R-:W-:-:S05]  /*8320*/  IMAD R2, R8, 0x20, R2 ;  /* 0x0000002008027824 */ /* 0x000fca00078e0202 */
[----:B------:R-:W-:Y:S02]  /*8330*/  LOP3.LUT R3, R2, 0x10, R3, 0x78, !PT ;  /* 0x0000001002037812 */ /* 0x000fe400078e7803 */
[----:B------:R-:W2:Y:S01]  /*8340*/  LDL.LU R2, [R1+0x558] ;  /* 0x0005580001027983 */ /* 0x000ea20000300800 */
[----:B------:R-:W-:-:S13]  /*8350*/  ISETP.GT.U32.AND P1, PT, R4, R46, PT ;  /* 0x0000002e0400720c */ /* 0x000fda0003f24070 */
[----:B------:R-:W-:Y:S01]  /*8360*/  @!P1 IMAD.IADD R46, R46, 0x1, -R4 ;  /* 0x000000012e2e9824 */ /* 0x000fe200078e0a04 */
[----:B------:R-:W-:-:S13]  /*8370*/  ISETP.GT.U32.AND P1, PT, R4, R53, PT ;  /* 0x000000350400720c */ /* 0x000fda0003f24070 */
[----:B------:R-:W-:Y:S01]  /*8380*/  @!P1 IMAD.IADD R53, R53, 0x1, -R4 ;  /* 0x0000000135359824 */ /* 0x000fe200078e0a04 */
[----:B------:R-:W-:-:S13]  /*8390*/  ISETP.GT.U32.AND P1, PT, R4, R46, PT ;  /* 0x0000002e0400720c */ /* 0x000fda0003f24070 */
[----:B------:R-:W-:-:S04]  /*83a0*/  @!P1 IMAD.IADD R46, R46, 0x1, -R4 ;  /* 0x000000012e2e9824 */ /* 0x000fc800078e0a04 */
[----:B------:R-:W-:Y:S01]  /*83b0*/  @!P6 IMAD.MOV R46, RZ, RZ, -R46 ;  /* 0x000000ffff2ee224 */ /* 0x000fe200078e0a2e */
[----:B------:R-:W-:-:S13]  /*83c0*/  ISETP.GT.U32.AND P6, PT, R4, R6, PT ;  /* 0x000000060400720c */ /* 0x000fda0003fc4070 */
[----:B------:R-:W-:Y:S02]  /*83d0*/  @!P6 IMAD.IADD R6, R6, 0x1, -R4 ;  /* 0x000000010606e824 */ /* 0x000fe400078e0a04 */
[----:B------:R-:W-:Y:S01]  /*83e0*/  @!P3 IMAD.MOV R31, RZ, RZ, -R31 ;  /* 0x000000ffff1fb224 */ /* 0x000fe200078e0a1f */
[C---:B------:R-:W-:Y:S01]  /*83f0*/  ISETP.GT.U32.AND P3, PT, R4.reuse, R52, PT ;  /* 0x000000340400720c */ /* 0x040fe20003f64070 */
[----:B------:R-:W-:Y:S01]  /*8400*/  @!P5 IMAD.MOV R36, RZ, RZ, -R36 ;  /* 0x000000ffff24d224 */ /* 0x000fe200078e0a24 */
[----:B------:R-:W-:Y:S01]  /*8410*/  ISETP.GT.U32.AND P5, PT, R4, R53, PT ;  /* 0x000000350400720c */ /* 0x000fe20003fa4070 */
[----:B------:R-:W-:Y:S01]  /*8420*/  IMAD.SHL.U32 R8, R61, 0x10, RZ ;  /* 0x000000103d087824 */ /* 0x000fe200078e00ff */
[----:B------:R-:W-:-:S04]  /*8430*/  SHF.R.U32.HI R9, RZ, 0x2, R61 ;  /* 0x00000002ff097819 */ /* 0x000fc8000001163d */
[----:B------:R-:W-:Y:S02]  /*8440*/  SGXT.U32 R10, R9, 0x3 ;  /* 0x00000003090a781a */ /* 0x000fe40000000000 */
[----:B------:R-:W-:Y:S02]  /*8450*/  LOP3.LUT R9, R8, 0x100, RZ, 0xc0, !PT ;  /* 0x0000010008097812 */ /* 0x000fe400078ec0ff */
[----:B------:R-:W-:Y:S01]  /*8460*/  ISETP.GE.AND P1, PT, R58, RZ, PT ;  /* 0x000000ff3a00720c */ /* 0x000fe20003f26270 */
[--C-:B------:R-:W-:Y:S01]  /*8470*/  @!P3 IMAD.IADD R52, R52, 0x1, -R4.reuse ;  /* 0x000000013434b824 */ /* 0x100fe200078e0a04 */
[----:B------:R-:W3:Y:S01]  /*8480*/  LDL.LU R8, [R1+0x7c] ;  /* 0x00007c0001087983 */ /* 0x000ee20000300800 */
[----:B------:R-:W-:Y:S01]  /*8490*/  ISETP.GE.AND P3, PT, R59, RZ, PT ;  /* 0x000000ff3b00720c */ /* 0x000fe20003f66270 */
[----:B------:R-:W-:Y:S01]  /*84a0*/  @!P5 IMAD.IADD R53, R53, 0x1, -R4 ;  /* 0x000000013535d824 */ /* 0x000fe200078e0a04 */
[----:B------:R-:W-:Y:S01]  /*84b0*/  ISETP.GE.AND P5, PT, R60, RZ, PT ;  /* 0x000000ff3c00720c */ /* 0x000fe20003fa6270 */
[----:B------:R-:W3:Y:S01]  /*84c0*/  LDL.LU R58, [R1+0x6c] ;  /* 0x00006c00013a7983 */ /* 0x000ee20000300800 */
[----:B------:R-:W-:-:S03]  /*84d0*/  IADD3 R3, PT, PT, R3, UR4, R9 ;  /* 0x0000000403037c10 */ /* 0x000fc6000fffe009 */
[----:B------:R-:W3:Y:S04]  /*84e0*/  LDL.LU R59, [R1+0x68] ;  /* 0x00006800013b7983 */ /* 0x000ee80000300800 */
[----:B------:R-:W3:Y:S04]  /*84f0*/  LDL.LU R60, [R1+0x58] ;  /* 0x00005800013c7983 */ /* 0x000ee80000300800 */
[----:B------:R-:W3:Y:S01]  /*8500*/  LDL.LU R61, [R1+0x10] ;  /* 0x00001000013d7983 */ /* 0x000ee20000300800 */
[----:B--2---:R-:W-:Y:S02]  /*8510*/  ISETP.GE.AND P6, PT, R2, RZ, PT ;  /* 0x000000ff0200720c */ /* 0x004fe40003fc6270 */
[----:B------:R-:W0:Y:S02]  /*8520*/  S2R R2, SR_TID.X ;  /* 0x0000000000027919 */ /* 0x000e240000002100 */
[----:B0-----:R-:W-:-:S05]  /*8530*/  LOP3.LUT R2, R2, 0x3, RZ, 0xc0, !PT ;  /* 0x0000000302027812 */ /* 0x001fca00078ec0ff */
[----:B------:R-:W-:-:S05]  /*8540*/  IMAD R2, R2, 0x110, RZ ;  /* 0x0000011002027824 */ /* 0x000fca00078e02ff */
[----:B------:R-:W-:Y:S02]  /*8550*/  LOP3.LUT R2, R2, R10, RZ, 0xfc, !PT ;  /* 0x0000000a02027212 */ /* 0x000fe400078efcff */
[----:B------:R-:W2:Y:S04]  /*8560*/  LDL.LU R10, [R1+0xd30] ;  /* 0x000d3000010a7983 */ /* 0x000ea80000300800 */
[----:B------:R0:W-:Y:S04]  /*8570*/  STL [R1+0xc44], R2 ;  /* 0x000c440201007387 */ /* 0x0001e80000100800 */
[----:B0-----:R-:W2:Y:S04]  /*8580*/  LDL.LU R2, [R1] ;  /* 0x0000000001027983 */ /* 0x001ea80000300800 */
[----:B------:R-:W2:Y:S04]  /*8590*/  LDL.LU R9, [R1+0xd2c] ;  /* 0x000d2c0001097983 */ /* 0x000ea80000300800 */
[----:B------:R0:W-:Y:S04]  /*85a0*/  STL [R1+0x430], R3 ;  /* 0x0004300301007387 */ /* 0x0001e80000100800 */
[----:B0-----:R-:W2:Y:S01]  /*85b0*/  LDL.LU R3, [R1+0xd28] ;  /* 0x000d280001037983 */ /* 0x001ea20000300800 */
[----:B------:R-:W-:Y:S01]  /*85c0*/  @!P4 IMAD.MOV R16, RZ, RZ, -R16 ;  /* 0x000000ffff10c224 */ /* 0x000fe200078e0a10 */
[----:B------:R-:W-:-:S13]  /*85d0*/  ISETP.GT.U32.AND P4, PT, R4, R57, PT ;  /* 0x000000390400720c */ /* 0x000fda0003f84070 */
[----:B------:R-:W-:Y:S01]  /*85e0*/  @!P4 IMAD.IADD R57, R57, 0x1, -R4 ;  /* 0x000000013939c824 */ /* 0x000fe200078e0a04 */
[----:B------:R-:W-:-:S13]  /*85f0*/  ISETP.GT.U32.AND P4, PT, R4, R55, PT ;  /* 0x000000370400720c */ /* 0x000fda0003f84070 */
[----:B------:R-:W-:-:S05]  /*8600*/  @!P4 IMAD.IADD R55, R55, 0x1, -R4 ;  /* 0x000000013737c824 */ /* 0x000fca00078e0a04 */
[----:B------:R-:W-:Y:S01]  /*8610*/  ISETP.GT.U32.AND P4, PT, R4, R55, PT ;  /* 0x000000370400720c */ /* 0x000fe20003f84070 */
[----:B------:R-:W-:-:S12]  /*8620*/  @!P1 IMAD.MOV R51, RZ, RZ, -R51 ;  /* 0x000000ffff339224 */ /* 0x000fd800078e0a33 */
[----:B------:R-:W-:Y:S01]  /*8630*/  @!P4 IMAD.IADD R55, R55, 0x1, -R4 ;  /* 0x000000013737c824 */ /* 0x000fe200078e0a04 */
[----:B--2---:R-:W-:Y:S02]  /*8640*/  ISETP.NE.AND P1, PT, R3, RZ, PT ;  /* 0x000000ff0300720c */ /* 0x004fe40003f25270 */
[----:B------:R-:W-:Y:S02]  /*8650*/  LOP3.LUT R4, RZ, R3, RZ, 0x33, !PT ;  /* 0x00000003ff047212 */ /* 0x000fe400078e33ff */
[----:B------:R-:W0:Y:S02]  /*8660*/  S2R R3, SR_TID.X ;  /* 0x0000000000037919 */ /* 0x000e240000002100 */
[C---:B---3--:R-:W-:Y:S02]  /*8670*/  SEL R8, R4.reuse, R8, !P1 ;  /* 0x0000000804087207 */ /* 0x048fe40004800000 */
[C---:B------:R-:W-:Y:S02]  /*8680*/  SEL R58, R4.reuse, R58, !P1 ;  /* 0x0000003a043a7207 */ /* 0x040fe40004800000 */
[----:B------:R-:W-:-:S02]  /*8690*/  SEL R59, R4, R59, !P1 ;  /* 0x0000003b043b7207 */ /* 0x000fc40004800000 */
[C---:B------:R-:W-:Y:S02]  /*86a0*/  SEL R60, R4.reuse, R60, !P1 ;  /* 0x0000003c043c7207 */ /* 0x040fe40004800000 */
[----:B------:R-:W-:Y:S02]  /*86b0*/  SEL R61, R4, R61, !P1 ;  /* 0x0000003d043d7207 */ /* 0x000fe40004800000 */
[----:B0-----:R-:W-:-:S05]  /*86c0*/  LOP3.LUT R3, R3, 0x1f, RZ, 0xc0, !PT ;  /* 0x0000001f03037812 */ /* 0x001fca00078ec0ff */
[----:B------:R-:W-:-:S05]  /*86d0*/  IMAD R3, R3, UR6, RZ ;  /* 0x0000000603037c24 */ /* 0x000fca000f8e02ff */
[----:B------:R-:W-:-:S05]  /*86e0*/  IADD3 R3, P4, PT, R3, UR10, RZ ;  /* 0x0000000a03037c10 */ /* 0x000fca000ff9e0ff */
[----:B------:R0:W-:Y:S04]  /*86f0*/  STL [R1+0xc98], R3 ;  /* 0x000c980301007387 */ /* 0x0001e80000100800 */
[----:B0-----:R-:W2:Y:S04]  /*8700*/  LDL.LU R3, [R1+0x4] ;  /* 0x0000040001037983 */ /* 0x001ea80000300800 */
[----:B------:R0:W-:Y:S04]  /*8710*/  STL [R1+0x1d0], R8 ;  /* 0x0001d00801007387 */ /* 0x0001e80000100800 */
[----:B0-----:R-:W3:Y:S04]  /*8720*/  LDL.LU R8, [R1+0xd24] ;  /* 0x000d240001087983 */ /* 0x001ee80000300800 */
[----:B------:R0:W-:Y:S04]  /*8730*/  STL [R1+0x8], R58 ;  /* 0x0000083a01007387 */ /* 0x0001e80000100800 */
[----:B0-----:R-:W3:Y:S04]  /*8740*/  LDL.LU R58, [R1+0xd20] ;  /* 0x000d2000013a7983 */ /* 0x001ee80000300800 */
[----:B------:R0:W-:Y:S04]  /*8750*/  STL [R1+0xc], R59 ;  /* 0x00000c3b01007387 */ /* 0x0001e80000100800 */
[----:B0-----:R-:W4:Y:S04]  /*8760*/  LDL.LU R59, [R1+0xd1c] ;  /* 0x000d1c00013b7983 */ /* 0x001f280000300800 */
[----:B------:R0:W-:Y:S04]  /*8770*/  STL [R1+0x180], R60 ;  /* 0x0001803c01007387 */ /* 0x0001e80000100800 */
[----:B0-----:R-:W4:Y:S04]  /*8780*/  LDL.LU R60, [R1+0xd18] ;  /* 0x000d1800013c7983 */ /* 0x001f280000300800 */
[----:B------:R0:W-:Y:S04]  /*8790*/  STL [R1+0x17c], R61 ;  /* 0x00017c3d01007387 */ /* 0x0001e80000100800 */
[----:B0-----:R-:W4:Y:S01]  /*87a0*/  LDL.LU R61, [R1+0xd14] ;  /* 0x000d1400013d7983 */ /* 0x001f220000300800 */
[----:B--2---:R-:W-:-:S05]  /*87b0*/  SEL R3, R4, R3, !P1 ;  /* 0x0000000304037207 */ /* 0x004fca0004800000 */
[----:B------:R0:W-:Y:S02]  /*87c0*/  STL [R1+0x4], R3 ;  /* 0x0000040301007387 */ /* 0x0001e40000100800 */
[----:B0-----:R-:W-:-:S05]  /*87d0*/  SEL R3, R4, R2, !P1 ;  /* 0x0000000204037207 */ /* 0x001fca0004800000 */
[----:B------:R4:W-:Y:S01]  /*87e0*/  STL [R1+0x178], R3 ;  /* 0x0001780301007387 */ /* 0x0009e20000100800 */
[C---:B---3--:R-:W-:Y:S02]  /*87f0*/  SEL R58, R4.reuse, R58, !P1 ;  /* 0x0000003a043a7207 */ /* 0x048fe40004800000 */
[C---:B----4-:R-:W-:Y:S02]  /*8800*/  SEL R3, R4.reuse, R59, !P1 ;  /* 0x0000003b04037207 */ /* 0x050fe40004800000 */
[C---:B------:R-:W-:Y:S02]  /*8810*/  SEL R2, R4.reuse, R60, !P1 ;  /* 0x0000003c04027207 */ /* 0x040fe40004800000 */
[----:B------:R-:W-:-:S05]  /*8820*/  SEL R61, R4, R61, !P1 ;  /* 0x0000003d043d7207 */ /* 0x000fca0004800000 */
[----:B------:R-:W-:Y:S04]  /*8830*/  STL [R1+0x174], R61 ;  /* 0x0001743d01007387 */ /* 0x000fe80000100800 */
[----:B------:R0:W-:Y:S04]  /*8840*/  STL [R1+0x170], R2 ;  /* 0x0001700201007387 */ /* 0x0001e80000100800 */
[----:B------:R1:W-:Y:S01]  /*8850*/  STL [R1+0x16c], R3 ;  /* 0x00016c0301007387 */ /* 0x0003e20000100800 */
[----:B0-----:R-:W-:-:S03]  /*8860*/  SEL R2, R4, R8, !P1 ;  /* 0x0000000804027207 */ /* 0x001fc60004800000 */
[----:B------:R-:W-:Y:S01]  /*8870*/  STL [R1+0x168], R58 ;  /* 0x0001683a01007387 */ /* 0x000fe20000100800 */
[C---:B------:R-:W-:Y:S02]  /*8880*/  SEL R8, R4.reuse, R10, !P1 ;  /* 0x0000000a04087207 */ /* 0x040fe40004800000 */
[C---:B-1----:R-:W-:Y:S01]  /*8890*/  SEL R3, R4.reuse, R9, !P1 ;  /* 0x0000000904037207 */ /* 0x042fe20004800000 */
[----:B------:R0:W-:Y:S04]  /*88a0*/  STL [R1+0x164], R2 ;  /* 0x0001640201007387 */ /* 0x0001e80000100800 */
[----:B------:R1:W-:Y:S04]  /*88b0*/  STL [R1+0x160], R3 ;  /* 0x0001600301007387 */ /* 0x0003e80000100800 */
[----:B------:R2:W-:Y:S01]  /*88c0*/  STL [R1+0x15c], R8 ;  /* 0x00015c0801007387 */ /* 0x0005e20000100800 */
[----:B0-----:R-:W-:-:S02]  /*88d0*/  SEL R2, R4, R12, !P1 ;  /* 0x0000000c04027207 */ /* 0x001fc40004800000 */
[----:B-1----:R-:W-:-:S03]  /*88e0*/  SEL R3, R4, R13, !P1 ;  /* 0x0000000d04037207 */ /* 0x002fc60004800000 */
[----:B------:R0:W-:Y:S01]  /*88f0*/  STL [R1+0x158], R2 ;  /* 0x0001580201007387 */ /* 0x0001e20000100800 */
[----:B--2---:R-:W-:-:S03]  /*8900*/  SEL R8, R4, R14, !P1 ;  /* 0x0000000e04087207 */ /* 0x004fc60004800000 */
[----:B------:R1:W-:Y:S04]  /*8910*/  STL [R1+0x150], R3 ;  /* 0x0001500301007387 */ /* 0x0003e80000100800 */
[----:B------:R2:W-:Y:S01]  /*8920*/  STL [R1+0x144], R8 ;  /* 0x0001440801007387 */ /* 0x0005e20000100800 */
[C---:B0-----:R-:W-:Y:S02]  /*8930*/  SEL R2, R4.reuse, R15, !P1 ;  /* 0x0000000f04027207 */ /* 0x041fe40004800000 */
        /* <DEDUP_REMOVED lines=23> */
[----:B0-----:R-:W-:-:S03]  /*8ab0*/  SEL R2, R4, R30, !P1 ;  /* 0x0000001e04027207 */ /* 0x001fc60004800000 */
[----:B------:R-:W3:Y:S01]  /*8ac0*/  LDL.LU R10, [R1+0x188] ;  /* 0x00018800010a7983 */ /* 0x000ee20000300800 */
[----:B-1----:R-:W-:-:S03]  /*8ad0*/  SEL R3, R4, R32, !P1 ;  /* 0x0000002004037207 */ /* 0x002fc60004800000 */
[----:B------:R0:W-:Y:S04]  /*8ae0*/  STL [R1+0x110], R2 ;  /* 0x0001100201007387 */ /* 0x0001e80000100800 */
[----:B------:R1:W-:Y:S04]  /*8af0*/  STL [R1+0x10c], R3 ;  /* 0x00010c0301007387 */ /* 0x0003e80000100800 */
[----:B--2---:R-:W2:Y:S01]  /*8b00*/  LDL.LU R8, [R1+0x190] ;  /* 0x0001900001087983 */ /* 0x004ea20000300800 */
[C---:B0-----:R-:W-:Y:S02]  /*8b10*/  SEL R2, R4.reuse, R33, !P1 ;  /* 0x0000002104027207 */ /* 0x041fe40004800000 */
[----:B-1----:R-:W-:-:S03]  /*8b20*/  SEL R3, R4, R34, !P1 ;  /* 0x0000002204037207 */ /* 0x002fc60004800000 */
[----:B------:R0:W-:Y:S04]  /*8b30*/  STL [R1+0x100], R2 ;  /* 0x0001000201007387 */ /* 0x0001e80000100800 */
[----:B------:R-:W-:Y:S04]  /*8b40*/  STL [R1+0xf8], R3 ;  /* 0x0000f80301007387 */ /* 0x000fe80000100800 */
[----:B------:R-:W4:Y:S01]  /*8b50*/  LDL.LU R9, [R1+0x54] ;  /* 0x0000540001097983 */ /* 0x000f220000300800 */
[----:B0-----:R-:W-:-:S05]  /*8b60*/  SEL R2, R4, R35, !P1 ;  /* 0x0000002304027207 */ /* 0x001fca0004800000 */
[----:B------:R0:W-:Y:S04]  /*8b70*/  STL [R1+0xe8], R2 ;  /* 0x0000e80201007387 */ /* 0x0001e80000100800 */
[----:B0-----:R-:W4:Y:S01]  /*8b80*/  LDL.LU R2, [R1+0x1a0] ;  /* 0x0001a00001027983 */ /* 0x001f220000300800 */
[C---:B------:R-:W-:Y:S02]  /*8b90*/  SEL R12, R4.reuse, R37, !P1 ;  /* 0x00000025040c7207 */ /* 0x040fe40004800000 */
[C---:B------:R-:W-:Y:S02]  /*8ba0*/  SEL R3, R4.reuse, R38, !P1 ;  /* 0x0000002604037207 */ /* 0x040fe40004800000 */
[C---:B------:R-:W-:Y:S01]  /*8bb0*/  SEL R13, R4.reuse, R39, !P1 ;  /* 0x00000027040d7207 */ /* 0x040fe20004800000 */
[----:B------:R0:W-:Y:S04]  /*8bc0*/  STL [R1+0xd8], R12 ;  /* 0x0000d80c01007387 */ /* 0x0001e80000100800 */
[----:B------:R1:W-:Y:S01]  /*8bd0*/  STL [R1+0xcc], R3 ;  /* 0x0000cc0301007387 */ /* 0x0003e20000100800 */
[----:B------:R-:W-:-:S03]  /*8be0*/  SEL R14, R4, R42, !P1 ;  /* 0x0000002a040e7207 */ /* 0x000fc60004800000 */
[----:B0-----:R-:W4:Y:S01]  /*8bf0*/  LDL.LU R12, [R1+0x198] ;  /* 0x00019800010c7983 */ /* 0x001f220000300800 */
[----:B-1----:R-:W-:-:S03]  /*8c00*/  SEL R3, R4, R40, !P1 ;  /* 0x0000002804037207 */ /* 0x002fc60004800000 */
[----:B------:R0:W-:Y:S01]  /*8c10*/  STL [R1+0xc8], R13 ;  /* 0x0000c80d01007387 */ /* 0x0001e20000100800 */
[----:B------:R-:W-:-:S03]  /*8c20*/  SEL R15, R4, R44, !P1 ;  /* 0x0000002c040f7207 */ /* 0x000fc60004800000 */
[----:B0-----:R-:W4:Y:S04]  /*8c30*/  LDL.LU R13, [R1+0x19c] ;  /* 0x00019c00010d7983 */ /* 0x001f280000300800 */
[----:B------:R0:W-:Y:S04]  /*8c40*/  STL [R1+0xb8], R3 ;  /* 0x0000b80301007387 */ /* 0x0001e80000100800 */
[----:B------:R1:W-:Y:S01]  /*8c50*/  STL [R1+0xb4], R14 ;  /* 0x0000b40e01007387 */ /* 0x0003e20000100800 */
[----:B0-----:R-:W-:-:S03]  /*8c60*/  SEL R3, R4, R43, !P1 ;  /* 0x0000002b04037207 */ /* 0x001fc60004800000 */
[----:B-1----:R-:W4:Y:S01]  /*8c70*/  LDL.LU R14, [R1+0x1b0] ;  /* 0x0001b000010e7983 */ /* 0x002f220000300800 */
[----:B------:R-:W-:-:S03]  /*8c80*/  SEL R17, R4, R45, !P1 ;  /* 0x0000002d04117207 */ /* 0x000fc60004800000 */
[----:B------:R0:W-:Y:S04]  /*8c90*/  STL [R1+0xa8], R3 ;  /* 0x0000a80301007387 */ /* 0x0001e80000100800 */
[----:B0-----:R-:W4:Y:S04]  /*8ca0*/  LDL.LU R3, [R1+0x1c0] ;  /* 0x0001c00001037983 */ /* 0x001f280000300800 */
[----:B------:R0:W-:Y:S04]  /*8cb0*/  STL [R1+0x94], R15 ;  /* 0x0000940f01007387 */ /* 0x0001e80000100800 */
[----:B------:R-:W4:Y:S01]  /*8cc0*/  LDL.LU R24, [R1+0x1a8] ;  /* 0x0001a80001187983 */ /* 0x000f220000300800 */
[----:B0-----:R-:W-:-:S03]  /*8cd0*/  SEL R15, R4, R47, !P1 ;  /* 0x0000002f040f7207 */ /* 0x001fc60004800000 */
[----:B------:R0:W-:Y:S04]  /*8ce0*/  STL [R1+0x84], R17 ;  /* 0x0000841101007387 */ /* 0x0001e80000100800 */
[----:B------:R-:W4:Y:S04]  /*8cf0*/  LDL.LU R23, [R1+0x1bc] ;  /* 0x0001bc0001177983 */ /* 0x000f280000300800 */
[----:B------:R1:W-:Y:S04]  /*8d00*/  STL [R1+0x7c], R15 ;  /* 0x00007c0f01007387 */ /* 0x0003e80000100800 */
[----:B------:R-:W4:Y:S01]  /*8d10*/  LDL.LU R61, [R1+0x1b4] ;  /* 0x0001b400013d7983 */ /* 0x000f220000300800 */
[----:B0-----:R-:W-:-:S03]  /*8d20*/  SEL R17, R4, R49, !P1 ;  /* 0x0000003104117207 */ /* 0x001fc60004800000 */
[----:B------:R-:W4:Y:S01]  /*8d30*/  LDL.LU R22, [R1+0x1b8] ;  /* 0x0001b80001167983 */ /* 0x000f220000300800 */
[----:B-1----:R-:W-:-:S03]  /*8d40*/  SEL R15, R4, R48, !P1 ;  /* 0x00000030040f7207 */ /* 0x002fc60004800000 */
[----:B------:R-:W4:Y:S04]  /*8d50*/  LDL.LU R60, [R1+0x1c8] ;  /* 0x0001c800013c7983 */ /* 0x000f280000300800 */
[----:B------:R0:W-:Y:S04]  /*8d60*/  STL [R1+0x6c], R15 ;  /* 0x00006c0f01007387 */ /* 0x0001e80000100800 */
[----:B------:R-:W4:Y:S04]  /*8d70*/  LDL.LU R59, [R1+0x18c] ;  /* 0x00018c00013b7983 */ /* 0x000f280000300800 */
[----:B------:R-:W-:Y:S01]  /*8d80*/  STL [R1+0x68], R17 ;  /* 0x0000681101007387 */ /* 0x000fe20000100800 */
[----:B0-----:R-:W-:-:S03]  /*8d90*/  SEL R15, R4, R50, !P1 ;  /* 0x00000032040f7207 */ /* 0x001fc60004800000 */
[----:B------:R-:W4:Y:S04]  /*8da0*/  LDL.LU R20, [R1+0x184] ;  /* 0x0001840001147983 */ /* 0x000f280000300800 */
[----:B------:R-:W4:Y:S04]  /*8db0*/  LDL.LU R58, [R1+0x50] ;  /* 0x00005000013a7983 */ /* 0x000f280000300800 */
[----:B------:R3:W-:Y:S04]  /*8dc0*/  STL [R1+0x58], R15 ;  /* 0x0000580f01007387 */ /* 0x0007e80000100800 */
[----:B------:R-:W4:Y:S01]  /*8dd0*/  LDL.LU R19, [R1+0x34] ;  /* 0x0000340001137983 */ /* 0x000f220000300800 */
[----:B---3--:R-:W-:-:S03]  /*8de0*/  SEL R15, R4, R10, !P1 ;  /* 0x0000000a040f7207 */ /* 0x008fc60004800000 */
[----:B------:R-:W3:Y:S04]  /*8df0*/  LDL.LU R10, [R1+0x30] ;  /* 0x00003000010a7983 */ /* 0x000ee80000300800 */
[----:B------:R4:W-:Y:S01]  /*8e00*/  STL [R1+0x188], R15 ;  /* 0x0001880f01007387 */ /* 0x0009e20000100800 */
[----:B--2---:R-:W-:-:S03]  /*8e10*/  SEL R17, R4, R8, !P1 ;  /* 0x0000000804117207 */ /* 0x004fc60004800000 */
[----:B------:R-:W2:Y:S04]  /*8e20*/  LDL.LU R8, [R1+0x2c] ;  /* 0x00002c0001087983 */ /* 0x000ea80000300800 */
[----:B------:R0:W-:Y:S04]  /*8e30*/  STL [R1+0x190], R17 ;  /* 0x0001901101007387 */ /* 0x0001e80000100800 */
[----:B------:R-:W2:Y:S01]  /*8e40*/  LDL.LU R18, [R1+0x48] ;  /* 0x0000480001127983 */ /* 0x000ea20000300800 */
[----:B----4-:R-:W-:-:S03]  /*8e50*/  SEL R15, R4, R9, !P1 ;  /* 0x00000009040f7207 */ /* 0x010fc60004800000 */
[----:B------:R-:W4:Y:S04]  /*8e60*/  LDL.LU R9, [R1+0x4c] ;  /* 0x00004c0001097983 */ /* 0x000f280000300800 */
[----:B------:R1:W-:Y:S01]  /*8e70*/  STL [R1+0x194], R15 ;  /* 0x0001940f01007387 */ /* 0x0003e20000100800 */
[----:B0-----:R-:W-:-:S03]  /*8e80*/  SEL R17, R4, R2, !P1 ;  /* 0x0000000204117207 */ /* 0x001fc60004800000 */
[----:B------:R-:W4:Y:S04]  /*8e90*/  LDL.LU R2, [R1+0x40] ;  /* 0x0000400001027983 */ /* 0x000f280000300800 */
[----:B------:R0:W-:Y:S01]  /*8ea0*/  STL [R1+0x1a0], R17 ;  /* 0x0001a01101007387 */ /* 0x0001e20000100800 */
[----:B-1----:R-:W-:-:S03]  /*8eb0*/  SEL R15, R4, R12, !P1 ;  /* 0x0000000c040f7207 */ /* 0x002fc60004800000 */
[----:B0-----:R-:W4:Y:S04]  /*8ec0*/  LDL.LU R17, [R1+0x44] ;  /* 0x0000440001117983 */ /* 0x001f280000300800 */
[----:B------:R-:W4:Y:S04]  /*8ed0*/  LDL.LU R12, [R1+0x148] ;  /* 0x00014800010c7983 */ /* 0x000f280000300800 */
[----:B------:R0:W-:Y:S01]  /*8ee0*/  STL [R1+0x1a4], R15 ;  /* 0x0001a40f01007387 */ /* 0x0001e20000100800 */
[----:B------:R-:W-:-:S03]  /*8ef0*/  SEL R25, R4, R13, !P1 ;  /* 0x0000000d04197207 */ /* 0x000fc60004800000 */
        /* <DEDUP_REMOVED lines=8> */
[----:B------:R0:W-:Y:S02]  /*8f80*/  STL [R1+0x1c4], R25 ;  /* 0x0001c41901007387 */ /* 0x0001e40000100800 */
[----:B0-----:R-:W-:-:S02]  /*8f90*/  SEL R25, R4, R24, !P1 ;  /* 0x0000001804197207 */ /* 0x001fc40004800000 */
[----:B------:R-:W-:-:S03]  /*8fa0*/  SEL R24, R4, R23, !P1 ;  /* 0x0000001704187207 */ /* 0x000fc60004800000 */
[----:B------:R-:W-:Y:S01]  /*8fb0*/  STL [R1+0x1c0], R25 ;  /* 0x0001c01901007387 */ /* 0x000fe20000100800 */
[----:B------:R-:W-:-:S03]  /*8fc0*/  SEL R23, R4, R61, !P1 ;  /* 0x0000003d04177207 */ /* 0x000fc60004800000 */
[----:B------:R-:W4:Y:S01]  /*8fd0*/  LDL.LU R61, [R1+0xfc] ;  /* 0x0000fc00013d7983 */ /* 0x000f220000300800 */
[----:B------:R-:W-:-:S03]  /*8fe0*/  SEL R22, R4, R22, !P1 ;  /* 0x0000001604167207 */ /* 0x000fc60004800000 */
[----:B------:R-:W-:Y:S04]  /*8ff0*/  STL [R1+0x1cc], R24 ;  /* 0x0001cc1801007387 */ /* 0x000fe80000100800 */
[----:B------:R0:W-:Y:S02]  /*9000*/  STL [R1+0x1bc], R23 ;  /* 0x0001bc1701007387 */ /* 0x0001e40000100800 */
[C---:B0-----:R-:W-:Y:S02]  /*9010*/  SEL R23, R4.reuse, R60, !P1 ;  /* 0x0000003c04177207 */ /* 0x041fe40004800000 */
[----:B------:R-:W4:Y:S04]  /*9020*/  LDL.LU R60, [R1+0xc4] ;  /* 0x0000c400013c7983 */ /* 0x000f280000300800 */
[----:B------:R0:W-:Y:S01]  /*9030*/  STL [R1+0x1b8], R22 ;  /* 0x0001b81601007387 */ /* 0x0001e20000100800 */
[----:B------:R-:W-:-:S03]  /*9040*/  SEL R20, R4, R20, !P1 ;  /* 0x0000001404147207 */ /* 0x000fc60004800000 */
[----:B------:R-:W-:Y:S01]  /*9050*/  STL [R1+0x1b4], R23 ;  /* 0x0001b41701007387 */ /* 0x000fe20000100800 */
[----:B0-----:R-:W-:-:S03]  /*9060*/  SEL R22, R4, R59, !P1 ;  /* 0x0000003b04167207 */ /* 0x001fc60004800000 */
[----:B------:R-:W4:Y:S04]  /*9070*/  LDL.LU R59, [R1+0xd0] ;  /* 0x0000d000013b7983 */ /* 0x000f280000300800 */
[----:B------:R0:W-:Y:S02]  /*9080*/  STL [R1+0x1a8], R22 ;  /* 0x0001a81601007387 */ /* 0x0001e40000100800 */
[C---:B0-----:R-:W-:Y:S02]  /*9090*/  SEL R22, R4.reuse, R58, !P1 ;  /* 0x0000003a04167207 */ /* 0x041fe40004800000 */
[----:B------:R-:W4:Y:S04]  /*90a0*/  LDL.LU R58, [R1+0xf0] ;  /* 0x0000f000013a7983 */ /* 0x000f280000300800 */
[----:B------:R0:W-:Y:S04]  /*90b0*/  STL [R1+0x19c], R20 ;  /* 0x00019c1401007387 */ /* 0x0001e80000100800 */
[----:B------:R-:W-:Y:S01]  /*90c0*/  STL [R1+0x198], R22 ;  /* 0x0001981601007387 */ /* 0x000fe20000100800 */
[----:B0-----:R-:W-:-:S02]  /*90d0*/  SEL R20, R4, R19, !P1 ;  /* 0x0000001304147207 */ /* 0x001fc40004800000 */
[C---:B---3--:R-:W-:Y:S02]  /*90e0*/  SEL R19, R4.reuse, R10, !P1 ;  /* 0x0000000a04137207 */ /* 0x048fe40004800000 */
[----:B------:R-:W3:Y:S04]  /*90f0*/  LDL.LU R10, [R1+0xf4] ;  /* 0x0000f400010a7983 */ /* 0x000ee80000300800 */
[----:B------:R2:W-:Y:S04]  /*9100*/  STL [R1+0x18c], R20 ;  /* 0x00018c1401007387 */ /* 0x0005e80000100800 */
[----:B------:R0:W-:Y:S01]  /*9110*/  STL [R1+0x184], R19 ;  /* 0x0001841301007387 */ /* 0x0001e20000100800 */
[----:B--2---:R-:W-:-:S03]  /*9120*/  SEL R20, R4, R8, !P1 ;  /* 0x0000000804147207 */ /* 0x004fc60004800000 */
[----:B------:R-:W2:Y:S01]  /*9130*/  LDL.LU R8, [R1+0xd4] ;  /* 0x0000d40001087983 */ /* 0x000ea20000300800 */
[----:B0-----:R-:W-:-:S03]  /*9140*/  SEL R19, R4, R18, !P1 ;  /* 0x0000001204137207 */ /* 0x001fc60004800000 */
[----:B------:R-:W-:Y:S01]  /*9150*/  STL [R1+0x54], R20 ;  /* 0x0000541401007387 */ /* 0x000fe20000100800 */
[----:B----4-:R-:W-:-:S03]  /*9160*/  SEL R18, R4, R9, !P1 ;  /* 0x0000000904127207 */ /* 0x010fc60004800000 */
[----:B------:R-:W4:Y:S04]  /*9170*/  LDL.LU R9, [R1+0xec] ;  /* 0x0000ec0001097983 */ /* 0x000f280000300800 */
[----:B------:R0:W-:Y:S04]  /*9180*/  STL [R1+0x50], R19 ;  /* 0x0000501301007387 */ /* 0x0001e80000100800 */
[----:B------:R1:W-:Y:S01]  /*9190*/  STL [R1+0x4c], R18 ;  /* 0x00004c1201007387 */ /* 0x0003e20000100800 */
[----:B0-----:R-:W-:-:S03]  /*91a0*/  SEL R19, R4, R2, !P1 ;  /* 0x0000000204137207 */ /* 0x001fc60004800000 */
[----:B------:R-:W4:Y:S04]  /*91b0*/  LDL.LU R2, [R1+0xdc] ;  /* 0x0000dc0001027983 */ /* 0x000f280000300800 */
[----:B------:R-:W-:Y:S01]  /*91c0*/  STL [R1+0x48], R19 ;  /* 0x0000481301007387 */ /* 0x000fe20000100800 */
[C---:B-1----:R-:W-:Y:S02]  /*91d0*/  SEL R18, R4.reuse, R17, !P1 ;  /* 0x0000001104127207 */ /* 0x042fe40004800000 */
[C---:B------:R-:W-:Y:S02]  /*91e0*/  SEL R17, R4.reuse, R12, !P1 ;  /* 0x0000000c04117207 */ /* 0x040fe40004800000 */
[----:B------:R-:W4:Y:S04]  /*91f0*/  LDL.LU R12, [R1+0xe4] ;  /* 0x0000e400010c7983 */ /* 0x000f280000300800 */
[----:B------:R0:W-:Y:S04]  /*9200*/  STL [R1+0x44], R18 ;  /* 0x0000441201007387 */ /* 0x0001e80000100800 */
[----:B------:R1:W-:Y:S01]  /*9210*/  STL [R1+0x40], R17 ;  /* 0x0000401101007387 */ /* 0x0003e20000100800 */
[----:B0-----:R-:W-:-:S03]  /*9220*/  SEL R18, R4, R13, !P1 ;  /* 0x0000000d04127207 */ /* 0x001fc60004800000 */
[----:B------:R-:W4:Y:S04]  /*9230*/  LDL.LU R13, [R1+0xe0] ;  /* 0x0000e000010d7983 */ /* 0x000f280000300800 */
[----:B------:R0:W-:Y:S01]  /*9240*/  STL [R1+0x34], R18 ;  /* 0x0000341201007387 */ /* 0x0001e20000100800 */
[----:B-1----:R-:W-:-:S03]  /*9250*/  SEL R17, R4, R14, !P1 ;  /* 0x0000000e04117207 */ /* 0x002fc60004800000 */
[----:B------:R-:W4:Y:S04]  /*9260*/  LDL.LU R14, [R1+0xbc] ;  /* 0x0000bc00010e7983 */ /* 0x000f280000300800 */
[----:B------:R1:W-:Y:S01]  /*9270*/  STL [R1+0x30], R17 ;  /* 0x0000301101007387 */ /* 0x0003e20000100800 */
[----:B0-----:R-:W-:-:S03]  /*9280*/  SEL R18, R4, R15, !P1 ;  /* 0x0000000f04127207 */ /* 0x001fc60004800000 */
[----:B------:R-:W4:Y:S01]  /*9290*/  LDL.LU R15, [R1+0xc0] ;  /* 0x0000c000010f7983 */ /* 0x000f220000300800 */
[C---:B-1----:R-:W-:Y:S02]  /*92a0*/  SEL R17, R4.reuse, R3, !P1 ;  /* 0x0000000304117207 */ /* 0x042fe40004800000 */
[C---:B------:R-:W-:Y:S01]  /*92b0*/  SEL R3, R4.reuse, R54, !P1 ;  /* 0x0000003604037207 */ /* 0x040fe20004800000 */
[----:B------:R-:W-:Y:S04]  /*92c0*/  STL [R1+0x2c], R18 ;  /* 0x00002c1201007387 */ /* 0x000fe80000100800 */
[----:B------:R0:W-:Y:S04]  /*92d0*/  STL [R1+0x10], R17 ;  /* 0x0000101101007387 */ /* 0x0001e80000100800 */
[----:B------:R-:W-:Y:S04]  /*92e0*/  STL [R1+0xc9c], R3 ;  /* 0x000c9c0301007387 */ /* 0x000fe80000100800 */
[----:B0-----:R-:W4:Y:S01]  /*92f0*/  LDL.LU R17, [R1+0xb0] ;  /* 0x0000b00001117983 */ /* 0x001f220000300800 */
[----:B------:R-:W-:-:S05]  /*9300*/  SEL R61, R4, R61, !P1 ;  /* 0x0000003d043d7207 */ /* 0x000fca0004800000 */
[----:B------:R-:W-:Y:S01]  /*9310*/  STL [R1+0xca0], R61 ;  /* 0x000ca03d01007387 */ /* 0x000fe20000100800 */
[----:B------:R-:W-:-:S05]  /*9320*/  SEL R60, R4, R60, !P1 ;  /* 0x0000003c043c7207 */ /* 0x000fca0004800000 */
[----:B------:R-:W-:Y:S04]  /*9330*/  STL [R1+0xca4], R60 ;  /* 0x000ca43c01007387 */ /* 0x000fe80000100800 */
[----:B------:R-:W4:Y:S01]  /*9340*/  LDL.LU R18, [R1+0xac] ;  /* 0x0000ac0001127983 */ /* 0x000f220000300800 */
[----:B------:R-:W-:-:S05]  /*9350*/  SEL R59, R4, R59, !P1 ;  /* 0x0000003b043b7207 */ /* 0x000fca0004800000 */
[----:B------:R-:W-:Y:S04]  /*9360*/  STL [R1+0xca8], R59 ;  /* 0x000ca83b01007387 */ /* 0x000fe80000100800 */
[----:B------:R-:W4:Y:S01]  /*9370*/  LDL.LU R19, [R1+0xa4] ;  /* 0x0000a40001137983 */ /* 0x000f220000300800 */
[----:B------:R-:W-:-:S05]  /*9380*/  SEL R58, R4, R58, !P1 ;  /* 0x0000003a043a7207 */ /* 0x000fca0004800000 */
[----:B------:R-:W-:Y:S01]  /*9390*/  STL [R1+0xcac], R58 ;  /* 0x000cac3a01007387 */ /* 0x000fe20000100800 */
[----:B---3--:R-:W-:-:S05]  /*93a0*/  SEL R54, R4, R10, !P1 ;  /* 0x0000000a04367207 */ /* 0x008fca0004800000 */
[----:B------:R-:W-:Y:S04]  /*93b0*/  STL [R1+0xcb0], R54 ;  /* 0x000cb03601007387 */ /* 0x000fe80000100800 */
[----:B------:R-:W3:Y:S01]  /*93c0*/  LDL.LU R20, [R1+0xa0] ;  /* 0x0000a00001147983 */ /* 0x000ee20000300800 */
[----:B--2---:R-:W-:-:S05]  /*93d0*/  SEL R8, R4, R8, !P1 ;  /* 0x0000000804087207 */ /* 0x004fca0004800000 */
[----:B------:R-:W-:Y:S01]  /*93e0*/  STL [R1+0xcb4], R8 ;  /* 0x000cb40801007387 */ /* 0x000fe20000100800 */
[----:B----4-:R-:W-:-:S05]  /*93f0*/  SEL R9, R4, R9, !P1 ;  /* 0x0000000904097207 */ /* 0x010fca0004800000 */
[----:B------:R-:W-:Y:S01]  /*9400*/  STL [R1+0xcb8], R9 ;  /* 0x000cb80901007387 */ /* 0x000fe20000100800 */
[----:B------:R-:W-:-:S03]  /*9410*/  SEL R10, R4, R2, !P1 ;  /* 0x00000002040a7207 */ /* 0x000fc60004800000 */
[----:B------:R-:W2:Y:S04]  /*9420*/  LDL.LU R2, [R1+0x9c] ;  /* 0x00009c0001027983 */ /* 0x000ea80000300800 */
[----:B------:R-:W-:Y:S01]  /*9430*/  STL [R1+0xcbc], R10 ;  /* 0x000cbc0a01007387 */ /* 0x000fe20000100800 */
[----:B------:R-:W-:-:S05]  /*9440*/  SEL R12, R4, R12, !P1 ;  /* 0x0000000c040c7207 */ /* 0x000fca0004800000 */
[----:B------:R-:W-:Y:S01]  /*9450*/  STL [R1+0xcc0], R12 ;  /* 0x000cc00c01007387 */ /* 0x000fe20000100800 */
[----:B------:R-:W-:-:S05]  /*9460*/  SEL R13, R4, R13, !P1 ;  /* 0x0000000d040d7207 */ /* 0x000fca0004800000 */
[----:B------:R0:W-:Y:S04]  /*9470*/  STL [R1+0xcc4], R13 ;  /* 0x000cc40d01007387 */ /* 0x0001e80000100800 */
[----:B------:R-:W4:Y:S04]  /*9480*/  LDL.LU R23, [R1+0x98] ;  /* 0x0000980001177983 */ /* 0x000f280000300800 */
[----:B------:R-:W4:Y:S01]  /*9490*/  LDL.LU R24, [R1+0x90] ;  /* 0x0000900001187983 */ /* 0x000f220000300800 */
[----:B------:R-:W-:-:S05]  /*94a0*/  SEL R14, R4, R14, !P1 ;  /* 0x0000000e040e7207 */ /* 0x000fca0004800000 */
[----:B------:R1:W-:Y:S04]  /*94b0*/  STL [R1+0xcc8], R14 ;  /* 0x000cc80e01007387 */ /* 0x0003e80000100800 */
[----:B------:R-:W4:Y:S04]  /*94c0*/  LDL.LU R25, [R1+0x8c] ;  /* 0x00008c0001197983 */ /* 0x000f280000300800 */
[----:B------:R-:W4:Y:S01]  /*94d0*/  LDL.LU R27, [R1+0x88] ;  /* 0x00008800011b7983 */ /* 0x000f220000300800 */
[----:B------:R-:W-:-:S05]  /*94e0*/  SEL R15, R4, R15, !P1 ;  /* 0x0000000f040f7207 */ /* 0x000fca0004800000 */
[----:B------:R-:W-:Y:S04]  /*94f0*/  STL [R1+0xccc], R15 ;  /* 0x000ccc0f01007387 */ /* 0x000fe80000100800 */
        /* <DEDUP_REMOVED lines=13> */
[----:B------:R-:W4:Y:S04]  /*95d0*/  LDL.LU R37, [R1+0x38] ;  /* 0x0000380001257983 */ /* 0x000f280000300800 */
[----:B------:R-:W4:Y:S01]  /*95e0*/  LDL.LU R38, [R1+0x3c] ;  /* 0x00003c0001267983 */ /* 0x000f220000300800 */
[----:B---3--:R-:W-:-:S05]  /*95f0*/  SEL R20, R4, R20, !P1 ;  /* 0x0000001404147207 */ /* 0x008fca0004800000 */
[----:B------:R-:W-:Y:S04]  /*9600*/  STL [R1+0xcdc], R20 ;  /* 0x000cdc1401007387 */ /* 0x000fe80000100800 */
[----:B------:R-:W3:Y:S04]  /*9610*/  LDL.LU R43, [R1+0x14] ;  /* 0x00001400012b7983 */ /* 0x000ee80000300800 */
[----:B------:R-:W3:Y:S04]  /*9620*/  LDL.LU R42, [R1+0x20] ;  /* 0x00002000012a7983 */ /* 0x000ee80000300800 */
[----:B------:R-:W3:Y:S04]  /*9630*/  LDL.LU R40, [R1+0x28] ;  /* 0x0000280001287983 */ /* 0x000ee80000300800 */
[----:B------:R-:W3:Y:S01]  /*9640*/  LDL.LU R39, [R1+0x24] ;  /* 0x0000240001277983 */ /* 0x000ee20000300800 */
[----:B--2---:R-:W-:-:S03]  /*9650*/  SEL R22, R4, R2, !P1 ;  /* 0x0000000204167207 */ /* 0x004fc60004800000 */
[----:B------:R-:W2:Y:S04]  /*9660*/  LDL.LU R2, [R1+0x1c] ;  /* 0x00001c0001027983 */ /* 0x000ea80000300800 */
[----:B------:R-:W-:Y:S01]  /*9670*/  STL [R1+0xce0], R22 ;  /* 0x000ce01601007387 */ /* 0x000fe20000100800 */
[C---:B----4-:R-:W-:Y:S02]  /*9680*/  SEL R23, R4.reuse, R23, !P1 ;  /* 0x0000001704177207 */ /* 0x050fe40004800000 */
[----:B------:R-:W-:-:S03]  /*9690*/  SEL R24, R4, R24, !P1 ;  /* 0x0000001804187207 */ /* 0x000fc60004800000 */
[----:B------:R-:W-:Y:S04]  /*96a0*/  STL [R1+0xce4], R23 ;  /* 0x000ce41701007387 */ /* 0x000fe80000100800 */
[----:B------:R-:W-:Y:S01]  /*96b0*/  STL [R1+0xce8], R24 ;  /* 0x000ce81801007387 */ /* 0x000fe20000100800 */
[C---:B------:R-:W-:Y:S02]  /*96c0*/  SEL R25, R4.reuse, R25, !P1 ;  /* 0x0000001904197207 */ /* 0x040fe40004800000 */
        /* <DEDUP_REMOVED lines=15> */
[----:B------:R-:W-:-:S05]  /*97c0*/  SEL R35, R4, R35, !P1 ;  /* 0x0000002304237207 */ /* 0x000fca0004800000 */
[----:B------:R-:W-:Y:S01]  /*97d0*/  STL [R1+0xd0c], R35 ;  /* 0x000d0c2301007387 */ /* 0x000fe20000100800 */
[C---:B---3--:R-:W-:Y:S02]  /*97e0*/  SEL R44, R4.reuse, R42, !P1 ;  /* 0x0000002a042c7207 */ /* 0x048fe40004800000 */
[C---:B------:R-:W-:Y:S02]  /*97f0*/  SEL R45, R4.reuse, R40, !P1 ;  /* 0x00000028042d7207 */ /* 0x040fe40004800000 */
[C---:B------:R-:W-:Y:S02]  /*9800*/  SEL R40, R4.reuse, R0, !P1 ;  /* 0x0000000004287207 */ /* 0x040fe40004800000 */
[C---:B------:R-:W-:Y:S02]  /*9810*/  SEL R42, R4.reuse, R39, !P1 ;  /* 0x00000027042a7207 */ /* 0x040fe40004800000 */
[----:B--2---:R-:W-:Y:S02]  /*9820*/  SEL R39, R4, R2, !P1 ;  /* 0x0000000204277207 */ /* 0x004fe40004800000 */
[----:B------:R-:W2:Y:S04]  /*9830*/  LDL.LU R2, [R1+0x1dc] ;  /* 0x0001dc0001027983 */ /* 0x000ea80000300800 */
[----:B------:R-:W3:Y:S04]  /*9840*/  LDL.LU R0, [R1+0xd10] ;  /* 0x000d100001007983 */ /* 0x000ee80000300800 */
[----:B0-----:R-:W4:Y:S04]  /*9850*/  LDL.LU R13, [R1+0x8] ;  /* 0x00000800010d7983 */ /* 0x001f280000300800 */
[----:B------:R-:W4:Y:S04]  /*9860*/  LDL.LU R12, [R1+0xc] ;  /* 0x00000c00010c7983 */ /* 0x000f280000300800 */
        /* <DEDUP_REMOVED lines=8> */
[----:B------:R-:W4:Y:S01]  /*98f0*/  LDL.LU R3, [R1+0x164] ;  /* 0x0001640001037983 */ /* 0x000f220000300800 */
[----:B------:R-:W0:Y:S01]  /*9900*/  S2R R50, SR_TID.X ;  /* 0x0000000000327919 */ /* 0x000e220000002100 */
[----:B------:R-:W-:-:S02]  /*9910*/  @!P2 IMAD.MOV R57, RZ, RZ, -R57 ;  /* 0x000000ffff39a224 */ /* 0x000fc400078e0a39 */
[----:B------:R-:W-:Y:S02]  /*9920*/  @!P3 IMAD.MOV R52, RZ, RZ, -R52 ;  /* 0x000000ffff34b224 */ /* 0x000fe400078e0a34 */
[----:B------:R-:W-:Y:S02]  /*9930*/  @!P5 IMAD.MOV R53, RZ, RZ, -R53 ;  /* 0x000000ffff35d224 */ /* 0x000fe400078e0a35 */
[----:B------:R-:W-:Y:S02]  /*9940*/  @!P0 IMAD.MOV R6, RZ, RZ, -R6 ;  /* 0x000000ffff068224 */ /* 0x000fe400078e0a06 */
[----:B------:R-:W-:Y:S01]  /*9950*/  @!P6 IMAD.MOV R55, RZ, RZ, -R55 ;  /* 0x000000ffff37e224 */ /* 0x000fe200078e0a37 */
[C---:B------:R-:W-:Y:S02]  /*9960*/  SEL R37, R4.reuse, R37, !P1 ;  /* 0x0000002504257207 */ /* 0x040fe40004800000 */
[C---:B------:R-:W-:Y:S02]  /*9970*/  SEL R38, R4.reuse, R38, !P1 ;  /* 0x0000002604267207 */ /* 0x040fe40004800000 */
[----:B------:R-:W-:-:S02]  /*9980*/  SEL R56, R4, R56, !P1 ;  /* 0x0000003804387207 */ /* 0x000fc40004800000 */
[C---:B------:R-:W-:Y:S02]  /*9990*/  SEL R43, R4.reuse, R43, !P1 ;  /* 0x0000002b042b7207 */ /* 0x040fe40004800000 */
[C---:B------:R-:W-:Y:S02]  /*99a0*/  SEL R5, R4.reuse, R5, !P1 ;  /* 0x0000000504057207 */ /* 0x040fe40004800000 */
[C---:B------:R-:W-:Y:S02]  /*99b0*/  SEL R7, R4.reuse, R7, !P1 ;  /* 0x0000000704077207 */ /* 0x040fe40004800000 */
[----:B------:R-:W-:Y:S02]  /*99c0*/  SEL R11, R4, R11, !P1 ;  /* 0x0000000b040b7207 */ /* 0x000fe40004800000 */
[----:B0-----:R-:W-:-:S05]  /*99d0*/  LOP3.LUT R50, R50, 0x1f, RZ, 0xc0, !PT ;  /* 0x0000001f32327812 */ /* 0x001fca00078ec0ff */
[----:B-1----:R-:W-:Y:S01]  /*99e0*/  IMAD R14, R50, UR6, RZ ;  /* 0x00000006320e7c24 */ /* 0x002fe2000f8e02ff */
[C---:B------:R-:W-:Y:S02]  /*99f0*/  SEL R16, R4.reuse, R16, !P1 ;  /* 0x0000001004107207 */ /* 0x040fe40004800000 */
[C---:B------:R-:W-:Y:S02]  /*9a00*/  SEL R47, R4.reuse, R21, !P1 ;  /* 0x00000015042f7207 */ /* 0x040fe40004800000 */
[C---:B------:R-:W-:Y:S02]  /*9a10*/  SEL R26, R4.reuse, R26, !P1 ;  /* 0x0000001a041a7207 */ /* 0x040fe40004800000 */
[C---:B------:R-:W-:Y:S02]  /*9a20*/  SEL R48, R4.reuse, R31, !P1 ;  /* 0x0000001f04307207 */ /* 0x040fe40004800000 */
[C---:B------:R-:W-:Y:S02]  /*9a30*/  SEL R36, R4.reuse, R36, !P1 ;  /* 0x0000002404247207 */ /* 0x040fe40004800000 */
[----:B------:R-:W-:-:S02]  /*9a40*/  SEL R49, R4, R41, !P1 ;  /* 0x0000002904317207 */ /* 0x000fc40004800000 */
[C---:B------:R-:W-:Y:S02]  /*9a50*/  SEL R46, R4.reuse, R46, !P1 ;  /* 0x0000002e042e7207 */ /* 0x040fe40004800000 */
[C---:B------:R-:W-:Y:S02]  /*9a60*/  SEL R51, R4.reuse, R51, !P1 ;  /* 0x0000003304337207 */ /* 0x040fe40004800000 */
[C---:B------:R-:W-:Y:S02]  /*9a70*/  SEL R57, R4.reuse, R57, !P1 ;  /* 0x0000003904397207 */ /* 0x040fe40004800000 */
[C---:B------:R-:W-:Y:S02]  /*9a80*/  SEL R52, R4.reuse, R52, !P1 ;  /* 0x0000003404347207 */ /* 0x040fe40004800000 */
[C---:B------:R-:W-:Y:S02]  /*9a90*/  SEL R53, R4.reuse, R53, !P1 ;  /* 0x0000003504357207 */ /* 0x040fe40004800000 */
[----:B------:R-:W-:-:S02]  /*9aa0*/  SEL R50, R4, R6, !P1 ;  /* 0x0000000604327207 */ /* 0x000fc40004800000 */
[----:B------:R-:W-:Y:S02]  /*9ab0*/  SEL R55, R4, R55, !P1 ;  /* 0x0000003704377207 */ /* 0x000fe40004800000 */
[----:B------:R-:W-:Y:S01]  /*9ac0*/  LEA.HI.X.SX32 R4, R14, UR11, 0x1, P4 ;  /* 0x0000000b0e047c11 */ /* 0x000fe2000a0f0eff */
[----:B--2---:R-:W-:Y:S01]  /*9ad0*/  IMAD R2, R2, UR12, RZ ;  /* 0x0000000c02027c24 */ /* 0x004fe2000f8e02ff */
[----:B------:R-:W0:Y:S01]  /*9ae0*/  LDCU.64 UR10, c[0x0][0x380] ;  /* 0x00007000ff0a77ac */ /* 0x000e220008000a00 */
[----:B---3--:R-:W-:-:S03]  /*9af0*/  IMAD R0, R0, UR12, RZ ;  /* 0x0000000c00007c24 */ /* 0x008fc6000f8e02ff */
[----:B------:R-:W-:Y:S04]  /*9b00*/  STL [R1+0xc48], R2 ;  /* 0x000c480201007387 */ /* 0x000fe80000100800 */
[----:B------:R1:W-:Y:S01]  /*9b10*/  STL [R1+0xc4c], R0 ;  /* 0x000c4c0001007387 */ /* 0x0003e20000100800 */
[----:B----4-:R-:W-:Y:S02]  /*9b20*/  IMAD R8, R8, UR7, RZ ;  /* 0x0000000708087c24 */ /* 0x010fe4000f8e02ff */
[----:B-1----:R-:W-:-:S03]  /*9b30*/  IMAD R0, R54, UR7, RZ ;  /* 0x0000000736007c24 */ /* 0x002fc6000f8e02ff */
[----:B------:R1:W-:Y:S01]  /*9b40*/  STL [R1+0x4], R8 ;  /* 0x0000040801007387 */ /* 0x0003e20000100800 */
[----:B------:R-:W-:-:S03]  /*9b50*/  IMAD R2, R58, UR7, RZ ;  /* 0x000000073a027c24 */ /* 0x000fc6000f8e02ff */
[----:B------:R2:W-:Y:S01]  /*9b60*/  STL [R1+0x8], R0 ;  /* 0x0000080001007387 */ /* 0x0005e20000100800 */
[----:B-1----:R-:W-:-:S03]  /*9b70*/  IMAD R8, R59, UR7, RZ ;  /* 0x000000073b087c24 */ /* 0x002fc6000f8e02ff */
[----:B------:R1:W-:Y:S01]  /*9b80*/  STL [R1+0xc], R2 ;  /* 0x00000c0201007387 */ /* 0x0003e20000100800 */
[----:B--2---:R-:W-:-:S03]  /*9b90*/  IMAD R0, R60, UR7, RZ ;  /* 0x000000073c007c24 */ /* 0x004fc6000f8e02ff */
[----:B------:R-:W-:Y:S04]  /*9ba0*/  STL [R1+0x14], R8 ;  /* 0x0000140801007387 */ /* 0x000fe80000100800 */
[----:B------:R2:W-:Y:S01]  /*9bb0*/  STL [R1+0x18], R0 ;  /* 0x0000180001007387 */ /* 0x0005e20000100800 */
[----:B-1----:R-:W-:Y:S02]  /*9bc0*/  IMAD R2, R61, UR7, RZ ;  /* 0x000000073d027c24 */ /* 0x002fe4000f8e02ff */
[----:B------:R-:W-:Y:S01]  /*9bd0*/  IMAD R3, R3, UR7, RZ ;  /* 0x0000000703037c24 */ /* 0x000fe2000f8e02ff */
[----:B--2---:R-:W2:Y:S04]  /*9be0*/  LDL.LU R0, [R1+0x160] ;  /* 0x0001600001007983 */ /* 0x004ea80000300800 */
[----:B------:R1:W-:Y:S04]  /*9bf0*/  STL [R1+0x1c], R2 ;  /* 0x00001c0201007387 */ /* 0x0003e80000100800 */
[----:B-1----:R-:W3:Y:S04]  /*9c00*/  LDL.LU R2, [R1+0x15c] ;  /* 0x00015c0001027983 */ /* 0x002ee80000300800 */
[----:B------:R1:W-:Y:S04]  /*9c10*/  STL [R1+0x20], R3 ;  /* 0x0000200301007387 */ /* 0x0003e80000100800 */
        /* <DEDUP_REMOVED lines=16> */
[----:B------:R-:W-:-:S03]  /*9d20*/  IMAD R41, R13, UR7, RZ ;  /* 0x000000070d297c24 */ /* 0x000fc6000f8e02ff */
[----:B------:R-:W4:Y:S01]  /*9d30*/  LDL.LU R15, [R1+0x10c] ;  /* 0x00010c00010f7983 */ /* 0x000f220000300800 */
[----:B------:R-:W-:-:S03]  /*9d40*/  IMAD R31, R12, UR7, RZ ;  /* 0x000000070c1f7c24 */ /* 0x000fc6000f8e02ff */
[----:B------:R-:W4:Y:S04]  /*9d50*/  LDL.LU R14, [R1+0x100] ;  /* 0x00010000010e7983 */ /* 0x000f280000300800 */
[----:B------:R-:W4:Y:S01]  /*9d60*/  LDL.LU R13, [R1+0xf8] ;  /* 0x0000f800010d7983 */ /* 0x000f220000300800 */
[----:B------:R-:W-:-:S03]  /*9d70*/  IMAD R21, R10, UR7, RZ ;  /* 0x000000070a157c24 */ /* 0x000fc6000f8e02ff */
[----:B------:R-:W4:Y:S01]  /*9d80*/  LDL.LU R12, [R1+0xe8] ;  /* 0x0000e800010c7983 */ /* 0x000f220000300800 */
[----:B------:R-:W-:-:S03]  /*9d90*/  IMAD R6, R9, UR7, RZ ;  /* 0x0000000709067c24 */ /* 0x000fc6000f8e02ff */
        /* <DEDUP_REMOVED lines=8> */
[----:B-1----:R-:W4:Y:S01]  /*9e20*/  LDL.LU R3, [R1+0x7c] ;  /* 0x00007c0001037983 */ /* 0x002f220000300800 */
[----:B--2---:R-:W-:-:S05]  /*9e30*/  IMAD R0, R0, UR7, RZ ;  /* 0x0000000700007c24 */ /* 0x004fca000f8e02ff */
[----:B------:R3:W-:Y:S02]  /*9e40*/  STL [R1+0x24], R0 ;  /* 0x0000240001007387 */ /* 0x0007e40000100800 */
[----:B---3--:R-:W-:-:S05]  /*9e50*/  IMAD R0, R2, UR7, RZ ;  /* 0x0000000702007c24 */ /* 0x008fca000f8e02ff */
[----:B------:R1:W-:Y:S01]  /*9e60*/  STL [R1+0x28], R0 ;  /* 0x0000280001007387 */ /* 0x0003e20000100800 */
[----:B----4-:R-:W-:-:S05]  /*9e70*/  IMAD R2, R35, UR7, RZ ;  /* 0x0000000723027c24 */ /* 0x010fca000f8e02ff */
[----:B------:R2:W-:Y:S01]  /*9e80*/  STL [R1+0x38], R2 ;  /* 0x0000380201007387 */ /* 0x0005e20000100800 */
[----:B-1----:R-:W-:Y:S02]  /*9e90*/  IMAD R0, R34, UR7, RZ ;  /* 0x0000000722007c24 */ /* 0x002fe4000f8e02ff */
[----:B------:R-:W-:-:S03]  /*9ea0*/  IMAD R33, R33, UR7, RZ ;  /* 0x0000000721217c24 */ /* 0x000fc6000f8e02ff */
[----:B------:R1:W-:Y:S01]  /*9eb0*/  STL [R1+0x3c], R0 ;  /* 0x00003c0001007387 */ /* 0x0003e20000100800 */
[----:B--2---:R-:W-:-:S03]  /*9ec0*/  IMAD R2, R32, UR7, RZ ;  /* 0x0000000720027c24 */ /* 0x004fc6000f8e02ff */
[----:B------:R-:W-:Y:S01]  /*9ed0*/  STL [R1+0x5c], R33 ;  /* 0x00005c2101007387 */ /* 0x000fe20000100800 */
[----:B------:R-:W-:Y:S02]  /*9ee0*/  IMAD R29, R29, UR7, RZ ;  /* 0x000000071d1d7c24 */ /* 0x000fe4000f8e02ff */
[----:B-1----:R-:W-:Y:S01]  /*9ef0*/  IMAD R0, R30, UR7, RZ ;  /* 0x000000071e007c24 */ /* 0x002fe2000f8e02ff */
[----:B------:R1:W-:Y:S04]  /*9f00*/  STL [R1+0x60], R2 ;  /* 0x0000600201007387 */ /* 0x0003e80000100800 */
[----:B------:R2:W-:Y:S01]  /*9f10*/  STL [R1+0x64], R0 ;  /* 0x0000640001007387 */ /* 0x0005e20000100800 */
[----:B-1----:R-:W-:-:S03]  /*9f20*/  IMAD R2, R28, UR7, RZ ;  /* 0x000000071c027c24 */ /* 0x002fc6000f8e02ff */
[----:B------:R-:W-:Y:S01]  /*9f30*/  STL [R1+0x70], R29 ;  /* 0x0000701d01007387 */ /* 0x000fe20000100800 */
[----:B--2---:R-:W-:-:S03]  /*9f40*/  IMAD R0, R27, UR7, RZ ;  /* 0x000000071b007c24 */ /* 0x004fc6000f8e02ff */
[----:B------:R1:W-:Y:S01]  /*9f50*/  STL [R1+0x74], R2 ;  /* 0x0000740201007387 */ /* 0x0003e20000100800 */
[----:B------:R-:W-:-:S03]  /*9f60*/  IMAD R25, R25, UR7, RZ ;  /* 0x0000000719197c24 */ /* 0x000fc6000f8e02ff */
[----:B------:R2:W-:Y:S01]  /*9f70*/  STL [R1+0x78], R0 ;  /* 0x0000780001007387 */ /* 0x0005e20000100800 */
[----:B------:R-:W-:Y:S02]  /*9f80*/  IMAD R22, R22, UR7, RZ ;  /* 0x0000000716167c24 */ /* 0x000fe4000f8e02ff */
[----:B-1----:R-:W-:Y:S01]  /*9f90*/  IMAD R2, R24, UR7, RZ ;  /* 0x0000000718027c24 */ /* 0x002fe2000f8e02ff */
[----:B------:R-:W-:Y:S01]  /*9fa0*/  STL [R1+0x80], R25 ;  /* 0x0000801901007387 */ /* 0x000fe20000100800 */
[----:B--2---:R-:W-:-:S03]  /*9fb0*/  IMAD R0, R23, UR7, RZ ;  /* 0x0000000717007c24 */ /* 0x004fc6000f8e02ff */
[----:B------:R1:W-:Y:S04]  /*9fc0*/  STL [R1+0x88], R2 ;  /* 0x0000880201007387 */ /* 0x0003e80000100800 */
        /* <DEDUP_REMOVED lines=25> */
[----:B-1----:R-:W-:-:S03]  /*a160*/  IMAD R2, R58, UR7, RZ ;  /* 0x000000073a027c24 */ /* 0x002fc6000f8e02ff */
[----:B------:R1:W-:Y:S01]  /*a170*/  STL [R1+0xb8], R8 ;  /* 0x0000b80801007387 */ /* 0x0003e20000100800 */
[----:B--2---:R-:W-:-:S03]  /*a180*/  IMAD R0, R59, UR7, RZ ;  /* 0x000000073b007c24 */ /* 0x004fc6000f8e02ff */
[----:B------:R2:W-:Y:S01]  /*a190*/  STL [R1+0xb4], R2 ;  /* 0x0000b40201007387 */ /* 0x0005e20000100800 */
[----:B-1----:R-:W-:-:S03]  /*a1a0*/  IMAD R8, R60, UR7, RZ ;  /* 0x000000073c087c24 */ /* 0x002fc6000f8e02ff */
[----:B------:R1:W-:Y:S01]  /*a1b0*/  STL [R1+0xa8], R0 ;  /* 0x0000a80001007387 */ /* 0x0003e20000100800 */
[----:B--2---:R-:W-:-:S03]  /*a1c0*/  IMAD R2, R61, UR7, RZ ;  /* 0x000000073d027c24 */ /* 0x004fc6000f8e02ff */
[----:B------:R2:W-:Y:S04]  /*a1d0*/  STL [R1+0x94], R8 ;  /* 0x0000940801007387 */ /* 0x0005e80000100800 */
[----:B------:R-:W3:Y:S01]  /*a1e0*/  LDL.LU R35, [R1+0x6c] ;  /* 0x00006c0001237983 */ /* 0x000ee20000300800 */
[----:B-1----:R-:W-:-:S03]  /*a1f0*/  IMAD R0, R3, UR7, RZ ;  /* 0x0000000703007c24 */ /* 0x002fc6000f8e02ff */
[----:B------:R-:W-:Y:S04]  /*a200*/  STL [R1+0x84], R2 ;  /* 0x0000840201007387 */ /* 0x000fe80000100800 */
[----:B------:R-:W4:Y:S04]  /*a210*/  LDL.LU R34, [R1+0x68] ;  /* 0x0000680001227983 */ /* 0x000f280000300800 */
        /* <DEDUP_REMOVED lines=21> */
[----:B--2---:R-:W2:Y:S04]  /*a370*/  LDL.LU R8, [R1+0x50] ;  /* 0x0000500001087983 */ /* 0x004ea80000300800 */
[----:B------:R-:W2:Y:S04]  /*a380*/  LDL.LU R54, [R1+0x4c] ;  /* 0x00004c0001367983 */ /* 0x000ea80000300800 */
[----:B------:R-:W2:Y:S04]  /*a390*/  LDL.LU R58, [R1+0x48] ;  /* 0x00004800013a7983 */ /* 0x000ea80000300800 */
[----:B------:R-:W2:Y:S04]  /*a3a0*/  LDL.LU R59, [R1+0x44] ;  /* 0x00004400013b7983 */ /* 0x000ea80000300800 */
[----:B------:R-:W2:Y:S04]  /*a3b0*/  LDL.LU R60, [R1+0x40] ;  /* 0x00004000013c7983 */ /* 0x000ea80000300800 */
[----:B------:R-:W2:Y:S04]  /*a3c0*/  LDL.LU R61, [R1+0x34] ;  /* 0x00003400013d7983 */ /* 0x000ea80000300800 */
[----:B------:R-:W2:Y:S04]  /*a3d0*/  LDL.LU R3, [R1+0x30] ;  /* 0x0000300001037983 */ /* 0x000ea80000300800 */
[----:B-1----:R-:W2:Y:S04]  /*a3e0*/  LDL.LU R0, [R1+0x2c] ;  /* 0x00002c0001007983 */ /* 0x002ea80000300800 */
[----:B------:R-:W2:Y:S01]  /*a3f0*/  LDL.LU R2, [R1+0x10] ;  /* 0x0000100001027983 */ /* 0x000ea20000300800 */
[----:B---3--:R-:W-:-:S05]  /*a400*/  IMAD R35, R35, UR7, RZ ;  /* 0x0000000723237c24 */ /* 0x008fca000f8e02ff */
[----:B------:R1:W-:Y:S01]  /*a410*/  STL [R1+0x6c], R35 ;  /* 0x00006c2301007387 */ /* 0x0003e20000100800 */
[----:B----4-:R-:W-:-:S03]  /*a420*/  IMAD R34, R34, UR7, RZ ;  /* 0x0000000722227c24 */ /* 0x010fc6000f8e02ff */
[----:B-1----:R-:W3:Y:S01]  /*a430*/  LDL.LU R35, [R1+0xd0c] ;  /* 0x000d0c0001237983 */ /* 0x002ee20000300800 */
[----:B------:R-:W-:-:S03]  /*a440*/  IMAD R33, R33, UR7, RZ ;  /* 0x0000000721217c24 */ /* 0x000fc6000f8e02ff */
[----:B------:R1:W-:Y:S01]  /*a450*/  STL [R1+0x68], R34 ;  /* 0x0000682201007387 */ /* 0x0003e20000100800 */
[----:B------:R-:W-:Y:S02]  /*a460*/  IMAD R32, R32, UR7, RZ ;  /* 0x0000000720207c24 */ /* 0x000fe4000f8e02ff */
[----:B------:R-:W-:Y:S01]  /*a470*/  IMAD R30, R30, UR7, RZ ;  /* 0x000000071e1e7c24 */ /* 0x000fe2000f8e02ff */
[----:B-1----:R-:W4:Y:S01]  /*a480*/  LDL.LU R34, [R1+0xd08] ;  /* 0x000d080001227983 */ /* 0x002f220000300800 */
[----:B------:R-:W-:-:S03]  /*a490*/  IMAD R29, R29, UR7, RZ ;  /* 0x000000071d1d7c24 */ /* 0x000fc6000f8e02ff */
[----:B------:R1:W-:Y:S01]  /*a4a0*/  STL [R1+0x58], R33 ;  /* 0x0000582101007387 */ /* 0x0003e20000100800 */
[----:B------:R-:W-:Y:S02]  /*a4b0*/  IMAD R28, R28, UR7, RZ ;  /* 0x000000071c1c7c24 */ /* 0x000fe4000f8e02ff */
[----:B------:R-:W-:Y:S01]  /*a4c0*/  IMAD R27, R27, UR7, RZ ;  /* 0x000000071b1b7c24 */ /* 0x000fe2000f8e02ff */
[----:B-1----:R-:W3:Y:S04]  /*a4d0*/  LDL.LU R33, [R1+0xd04] ;  /* 0x000d040001217983 */ /* 0x002ee80000300800 */
[----:B------:R1:W-:Y:S01]  /*a4e0*/  STL [R1+0xd0], R32 ;  /* 0x0000d02001007387 */ /* 0x0003e20000100800 */
[----:B------:R-:W-:Y:S02]  /*a4f0*/  IMAD R25, R25, UR7, RZ ;  /* 0x0000000719197c24 */ /* 0x000fe4000f8e02ff */
[----:B------:R-:W-:Y:S01]  /*a500*/  IMAD R24, R24, UR7, RZ ;  /* 0x0000000718187c24 */ /* 0x000fe2000f8e02ff */
[----:B-1----:R-:W3:Y:S04]  /*a510*/  LDL.LU R32, [R1+0xd00] ;  /* 0x000d000001207983 */ /* 0x002ee80000300800 */
[----:B------:R1:W-:Y:S01]  /*a520*/  STL [R1+0xd4], R30 ;  /* 0x0000d41e01007387 */ /* 0x0003e20000100800 */
[----:B------:R-:W-:-:S03]  /*a530*/  IMAD R23, R23, UR7, RZ ;  /* 0x0000000717177c24 */ /* 0x000fc6000f8e02ff */
        /* <DEDUP_REMOVED lines=35> */
[----:B--2---:R-:W-:-:S03]  /*a770*/  IMAD R8, R8, UR7, RZ ;  /* 0x0000000708087c24 */ /* 0x004fc6000f8e02ff */
[----:B-1----:R-:W2:Y:S04]  /*a780*/  LDL.LU R15, [R1+0xccc] ;  /* 0x000ccc00010f7983 */ /* 0x002ea80000300800 */
[----:B------:R1:W-:Y:S01]  /*a790*/  STL [R1+0x108], R14 ;  /* 0x0001080e01007387 */ /* 0x0003e20000100800 */
[----:B------:R-:W-:-:S03]  /*a7a0*/  IMAD R54, R54, UR7, RZ ;  /* 0x0000000736367c24 */ /* 0x000fc6000f8e02ff */
        /* <DEDUP_REMOVED lines=16> */
[----:B------:R1:W-:Y:S04]  /*a8b0*/  STL [R1+0x4c], R54 ;  /* 0x00004c3601007387 */ /* 0x0003e80000100800 */
        /* <DEDUP_REMOVED lines=10> */
[----:B-1----:R-:W2:Y:S01]  /*a960*/  LDL.LU R3, [R1+0xc9c] ;  /* 0x000c9c0001037983 */ /* 0x002ea20000300800 */
[----:B------:R-:W-:-:S02]  /*a970*/  IMAD R0, R0, UR7, RZ ;  /* 0x0000000700007c24 */ /* 0x000fc4000f8e02ff */
[----:B------:R-:W-:-:S03]  /*a980*/  IMAD R2, R2, UR7, RZ ;  /* 0x0000000702027c24 */ /* 0x000fc6000f8e02ff */
[----:B------:R2:W-:Y:S02]  /*a990*/  STL [R1+0x2c], R0 ;  /* 0x00002c0001007387 */ /* 0x0005e40000100800 */
[----:B--2---:R-:W-:Y:S02]  /*a9a0*/  IMAD R0, R3, UR7, RZ ;  /* 0x0000000703007c24 */ /* 0x004fe4000f8e02ff */
[----:B------:R-:W2:Y:S04]  /*a9b0*/  LDL.LU R3, [R1+0xc98] ;  /* 0x000c980001037983 */ /* 0x000ea80000300800 */
[----:B------:R-:W-:Y:S04]  /*a9c0*/  STL [R1+0x10], R2 ;  /* 0x0000100201007387 */ /* 0x000fe80000100800 */
[----:B------:R1:W-:Y:S04]  /*a9d0*/  STL [R1+0xc58], R0 ;  /* 0x000c580001007387 */ /* 0x0003e80000100800 */
[----:B-1----:R-:W2:Y:S01]  /*a9e0*/  LDL.LU R0, [R1+0x1d0] ;  /* 0x0001d00001007983 */ /* 0x002ea20000300800 */
[----:B------:R-:W-:-:S02]  /*a9f0*/  IMAD R61, R61, UR7, RZ ;  /* 0x000000073d3d7c24 */ /* 0x000fc4000f8e02ff */
[----:B------:R-:W-:Y:S02]  /*aa00*/  IMAD R60, R60, UR7, RZ ;  /* 0x000000073c3c7c24 */ /* 0x000fe4000f8e02ff */
[----:B------:R-:W-:Y:S01]  /*aa10*/  IMAD R59, R59, UR7, RZ ;  /* 0x000000073b3b7c24 */ /* 0x000fe2000f8e02ff */
[----:B------:R-:W-:Y:S01]  /*aa20*/  STL [R1+0xc54], R61 ;  /* 0x000c543d01007387 */ /* 0x000fe20000100800 */
[----:B------:R-:W-:Y:S02]  /*aa30*/  IMAD R58, R58, UR7, RZ ;  /* 0x000000073a3a7c24 */ /* 0x000fe4000f8e02ff */
[----:B------:R-:W-:Y:S01]  /*aa40*/  IMAD R54, R54, UR7, RZ ;  /* 0x0000000736367c24 */ /* 0x000fe2000f8e02ff */
[----:B------:R1:W-:Y:S01]  /*aa50*/  STL [R1+0xc50], R60 ;  /* 0x000c503c01007387 */ /* 0x0003e20000100800 */
[----:B------:R-:W-:Y:S02]  /*aa60*/  IMAD R8, R8, UR7, RZ ;  /* 0x0000000708087c24 */ /* 0x000fe4000f8e02ff */
[----:B------:R-:W-:Y:S01]  /*aa70*/  IMAD R9, R9, UR7, RZ ;  /* 0x0000000709097c24 */ /* 0x000fe2000f8e02ff */
[----:B-1----:R-:W4:Y:S04]  /*aa80*/  LDL.LU R60, [R1+0x1c] ;  /* 0x00001c00013c7983 */ /* 0x002f280000300800 */
[----:B------:R1:W-:Y:S04]  /*aa90*/  STL [R1+0xc5c], R59 ;  /* 0x000c5c3b01007387 */ /* 0x0003e80000100800 */
        /* <DEDUP_REMOVED lines=8> */
[----:B-1----:R-:W4:Y:S01]  /*ab20*/  LDL.LU R9, [R1+0x4] ;  /* 0x0000040001097983 */ /* 0x002f220000300800 */
[----:B------:R-:W-:-:S02]  /*ab30*/  IMAD R10, R10, UR7, RZ ;  /* 0x000000070a0a7c24 */ /* 0x000fc4000f8e02ff */
[----:B------:R-:W-:Y:S02]  /*ab40*/  IMAD R12, R12, UR7, RZ ;  /* 0x000000070c0c7c24 */ /* 0x000fe4000f8e02ff */
[----:B------:R-:W-:Y:S02]  /*ab50*/  IMAD R13, R13, UR7, RZ ;  /* 0x000000070d0d7c24 */ /* 0x000fe4000f8e02ff */
[----:B------:R-:W-:Y:S01]  /*ab60*/  IMAD R14, R14, UR7, RZ ;  /* 0x000000070e0e7c24 */ /* 0x000fe2000f8e02ff */
[----:B------:R-:W-:Y:S01]  /*ab70*/  STL [R1+0xc70], R10 ;  /* 0x000c700a01007387 */ /* 0x000fe20000100800 */
[----:B------:R-:W-:Y:S02]  /*ab80*/  IMAD R15, R15, UR7, RZ ;  /* 0x000000070f0f7c24 */ /* 0x000fe4000f8e02ff */
[----:B---3--:R-:W-:Y:S01]  /*ab90*/  IMAD R17, R17, UR7, RZ ;  /* 0x0000000711117c24 */ /* 0x008fe2000f8e02ff */
[----:B------:R-:W-:Y:S01]  /*aba0*/  STL [R1+0xc74], R12 ;  /* 0x000c740c01007387 */ /* 0x000fe20000100800 */
[----:B------:R-:W-:-:S02]  /*abb0*/  IMAD R18, R18, UR7, RZ ;  /* 0x0000000712127c24 */ /* 0x000fc4000f8e02ff */
[----:B------:R-:W-:Y:S01]  /*abc0*/  IMAD R19, R19, UR7, RZ ;  /* 0x0000000713137c24 */ /* 0x000fe2000f8e02ff */
[----:B------:R-:W-:Y:S01]  /*abd0*/  STL [R1+0xc78], R13 ;  /* 0x000c780d01007387 */ /* 0x000fe20000100800 */
[----:B------:R-:W-:Y:S02]  /*abe0*/  IMAD R20, R20, UR7, RZ ;  /* 0x0000000714147c24 */ /* 0x000fe4000f8e02ff */
[----:B------:R-:W-:Y:S01]  /*abf0*/  IMAD R22, R22, UR7, RZ ;  /* 0x0000000716167c24 */ /* 0x000fe2000f8e02ff */
[----:B------:R-:W-:Y:S04]  /*ac00*/  STL [R1+0xc7c], R14 ;  /* 0x000c7c0e01007387 */ /* 0x000fe80000100800 */
[----:B------:R-:W-:Y:S01]  /*ac10*/  STL [R1+0xc80], R15 ;  /* 0x000c800f01007387 */ /* 0x000fe20000100800 */
[----:B------:R-:W-:-:S03]  /*ac20*/  IMAD R2, R5, UR7, RZ ;  /* 0x0000000705027c24 */ /* 0x000fc6000f8e02ff */
[----:B------:R-:W-:Y:S04]  /*ac30*/  STL [R1+0xc84], R17 ;  /* 0x000c841101007387 */ /* 0x000fe80000100800 */
[----:B------:R-:W-:Y:S04]  /*ac40*/  STL [R1+0xc88], R18 ;  /* 0x000c881201007387 */ /* 0x000fe80000100800 */
[----:B------:R-:W-:Y:S04]  /*ac50*/  STL [R1+0xc8c], R19 ;  /* 0x000c8c1301007387 */ /* 0x000fe80000100800 */
[----:B------:R-:W-:Y:S04]  /*ac60*/  STL [R1+0xc90], R20 ;  /* 0x000c901401007387 */ /* 0x000fe80000100800 */
[----:B------:R1:W-:Y:S01]  /*ac70*/  STL [R1+0xc94], R22 ;  /* 0x000c941601007387 */ /* 0x0003e20000100800 */
[----:B--2---:R-:W-:-:S03]  /*ac80*/  IMAD R5, R0, UR7, RZ ;  /* 0x0000000700057c24 */ /* 0x004fc6000f8e02ff */
[----:B------:R-:W2:Y:S04]  /*ac90*/  LDL.LU R0, [R1+0x20] ;  /* 0x0000200001007983 */ /* 0x000ea80000300800 */
[----:B------:R-:W3:Y:S04]  /*aca0*/  LDL.LU R61, [R1+0x24] ;  /* 0x00002400013d7983 */ /* 0x000ee80000300800 */
[----:B-1----:R-:W3:Y:S04]  /*acb0*/  LDL.LU R22, [R1+0x28] ;  /* 0x0000280001167983 */ /* 0x002ee80000300800 */
[----:B------:R-:W3:Y:S01]  /*acc0*/  LDL.LU R20, [R1+0x38] ;  /* 0x0000380001147983 */ /* 0x000ee20000300800 */
[----:B------:R-:W-:-:S02]  /*acd0*/  IADD3 R12, P0, PT, R5, R3, RZ ;  /* 0x00000003050c7210 */ /* 0x000fc40007f1e0ff */
[----:B------:R-:W-:-:S03]  /*ace0*/  IADD3 R10, P4, PT, R41, R3, RZ ;  /* 0x00000003290a7210 */ /* 0x000fc60007f9e0ff */
[----:B------:R1:W-:Y:S04]  /*acf0*/  STL [R1+0xba8], R12 ;  /* 0x000ba80c01007387 */ /* 0x0003e80000100800 */
[----:B------:R0:W-:Y:S04]  /*ad00*/  STL [R1+0x7d0], R10 ;  /* 0x0007d00a01007387 */ /* 0x0001e80000100800 */
[----:B------:R-:W3:Y:S01]  /*ad10*/  LDL.LU R19, [R1+0x3c] ;  /* 0x00003c0001137983 */ /* 0x000ee20000300800 */
[-C--:B-1----:R-:W-:Y:S02]  /*ad20*/  IADD3 R12, P3, PT, R31, R3.reuse, RZ ;  /* 0x000000031f0c7210 */ /* 0x082fe40007f7e0ff */
[----:B0-----:R-:W-:-:S03]  /*ad30*/  IADD3 R10, P2, PT, R21, R3, RZ ;  /* 0x00000003150a7210 */ /* 0x001fc60007f5e0ff */
[----:B------:R0:W-:Y:S04]  /*ad40*/  STL [R1+0x7d8], R12 ;  /* 0x0007d80c01007387 */ /* 0x0001e80000100800 */
[----:B------:R-:W-:Y:S04]  /*ad50*/  STL [R1+0x7e0], R10 ;  /* 0x0007e00a01007387 */ /* 0x000fe80000100800 */
[----:B------:R-:W3:Y:S01]  /*ad60*/  LDL.LU R18, [R1+0x5c] ;  /* 0x00005c0001127983 */ /* 0x000ee20000300800 */
[----:B0-----:R-:W-:-:S05]  /*ad70*/  IADD3 R12, P1, PT, R6, R3, RZ ;  /* 0x00000003060c7210 */ /* 0x001fca0007f3e0ff */
[----:B------:R4:W-:Y:S02]  /*ad80*/  STL [R1+0x7e8], R12 ;  /* 0x0007e80c01007387 */ /* 0x0009e40000100800 */
[-C--:B----4-:R-:W-:Y:S02]  /*ad90*/  IADD3 R12, P5, PT, R8, R3.reuse, RZ ;  /* 0x00000003080c7210 */ /* 0x090fe40007fbe0ff */
[----:B------:R-:W-:-:S05]  /*ada0*/  IADD3 R10, P6, PT, R9, R3, RZ ;  /* 0x00000003090a7210 */ /* 0x000fca0007fde0ff */
[----:B------:R0:W-:Y:S04]  /*adb0*/  STL [R1+0x7f0], R10 ;  /* 0x0007f00a01007387 */ /* 0x0001e80000100800 */
[----:B------:R-:W4:Y:S01]  /*adc0*/  LDL.LU R17, [R1+0x60] ;  /* 0x0000600001117983 */ /* 0x000f220000300800 */
[----:B0-----:R-:W-:-:S03]  /*add0*/  LEA.HI.X.SX32 R10, R5, R4, 0x1, P0 ;  /* 0x00000004050a7211 */ /* 0x001fc600000f0eff */
[----:B------:R-:W-:Y:S04]  /*ade0*/  STL [R1+0x7f8], R12 ;  /* 0x0007f80c01007387 */ /* 0x000fe80000100800 */
[----:B------:R0:W-:Y:S04]  /*adf0*/  STL [R1+0xba4], R10 ;  /* 0x000ba40a01007387 */ /* 0x0001e80000100800 */
[----:B------:R-:W4:Y:S01]  /*ae00*/  LDL.LU R15, [R1+0x64] ;  /* 0x00006400010f7983 */ /* 0x000f220000300800 */
[----:B------:R-:W-:Y:S02]  /*ae10*/  IADD3 R5, P0, PT, R54, R3, RZ ;  /* 0x0000000336057210 */ /* 0x000fe40007f1e0ff */
[----:B0-----:R-:W-:-:S03]  /*ae20*/  LEA.HI.X.SX32 R10, R41, R4, 0x1, P4 ;  /* 0x00000004290a7211 */ /* 0x001fc600020f0eff */
[----:B------:R0:W-:Y:S04]  /*ae30*/  STL [R1+0x800], R5 ;  /* 0x0008000501007387 */ /* 0x0001e80000100800 */
[----:B------:R1:W-:Y:S04]  /*ae40*/  STL [R1+0x7cc], R10 ;  /* 0x0007cc0a01007387 */ /* 0x0003e80000100800 */
[----:B------:R-:W4:Y:S01]  /*ae50*/  LDL.LU R14, [R1+0x70] ;  /* 0x00007000010e7983 */ /* 0x000f220000300800 */
[----:B0-----:R-:W-:Y:S02]  /*ae60*/  IADD3 R5, P4, PT, R58, R3, RZ ;  /* 0x000000033a057210 */ /* 0x001fe40007f9e0ff */
[----:B-1----:R-:W-:-:S03]  /*ae70*/  LEA.HI.X.SX32 R10, R31, R4, 0x1, P3 ;  /* 0x000000041f0a7211 */ /* 0x002fc600018f0eff */
[----:B------:R0:W-:Y:S04]  /*ae80*/  STL [R1+0x808], R5 ;  /* 0x0008080501007387 */ /* 0x0001e80000100800 */
[----:B------:R1:W-:Y:S04]  /*ae90*/  STL [R1+0x7d4], R10 ;  /* 0x0007d40a01007387 */ /* 0x0003e80000100800 */
[----:B------:R-:W4:Y:S01]  /*aea0*/  LDL.LU R13, [R1+0x74] ;  /* 0x00007400010d7983 */ /* 0x000f220000300800 */
[----:B0-----:R-:W-:Y:S02]  /*aeb0*/  IADD3 R5, P3, PT, R59, R3, RZ ;  /* 0x000000033b057210 */ /* 0x001fe40007f7e0ff */
[----:B-1----:R-:W-:-:S03]  /*aec0*/  LEA.HI.X.SX32 R10, R21, R4, 0x1, P2 ;  /* 0x00000004150a7211 */ /* 0x002fc600010f0eff */
[----:B------:R0:W-:Y:S01]  /*aed0*/  STL [R1+0x810], R5 ;  /* 0x0008100501007387 */ /* 0x0001e20000100800 */
[----:B------:R-:W-:-:S03]  /*aee0*/  LEA.HI.X.SX32 R6, R6, R4, 0x1, P1 ;  /* 0x0000000406067211 */ /* 0x000fc600008f0eff */
[----:B------:R1:W-:Y:S04]  /*aef0*/  STL [R1+0x7dc], R10 ;  /* 0x0007dc0a01007387 */ /* 0x0003e80000100800 */
[----:B------:R-:W4:Y:S01]  /*af00*/  LDL.LU R12, [R1+0x78] ;  /* 0x00007800010c7983 */ /* 0x000f220000300800 */
[----:B0-----:R-:W-:-:S05]  /*af10*/  IADD3 R5, P2, PT, R60, R3, RZ ;  /* 0x000000033c057210 */ /* 0x001fca0007f5e0ff */
[----:B------:R-:W-:Y:S04]  /*af20*/  STL [R1+0x818], R5 ;  /* 0x0008180501007387 */ /* 0x000fe80000100800 */
[----:B------:R0:W-:Y:S04]  /*af30*/  STL [R1+0x7e4], R6 ;  /* 0x0007e40601007387 */ /* 0x0001e80000100800 */
[----:B-1----:R-:W4:Y:S01]  /*af40*/  LDL.LU R10, [R1+0x80] ;  /* 0x00008000010a7983 */ /* 0x002f220000300800 */
[----:B0-----:R-:W-:Y:S02]  /*af50*/  LEA.HI.X.SX32 R6, R9, R4, 0x1, P6 ;  /* 0x0000000409067211 */ /* 0x001fe400030f0eff */
[----:B--2---:R-:W-:-:S05]  /*af60*/  IADD3 R5, P1, PT, R0, R3, RZ ;  /* 0x0000000300057210 */ /* 0x004fca0007f3e0ff */
[----:B------:R3:W-:Y:S04]  /*af70*/  STL [R1+0x820], R5 ;  /* 0x0008200501007387 */ /* 0x0007e80000100800 */
[----:B------:R0:W-:Y:S04]  /*af80*/  STL [R1+0x7ec], R6 ;  /* 0x0007ec0601007387 */ /* 0x0001e80000100800 */
[----:B------:R-:W2:Y:S01]  /*af90*/  LDL.LU R9, [R1+0x88] ;  /* 0x0000880001097983 */ /* 0x000ea20000300800 */
[----:B---3--:R-:W-:Y:S02]  /*afa0*/  IADD3 R5, P6, PT, R61, R3, RZ ;  /* 0x000000033d057210 */ /* 0x008fe40007fde0ff */
[----:B0-----:R-:W-:-:S03]  /*afb0*/  LEA.HI.X.SX32 R6, R8, R4, 0x1, P5 ;  /* 0x0000000408067211 */ /* 0x001fc600028f0eff */
[----:B------:R0:W-:Y:S04]  /*afc0*/  STL [R1+0x828], R5 ;  /* 0x0008280501007387 */ /* 0x0001e80000100800 */
[----:B------:R1:W-:Y:S04]  /*afd0*/  STL [R1+0x7f4], R6 ;  /* 0x0007f40601007387 */ /* 0x0003e80000100800 */
[----:B------:R-:W3:Y:S01]  /*afe0*/  LDL.LU R8, [R1+0x8c] ;  /* 0x00008c0001087983 */ /* 0x000ee20000300800 */
[----:B0-----:R-:W-:Y:S02]  /*aff0*/  IADD3 R5, P5, PT, R22, R3, RZ ;  /* 0x0000000316057210 */ /* 0x001fe40007fbe0ff */
[----:B-1----:R-:W-:-:S03]  /*b000*/  LEA.HI.X.SX32 R6, R54, R4, 0x1, P0 ;  /* 0x0000000436067211 */ /* 0x002fc600000f0eff */
        /* <DEDUP_REMOVED lines=11> */
[----:B------:R-:W3:Y:S01]  /*b0c0*/  LDL.LU R59, [R1+0x9c] ;  /* 0x00009c00013b7983 */ /* 0x000ee20000300800 */
[----:B0-----:R-:W-:-:S03]  /*b0d0*/  IADD3 R5, P3, PT, R18, R3, RZ ;  /* 0x0000000312057210 */ /* 0x001fc60007f7e0ff */
[----:B------:R0:W-:Y:S04]  /*b0e0*/  STL [R1+0x80c], R6 ;  /* 0x00080c0601007387 */ /* 0x0001e80000100800 */
[----:B------:R4:W-:Y:S01]  /*b0f0*/  STL [R1+0x848], R5 ;  /* 0x0008480501007387 */ /* 0x0009e20000100800 */
[----:B0-----:R-:W-:-:S03]  /*b100*/  LEA.HI.X.SX32 R6, R60, R4, 0x1, P2 ;  /* 0x000000043c067211 */ /* 0x001fc600010f0eff */
[----:B------:R-:W3:Y:S04]  /*b110*/  LDL.LU R60, [R1+0xa0] ;  /* 0x0000a000013c7983 */ /* 0x000ee80000300800 */
[----:B------:R0:W-:Y:S01]  /*b120*/  STL [R1+0x814], R6 ;  /* 0x0008140601007387 */ /* 0x0001e20000100800 */
[----:B----4-:R-:W-:Y:S02]  /*b130*/  IADD3 R5, P2, PT, R17, R3, RZ ;  /* 0x0000000311057210 */ /* 0x010fe40007f5e0ff */
[----:B0-----:R-:W-:-:S03]  /*b140*/  LEA.HI.X.SX32 R6, R0, R4, 0x1, P1 ;  /* 0x0000000400067211 */ /* 0x001fc600008f0eff */
[----:B------:R0:W-:Y:S04]  /*b150*/  STL [R1+0x850], R5 ;  /* 0x0008500501007387 */ /* 0x0001e80000100800 */
[----:B------:R-:W4:Y:S01]  /*b160*/  LDL.LU R0, [R1+0xa4] ;  /* 0x0000a40001007983 */ /* 0x000f220000300800 */
[----:B0-----:R-:W-:-:S03]  /*b170*/  IADD3 R5, P1, PT, R15, R3, RZ ;  /* 0x000000030f057210 */ /* 0x001fc60007f3e0ff */
[----:B------:R0:W-:Y:S04]  /*b180*/  STL [R1+0x81c], R6 ;  /* 0x00081c0601007387 */ /* 0x0001e80000100800 */
[----:B------:R1:W-:Y:S01]  /*b190*/  STL [R1+0x858], R5 ;  /* 0x0008580501007387 */ /* 0x0003e20000100800 */
[----:B0-----:R-:W-:-:S03]  /*b1a0*/  LEA.HI.X.SX32 R6, R61, R4, 0x1, P6 ;  /* 0x000000043d067211 */ /* 0x001fc600030f0eff */
[----:B------:R-:W4:Y:S01]  /*b1b0*/  LDL.LU R61, [R1+0xac] ;  /* 0x0000ac00013d7983 */ /* 0x000f220000300800 */
[----:B------:R-:W-:Y:S02]  /*b1c0*/  LEA.HI.X.SX32 R21, R22, R4, 0x1, P5 ;  /* 0x0000000416157211 */ /* 0x000fe400028f0eff */
[-C--:B-1----:R-:W-:Y:S01]  /*b1d0*/  IADD3 R5, P6, PT, R14, R3.reuse, RZ ;  /* 0x000000030e057210 */ /* 0x082fe20007fde0ff */
[----:B------:R0:W-:Y:S04]  /*b1e0*/  STL [R1+0x824], R6 ;  /* 0x0008240601007387 */ /* 0x0001e80000100800 */
[----:B------:R1:W-:Y:S04]  /*b1f0*/  STL [R1+0x860], R5 ;  /* 0x0008600501007387 */ /* 0x0003e80000100800 */
[----:B------:R-:W-:Y:S04]  /*b200*/  STL [R1+0x82c], R21 ;  /* 0x00082c1501007387 */ /* 0x000fe80000100800 */
[----:B------:R-:W4:Y:S01]  /*b210*/  LDL.LU R22, [R1+0xb0] ;  /* 0x0000b00001167983 */ /* 0x000f220000300800 */
[----:B0-----:R-:W-:-:S02]  /*b220*/  IADD3 R6, P5, PT, R13, R3, RZ ;  /* 0x000000030d067210 */ /* 0x001fc40007fbe0ff */
[----:B-1----:R-:W-:-:S03]  /*b230*/  LEA.HI.X.SX32 R5, R20, R4, 0x1, P0 ;  /* 0x0000000414057211 */ /* 0x002fc600000f0eff */
        /* <DEDUP_REMOVED lines=10> */
[----:B------:R-:W-:Y:S04]  /*b2e0*/  STL [R1+0x878], R6 ;  /* 0x0008780601007387 */ /* 0x000fe80000100800 */
[----:B------:R0:W-:Y:S04]  /*b2f0*/  STL [R1+0x844], R5 ;  /* 0x0008440501007387 */ /* 0x0001e80000100800 */
[----:B------:R-:W4:Y:S01]  /*b300*/  LDL.LU R18, [R1+0xc4] ;  /* 0x0000c40001127983 */ /* 0x000f220000300800 */
[----:B0-----:R-:W-:Y:S02]  /*b310*/  LEA.HI.X.SX32 R5, R17, R4, 0x1, P2 ;  /* 0x0000000411057211 */ /* 0x001fe400010f0eff */
[----:B--2---:R-:W-:-:S05]  /*b320*/  IADD3 R6, P3, PT, R9, R3, RZ ;  /* 0x0000000309067210 */ /* 0x004fca0007f7e0ff */
[----:B------:R3:W-:Y:S04]  /*b330*/  STL [R1+0x880], R6 ;  /* 0x0008800601007387 */ /* 0x0007e80000100800 */
[----:B------:R0:W-:Y:S04]  /*b340*/  STL [R1+0x84c], R5 ;  /* 0x00084c0501007387 */ /* 0x0001e80000100800 */
[----:B------:R-:W2:Y:S01]  /*b350*/  LDL.LU R17, [R1+0xcc] ;  /* 0x0000cc0001117983 */ /* 0x000ea20000300800 */
[----:B---3--:R-:W-:Y:S02]  /*b360*/  IADD3 R6, P2, PT, R8, R3, RZ ;  /* 0x0000000308067210 */ /* 0x008fe40007f5e0ff */
[----:B0-----:R-:W-:-:S03]  /*b370*/  LEA.HI.X.SX32 R5, R15, R4, 0x1, P1 ;  /* 0x000000040f057211 */ /* 0x001fc600008f0eff */
[----:B------:R-:W-:Y:S04]  /*b380*/  STL [R1+0x888], R6 ;  /* 0x0008880601007387 */ /* 0x000fe80000100800 */
[----:B------:R0:W-:Y:S01]  /*b390*/  STL [R1+0x854], R5 ;  /* 0x0008540501007387 */ /* 0x0001e20000100800 */
[----:B------:R-:W-:-:S05]  /*b3a0*/  IADD3 R15, P1, PT, R54, R3, RZ ;  /* 0x00000003360f7210 */ /* 0x000fca0007f3e0ff */
[----:B------:R1:W-:Y:S01]  /*b3b0*/  STL [R1+0x890], R15 ;  /* 0x0008900f01007387 */ /* 0x0003e20000100800 */
[----:B0-----:R-:W-:-:S03]  /*b3c0*/  LEA.HI.X.SX32 R5, R14, R4, 0x1, P6 ;  /* 0x000000040e057211 */ /* 0x001fc600030f0eff */
[----:B-1----:R-:W3:Y:S01]  /*b3d0*/  LDL.LU R15, [R1+0xc8] ;  /* 0x0000c800010f7983 */ /* 0x002ee20000300800 */
[----:B------:R-:W-:-:S03]  /*b3e0*/  IADD3 R6, P6, PT, R58, R3, RZ ;  /* 0x000000033a067210 */ /* 0x000fc60007fde0ff */
[----:B------:R0:W-:Y:S04]  /*b3f0*/  STL [R1+0x85c], R5 ;  /* 0x00085c0501007387 */ /* 0x0001e80000100800 */
[----:B------:R1:W-:Y:S04]  /*b400*/  STL [R1+0x898], R6 ;  /* 0x0008980601007387 */ /* 0x0003e80000100800 */
[----:B------:R-:W3:Y:S01]  /*b410*/  LDL.LU R14, [R1+0xb8] ;  /* 0x0000b800010e7983 */ /* 0x000ee20000300800 */
[----:B0-----:R-:W-:Y:S02]  /*b420*/  LEA.HI.X.SX32 R5, R13, R4, 0x1, P5 ;  /* 0x000000040d057211 */ /* 0x001fe400028f0eff */
[----:B-1----:R-:W-:-:S03]  /*b430*/  IADD3 R6, P5, PT, R59, R3, RZ ;  /* 0x000000033b067210 */ /* 0x002fc60007fbe0ff */
        /* <DEDUP_REMOVED lines=9> */
[----:B----4-:R-:W-:-:S03]  /*b4d0*/  IADD3 R6, P4, PT, R0, R3, RZ ;  /* 0x0000000300067210 */ /* 0x010fc60007f9e0ff */
[----:B------:R0:W-:Y:S04]  /*b4e0*/  STL [R1+0x874], R5 ;  /* 0x0008740501007387 */ /* 0x0001e80000100800 */
[----:B------:R1:W-:Y:S04]  /*b4f0*/  STL [R1+0x8b0], R6 ;  /* 0x0008b00601007387 */ /* 0x0003e80000100800 */
[----:B------:R-:W4:Y:S01]  /*b500*/  LDL.LU R10, [R1+0x94] ;  /* 0x00009400010a7983 */ /* 0x000f220000300800 */
[----:B0-----:R-:W-:Y:S02]  /*b510*/  LEA.HI.X.SX32 R5, R9, R4, 0x1, P3 ;  /* 0x0000000409057211 */ /* 0x001fe400018f0eff */
[----:B-1----:R-:W-:-:S03]  /*b520*/  IADD3 R6, P3, PT, R61, R3, RZ ;  /* 0x000000033d067210 */ /* 0x002fc60007f7e0ff */
[----:B------:R0:W-:Y:S04]  /*b530*/  STL [R1+0x87c], R5 ;  /* 0x00087c0501007387 */ /* 0x0001e80000100800 */
[----:B------:R1:W-:Y:S04]  /*b540*/  STL [R1+0x8b8], R6 ;  /* 0x0008b80601007387 */ /* 0x0003e80000100800 */
[----:B------:R-:W4:Y:S01]  /*b550*/  LDL.LU R9, [R1+0x84] ;  /* 0x0000840001097983 */ /* 0x000f220000300800 */
[----:B0-----:R-:W-:Y:S02]  /*b560*/  LEA.HI.X.SX32 R5, R8, R4, 0x1, P2 ;  /* 0x0000000408057211 */ /* 0x001fe400010f0eff */
[----:B-1----:R-:W-:-:S03]  /*b570*/  IADD3 R6, P2, PT, R22, R3, RZ ;  /* 0x0000000316067210 */ /* 0x002fc60007f5e0ff */
[----:B------:R0:W-:Y:S04]  /*b580*/  STL [R1+0x884], R5 ;  /* 0x0008840501007387 */ /* 0x0001e80000100800 */
[----:B------:R-:W4:Y:S01]  /*b590*/  LDL.LU R8, [R1+0x7c] ;  /* 0x00007c0001087983 */ /* 0x000f220000300800 */
        /* <DEDUP_REMOVED lines=11> */
[----:B------:R0:W-:Y:S04]  /*b650*/  STL [R1+0x8d0], R6 ;  /* 0x0008d00601007387 */ /* 0x0001e80000100800 */
[----:B------:R-:W4:Y:S01]  /*b660*/  LDL.LU R59, [R1+0x58] ;  /* 0x00005800013b7983 */ /* 0x000f220000300800 */
[----:B0-----:R-:W-:-:S03]  /*b670*/  IADD3 R6, P5, PT, R18, R3, RZ ;  /* 0x0000000312067210 */ /* 0x001fc60007fbe0ff */
[----:B------:R0:W-:Y:S04]  /*b680*/  STL [R1+0x89c], R5 ;  /* 0x00089c0501007387 */ /* 0x0001e80000100800 */
[----:B------:R-:W-:Y:S01]  /*b690*/  STL [R1+0x8d8], R6 ;  /* 0x0008d80601007387 */ /* 0x000fe20000100800 */
[----:B0-----:R-:W-:-:S03]  /*b6a0*/  LEA.HI.X.SX32 R5, R60, R4, 0x1, P0 ;  /* 0x000000043c057211 */ /* 0x001fc600000f0eff */
[----:B------:R-:W4:Y:S04]  /*b6b0*/  LDL.LU R60, [R1+0xd0] ;  /* 0x0000d000013c7983 */ /* 0x000f280000300800 */
[----:B------:R0:W-:Y:S02]  /*b6c0*/  STL [R1+0x8a4], R5 ;  /* 0x0008a40501007387 */ /* 0x0001e40000100800 */
[----:B0-----:R-:W-:Y:S02]  /*b6d0*/  LEA.HI.X.SX32 R5, R0, R4, 0x1, P4 ;  /* 0x0000000400057211 */ /* 0x001fe400020f0eff */
[----:B--2---:R-:W-:-:S05]  /*b6e0*/  IADD3 R6, P0, PT, R17, R3, RZ ;  /* 0x0000000311067210 */ /* 0x004fca0007f1e0ff */
[----:B------:R-:W-:Y:S04]  /*b6f0*/  STL [R1+0x8e0], R6 ;  /* 0x0008e00601007387 */ /* 0x000fe80000100800 */
[----:B------:R-:W2:Y:S04]  /*b700*/  LDL.LU R0, [R1+0xd4] ;  /* 0x0000d40001007983 */ /* 0x000ea80000300800 */
[----:B------:R0:W-:Y:S02]  /*b710*/  STL [R1+0x8ac], R5 ;  /* 0x0008ac0501007387 */ /* 0x0001e40000100800 */
[----:B0-----:R-:W-:-:S02]  /*b720*/  LEA.HI.X.SX32 R5, R61, R4, 0x1, P3 ;  /* 0x000000043d057211 */ /* 0x001fc400018f0eff */
[----:B------:R-:W2:Y:S01]  /*b730*/  LDL.LU R61, [R1+0xd8] ;  /* 0x0000d800013d7983 */ /* 0x000ea20000300800 */
[----:B---3--:R-:W-:-:S05]  /*b740*/  IADD3 R6, P4, PT, R15, R3, RZ ;  /* 0x000000030f067210 */ /* 0x008fca0007f9e0ff */
[----:B------:R0:W-:Y:S04]  /*b750*/  STL [R1+0x8e8], R6 ;  /* 0x0008e80601007387 */ /* 0x0001e80000100800 */
[----:B------:R1:W-:Y:S04]  /*b760*/  STL [R1+0x8b4], R5 ;  /* 0x0008b40501007387 */ /* 0x0003e80000100800 */
[----:B------:R-:W3:Y:S01]  /*b770*/  LDL.LU R41, [R1+0xdc] ;  /* 0x0000dc0001297983 */ /* 0x000ee20000300800 */
[----:B0-----:R-:W-:Y:S02]  /*b780*/  IADD3 R6, P3, PT, R14, R3, RZ ;  /* 0x000000030e067210 */ /* 0x001fe40007f7e0ff */
[----:B-1----:R-:W-:-:S03]  /*b790*/  LEA.HI.X.SX32 R5, R22, R4, 0x1, P2 ;  /* 0x0000000416057211 */ /* 0x002fc600010f0eff */
[----:B------:R-:W-:Y:S04]  /*b7a0*/  STL [R1+0x8f0], R6 ;  /* 0x0008f00601007387 */ /* 0x000fe80000100800 */
[----:B------:R0:W-:Y:S04]  /*b7b0*/  STL [R1+0x8bc], R5 ;  /* 0x0008bc0501007387 */ /* 0x0001e80000100800 */
[----:B0-----:R-:W3:Y:S01]  /*b7c0*/  LDL.LU R5, [R1+0xe0] ;  /* 0x0000e00001057983 */ /* 0x001ee20000300800 */
[----:B------:R-:W-:Y:S02]  /*b7d0*/  IADD3 R6, P2, PT, R13, R3, RZ ;  /* 0x000000030d067210 */ /* 0x000fe40007f5e0ff */
[----:B------:R-:W-:-:S03]  /*b7e0*/  LEA.HI.X.SX32 R21, R20, R4, 0x1, P1 ;  /* 0x0000000414157211 */ /* 0x000fc600008f0eff */
[----:B------:R0:W-:Y:S04]  /*b7f0*/  STL [R1+0x8f8], R6 ;  /* 0x0008f80601007387 */ /* 0x0001e80000100800 */
[----:B------:R-:W-:Y:S04]  /*b800*/  STL [R1+0x8c4], R21 ;  /* 0x0008c41501007387 */ /* 0x000fe80000100800 */
[----:B------:R-:W3:Y:S01]  /*b810*/  LDL.LU R22, [R1+0xe4] ;  /* 0x0000e40001167983 */ /* 0x000ee20000300800 */
[----:B------:R-:W-:Y:S02]  /*b820*/  IADD3 R20, P1, PT, R12, R3, RZ ;  /* 0x000000030c147210 */ /* 0x000fe40007f3e0ff */
[----:B0-----:R-:W-:-:S03]  /*b830*/  LEA.HI.X.SX32 R6, R19, R4, 0x1, P6 ;  /* 0x0000000413067211 */ /* 0x001fc600030f0eff */
[----:B------:R0:W-:Y:S01]  /*b840*/  STL [R1+0x900], R20 ;  /* 0x0009001401007387 */ /* 0x0001e20000100800 */
[----:B----4-:R-:W-:-:S03]  /*b850*/  IADD3 R19, P6, PT, R10, R3, RZ ;  /* 0x000000030a137210 */ /* 0x010fc60007fde0ff */
[----:B------:R1:W-:Y:S04]  /*b860*/  STL [R1+0x8cc], R6 ;  /* 0x0008cc0601007387 */ /* 0x0003e80000100800 */
[----:B------:R-:W-:Y:S04]  /*b870*/  STL [R1+0x908], R19 ;  /* 0x0009081301007387 */ /* 0x000fe80000100800 */
[----:B0-----:R-:W4:Y:S01]  /*b880*/  LDL.LU R20, [R1+0xe8] ;  /* 0x0000e80001147983 */ /* 0x001f220000300800 */
[----:B------:R-:W-:-:S05]  /*b890*/  LEA.HI.X.SX32 R18, R18, R4, 0x1, P5 ;  /* 0x0000000412127211 */ /* 0x000fca00028f0eff */
[----:B------:R0:W-:Y:S01]  /*b8a0*/  STL [R1+0x8d4], R18 ;  /* 0x0008d41201007387 */ /* 0x0001e20000100800 */
[----:B-1----:R-:W-:Y:S02]  /*b8b0*/  IADD3 R6, P5, PT, R9, R3, RZ ;  /* 0x0000000309067210 */ /* 0x002fe40007fbe0ff */
[----:B0-----:R-:W-:-:S03]  /*b8c0*/  LEA.HI.X.SX32 R18, R17, R4, 0x1, P0 ;  /* 0x0000000411127211 */ /* 0x001fc600000f0eff */
[----:B------:R0:W-:Y:S04]  /*b8d0*/  STL [R1+0x910], R6 ;  /* 0x0009100601007387 */ /* 0x0001e80000100800 */
[----:B------:R1:W-:Y:S04]  /*b8e0*/  STL [R1+0x8dc], R18 ;  /* 0x0008dc1201007387 */ /* 0x0003e80000100800 */
[----:B------:R-:W4:Y:S01]  /*b8f0*/  LDL.LU R19, [R1+0xec] ;  /* 0x0000ec0001137983 */ /* 0x000f220000300800 */
[----:B------:R-:W-:Y:S02]  /*b900*/  IADD3 R17, P0, PT, R8, R3, RZ ;  /* 0x0000000308117210 */ /* 0x000fe40007f1e0ff */
[----:B0-----:R-:W-:-:S03]  /*b910*/  LEA.HI.X.SX32 R6, R15, R4, 0x1, P4 ;  /* 0x000000040f067211 */ /* 0x001fc600020f0eff */
[----:B------:R-:W-:Y:S01]  /*b920*/  STL [R1+0x918], R17 ;  /* 0x0009181101007387 */ /* 0x000fe20000100800 */
[----:B------:R-:W-:-:S03]  /*b930*/  IADD3 R15, P4, PT, R54, R3, RZ ;  /* 0x00000003360f7210 */ /* 0x000fc60007f9e0ff */
[----:B------:R0:W-:Y:S04]  /*b940*/  STL [R1+0x8e4], R6 ;  /* 0x0008e40601007387 */ /* 0x0001e80000100800 */
[----:B------:R-:W-:Y:S04]  /*b950*/  STL [R1+0x920], R15 ;  /* 0x0009200f01007387 */ /* 0x000fe80000100800 */
[----:B-1----:R-:W4:Y:S01]  /*b960*/  LDL.LU R18, [R1+0xf0] ;  /* 0x0000f00001127983 */ /* 0x002f220000300800 */
[----:B------:R-:W-:Y:S02]  /*b970*/  LEA.HI.X.SX32 R14, R14, R4, 0x1, P3 ;  /* 0x000000040e0e7211 */ /* 0x000fe400018f0eff */
[----:B0-----:R-:W-:-:S03]  /*b980*/  IADD3 R6, P3, PT, R58, R3, RZ ;  /* 0x000000033a067210 */ /* 0x001fc60007f7e0ff */
[----:B------:R0:W-:Y:S04]  /*b990*/  STL [R1+0x8ec], R14 ;  /* 0x0008ec0e01007387 */ /* 0x0001e80000100800 */
[----:B------:R1:W-:Y:S01]  /*b9a0*/  STL [R1+0x928], R6 ;  /* 0x0009280601007387 */ /* 0x0003e20000100800 */
[----:B0-----:R-:W-:-:S05]  /*b9b0*/  LEA.HI.X.SX32 R14, R13, R4, 0x1, P2 ;  /* 0x000000040d0e7211 */ /* 0x001fca00010f0eff */
[----:B------:R-:W-:Y:S04]  /*b9c0*/  STL [R1+0x8f4], R14 ;  /* 0x0008f40e01007387 */ /* 0x000fe80000100800 */
[----:B------:R-:W4:Y:S01]  /*b9d0*/  LDL.LU R17, [R1+0xf4] ;  /* 0x0000f40001117983 */ /* 0x000f220000300800 */
[----:B------:R-:W-:Y:S02]  /*b9e0*/  IADD3 R13, P2, PT, R59, R3, RZ ;  /* 0x000000033b0d7210 */ /* 0x000fe40007f5e0ff */
[----:B-1----:R-:W-:-:S03]  /*b9f0*/  LEA.HI.X.SX32 R6, R12, R4, 0x1, P1 ;  /* 0x000000040c067211 */ /* 0x002fc600008f0eff */
[----:B------:R-:W-:Y:S01]  /*ba00*/  STL [R1+0x930], R13 ;  /* 0x0009300d01007387 */ /* 0x000fe20000100800 */
[----:B------:R-:W-:-:S03]  /*ba10*/  IADD3 R12, P1, PT, R60, R3, RZ ;  /* 0x000000033c0c7210 */ /* 0x000fc60007f3e0ff */
[----:B------:R-:W-:Y:S04]  /*ba20*/  STL [R1+0x8fc], R6 ;  /* 0x0008fc0601007387 */ /* 0x000fe80000100800 */
[----:B------:R-:W-:Y:S04]  /*ba30*/  STL [R1+0x938], R12 ;  /* 0x0009380c01007387 */ /* 0x000fe80000100800 */
[----:B------:R-:W4:Y:S01]  /*ba40*/  LDL.LU R15, [R1+0xf8] ;  /* 0x0000f800010f7983 */ /* 0x000f220000300800 */
[----:B------:R-:W-:-:S05]  /*ba50*/  LEA.HI.X.SX32 R10, R10, R4, 0x1, P6 ;  /* 0x000000040a0a7211 */ /* 0x000fca00030f0eff */
[----:B------:R0:W-:Y:S02]  /*ba60*/  STL [R1+0x904], R10 ;  /* 0x0009040a01007387 */ /* 0x0001e40000100800 */
[----:B0-----:R-:W-:Y:S02]  /*ba70*/  LEA.HI.X.SX32 R10, R9, R4, 0x1, P5 ;  /* 0x00000004090a7211 */ /* 0x001fe400028f0eff */
[----:B--2---:R-:W-:-:S05]  /*ba80*/  IADD3 R6, P6, PT, R0, R3, RZ ;  /* 0x0000000300067210 */ /* 0x004fca0007fde0ff */
[----:B------:R0:W-:Y:S04]  /*ba90*/  STL [R1+0x940], R6 ;  /* 0x0009400601007387 */ /* 0x0001e80000100800 */
[----:B------:R-:W-:Y:S04]  /*baa0*/  STL [R1+0x90c], R10 ;  /* 0x00090c0a01007387 */ /* 0x000fe80000100800 */
[----:B------:R-:W2:Y:S01]  /*bab0*/  LDL.LU R14, [R1+0xfc] ;  /* 0x0000fc00010e7983 */ /* 0x000ea20000300800 */
[----:B------:R-:W-:Y:S02]  /*bac0*/  IADD3 R9, P5, PT, R61, R3, RZ ;  /* 0x000000033d097210 */ /* 0x000fe40007fbe0ff */
[----:B0-----:R-:W-:-:S03]  /*bad0*/  LEA.HI.X.SX32 R6, R8, R4, 0x1, P0 ;  /* 0x0000000408067211 */ /* 0x001fc600000f0eff */
[----:B------:R3:W-:Y:S01]  /*bae0*/  STL [R1+0x948], R9 ;  /* 0x0009480901007387 */ /* 0x0007e20000100800 */
[----:B------:R-:W-:-:S03]  /*baf0*/  LEA.HI.X.SX32 R8, R54, R4, 0x1, P4 ;  /* 0x0000000436087211 */ /* 0x000fc600020f0eff */
[----:B------:R0:W-:Y:S01]  /*bb00*/  STL [R1+0x914], R6 ;  /* 0x0009140601007387 */ /* 0x0001e20000100800 */
[----:B---3--:R-:W-:-:S05]  /*bb10*/  IADD3 R9, P0, PT, R41, R3, RZ ;  /* 0x0000000329097210 */ /* 0x008fca0007f1e0ff */
[----:B------:R-:W-:Y:S04]  /*bb20*/  STL [R1+0x950], R9 ;  /* 0x0009500901007387 */ /* 0x000fe80000100800 */
[----:B------:R-:W3:Y:S04]  /*bb30*/  LDL.LU R13, [R1+0x100] ;  /* 0x00010000010d7983 */ /* 0x000ee80000300800 */
[----:B------:R1:W-:Y:S01]  /*bb40*/  STL [R1+0x91c], R8 ;  /* 0x00091c0801007387 */ /* 0x0003e20000100800 */
[----:B0-----:R-:W-:Y:S02]  /*bb50*/  IADD3 R6, P4, PT, R5, R3, RZ ;  /* 0x0000000305067210 */ /* 0x001fe40007f9e0ff */
[----:B-1----:R-:W-:-:S03]  /*bb60*/  LEA.HI.X.SX32 R8, R58, R4, 0x1, P3 ;  /* 0x000000043a087211 */ /* 0x002fc600018f0eff */
[----:B------:R0:W-:Y:S04]  /*bb70*/  STL [R1+0x958], R6 ;  /* 0x0009580601007387 */ /* 0x0001e80000100800 */
[----:B------:R-:W3:Y:S04]  /*bb80*/  LDL.LU R12, [R1+0x104] ;  /* 0x00010400010c7983 */ /* 0x000ee80000300800 */
[----:B------:R1:W-:Y:S01]  /*bb90*/  STL [R1+0x924], R8 ;  /* 0x0009240801007387 */ /* 0x0003e20000100800 */
[----:B0-----:R-:W-:-:S03]  /*bba0*/  IADD3 R6, P3, PT, R22, R3, RZ ;  /* 0x0000000316067210 */ /* 0x001fc60007f7e0ff */
[----:B------:R-:W3:Y:S04]  /*bbb0*/  LDL.LU R10, [R1+0x108] ;  /* 0x00010800010a7983 */ /* 0x000ee80000300800 */
[----:B------:R4:W-:Y:S01]  /*bbc0*/  STL [R1+0x960], R6 ;  /* 0x0009600601007387 */ /* 0x0009e20000100800 */
[----:B-1----:R-:W-:-:S03]  /*bbd0*/  LEA.HI.X.SX32 R8, R59, R4, 0x1, P2 ;  /* 0x000000043b087211 */ /* 0x002fc600010f0eff */
[----:B------:R-:W3:Y:S04]  /*bbe0*/  LDL.LU R9, [R1+0x10c] ;  /* 0x00010c0001097983 */ /* 0x000ee80000300800 */
[----:B------:R0:W-:Y:S01]  /*bbf0*/  STL [R1+0x92c], R8 ;  /* 0x00092c0801007387 */ /* 0x0001e20000100800 */
[----:B----4-:R-:W-:-:S03]  /*bc00*/  IADD3 R6, P2, PT, R20, R3, RZ ;  /* 0x0000000314067210 */ /* 0x010fc60007f5e0ff */
[----:B0-----:R-:W4:Y:S01]  /*bc10*/  LDL.LU R8, [R1+0x110] ;  /* 0x0001100001087983 */ /* 0x001f220000300800 */
[----:B------:R-:W-:-:S03]  /*bc20*/  LEA.HI.X.SX32 R21, R60, R4, 0x1, P1 ;  /* 0x000000043c157211 */ /* 0x000fc600008f0eff */
[----:B------:R0:W-:Y:S04]  /*bc30*/  STL [R1+0x968], R6 ;  /* 0x0009680601007387 */ /* 0x0001e80000100800 */
[----:B------:R-:W4:Y:S04]  /*bc40*/  LDL.LU R54, [R1+0x114] ;  /* 0x0001140001367983 */ /* 0x000f280000300800 */
[----:B------:R1:W-:Y:S04]  /*bc50*/  STL [R1+0x934], R21 ;  /* 0x0009341501007387 */ /* 0x0003e80000100800 */
[----:B------:R-:W4:Y:S01]  /*bc60*/  LDL.LU R58, [R1+0x54] ;  /* 0x00005400013a7983 */ /* 0x000f220000300800 */
[----:B0-----:R-:W-:-:S02]  /*bc70*/  IADD3 R6, P1, PT, R19, R3, RZ ;  /* 0x0000000313067210 */ /* 0x001fc40007f3e0ff */
[----:B------:R-:W-:-:S03]  /*bc80*/  LEA.HI.X.SX32 R0, R0, R4, 0x1, P6 ;  /* 0x0000000400007211 */ /* 0x000fc600030f0eff */
[----:B------:R0:W-:Y:S04]  /*bc90*/  STL [R1+0x970], R6 ;  /* 0x0009700601007387 */ /* 0x0001e80000100800 */
[----:B------:R-:W4:Y:S04]  /*bca0*/  LDL.LU R59, [R1+0x50] ;  /* 0x00005000013b7983 */ /* 0x000f280000300800 */
[----:B------:R0:W-:Y:S01]  /*bcb0*/  STL [R1+0x93c], R0 ;  /* 0x00093c0001007387 */ /* 0x0001e20000100800 */
[----:B-1----:R-:W-:Y:S02]  /*bcc0*/  LEA.HI.X.SX32 R21, R61, R4, 0x1, P5 ;  /* 0x000000043d157211 */ /* 0x002fe400028f0eff */
[-C--:B0-----:R-:W-:Y:S01]  /*bcd0*/  IADD3 R6, P6, PT, R18, R3.reuse, RZ ;  /* 0x0000000312067210 */ /* 0x081fe20007fde0ff */
[----:B------:R-:W4:Y:S04]  /*bce0*/  LDL.LU R0, [R1+0x4c] ;  /* 0x00004c0001007983 */ /* 0x000f280000300800 */
[----:B------:R0:W-:Y:S04]  /*bcf0*/  STL [R1+0x978], R6 ;  /* 0x0009780601007387 */ /* 0x0001e80000100800 */
[----:B------:R-:W4:Y:S04]  /*bd00*/  LDL.LU R61, [R1+0x48] ;  /* 0x00004800013d7983 */ /* 0x000f280000300800 */
[----:B------:R1:W-:Y:S04]  /*bd10*/  STL [R1+0x944], R21 ;  /* 0x0009441501007387 */ /* 0x0003e80000100800 */
[----:B------:R-:W4:Y:S01]  /*bd20*/  LDL.LU R60, [R1+0x44] ;  /* 0x00004400013c7983 */ /* 0x000f220000300800 */
[----:B0-----:R-:W-:-:S02]  /*bd30*/  IADD3 R6, P5, PT, R17, R3, RZ ;  /* 0x0000000311067210 */ /* 0x001fc40007fbe0ff */
[----:B-1----:R-:W-:-:S03]  /*bd40*/  LEA.HI.X.SX32 R21, R41, R4, 0x1, P0 ;  /* 0x0000000429157211 */ /* 0x002fc600000f0eff */
[----:B------:R0:W-:Y:S04]  /*bd50*/  STL [R1+0x980], R6 ;  /* 0x0009800601007387 */ /* 0x0001e80000100800 */
[----:B0-----:R-:W4:Y:S04]  /*bd60*/  LDL.LU R6, [R1+0x40] ;  /* 0x0000400001067983 */ /* 0x001f280000300800 */
[----:B------:R0:W-:Y:S01]  /*bd70*/  STL [R1+0x94c], R21 ;  /* 0x00094c1501007387 */ /* 0x0001e20000100800 */
[----:B------:R-:W-:-:S03]  /*bd80*/  IADD3 R31, P0, PT, R15, R3, RZ ;  /* 0x000000030f1f7210 */ /* 0x000fc60007f1e0ff */
[----:B0-----:R-:W4:Y:S01]  /*bd90*/  LDL.LU R21, [R1+0x34] ;  /* 0x0000340001157983 */ /* 0x001f220000300800 */
[----:B------:R-:W-:-:S03]  /*bda0*/  LEA.HI.X.SX32 R41, R5, R4, 0x1, P4 ;  /* 0x0000000405297211 */ /* 0x000fc600020f0eff */
[----:B------:R0:W-:Y:S04]  /*bdb0*/  STL [R1+0x988], R31 ;  /* 0x0009881f01007387 */ /* 0x0001e80000100800 */
[----:B0-----:R-:W4:Y:S04]  /*bdc0*/  LDL.LU R31, [R1+0x30] ;  /* 0x00003000011f7983 */ /* 0x001f280000300800 */
[----:B------:R0:W-:Y:S04]  /*bdd0*/  STL [R1+0x954], R41 ;  /* 0x0009542901007387 */ /* 0x0001e80000100800 */
[----:B0-----:R-:W4:Y:S01]  /*bde0*/  LDL.LU R41, [R1+0x2c] ;  /* 0x00002c0001297983 */ /* 0x001f220000300800 */
[----:B--2---:R-:W-:-:S05]  /*bdf0*/  IADD3 R5, P4, PT, R14, R3, RZ ;  /* 0x000000030e057210 */ /* 0x004fca0007f9e0ff */
[----:B------:R0:W-:Y:S04]  /*be00*/  STL [R1+0x990], R5 ;  /* 0x0009900501007387 */ /* 0x0001e80000100800 */
[----:B0-----:R-:W2:Y:S01]  /*be10*/  LDL.LU R5, [R1+0x10] ;  /* 0x0000100001057983 */ /* 0x001ea20000300800 */
[-C--:B------:R-:W-:Y:S02]  /*be20*/  LEA.HI.X.SX32 R22, R22, R4.reuse, 0x1, P3 ;  /* 0x0000000416167211 */ /* 0x080fe400018f0eff */
[----:B------:R-:W-:-:S03]  /*be30*/  LEA.HI.X.SX32 R20, R20, R4, 0x1, P2 ;  /* 0x0000000414147211 */ /* 0x000fc600010f0eff */
[----:B------:R3:W-:Y:S01]  /*be40*/  STL [R1+0x95c], R22 ;  /* 0x00095c1601007387 */ /* 0x0007e20000100800 */
[----:B------:R-:W-:Y:S02]  /*be50*/  LEA.HI.X.SX32 R19, R19, R4, 0x1, P1 ;  /* 0x0000000413137211 */ /* 0x000fe400008f0eff */
[----:B---3--:R-:W-:-:S05]  /*be60*/  IADD3 R22, P3, PT, R13, R3, RZ ;  /* 0x000000030d167210 */ /* 0x008fca0007f7e0ff */
[----:B------:R0:W-:Y:S04]  /*be70*/  STL [R1+0x998], R22 ;  /* 0x0009981601007387 */ /* 0x0001e80000100800 */
[----:B0-----:R-:W3:Y:S04]  /*be80*/  LDL.LU R22, [R1+0xc94] ;  /* 0x000c940001167983 */ /* 0x001ee80000300800 */
[----:B------:R0:W-:Y:S02]  /*be90*/  STL [R1+0x964], R20 ;  /* 0x0009641401007387 */ /* 0x0001e40000100800 */
[----:B0-----:R-:W-:-:S05]  /*bea0*/  IADD3 R20, P2, PT, R12, R3, RZ ;  /* 0x000000030c147210 */ /* 0x001fca0007f5e0ff */
[----:B------:R0:W-:Y:S01]  /*beb0*/  STL [R1+0x9a0], R20 ;  /* 0x0009a01401007387 */ /* 0x0001e20000100800 */
[----:B------:R-:W-:-:S03]  /*bec0*/  LEA.HI.X.SX32 R18, R18, R4, 0x1, P6 ;  /* 0x0000000412127211 */ /* 0x000fc600030f0eff */
[----:B0-----:R-:W2:Y:S04]  /*bed0*/  LDL.LU R20, [R1+0xc90] ;  /* 0x000c900001147983 */ /* 0x001ea80000300800 */
        /* <DEDUP_REMOVED lines=11> */
[----:B----4-:R-:W-:-:S05]  /*bf90*/  IADD3 R17, P5, PT, R8, R3, RZ ;  /* 0x0000000308117210 */ /* 0x010fca0007fbe0ff */
[----:B------:R0:W-:Y:S01]  /*bfa0*/  STL [R1+0x9b8], R17 ;  /* 0x0009b81101007387 */ /* 0x0001e20000100800 */
[----:B------:R-:W-:-:S03]  /*bfb0*/  LEA.HI.X.SX32 R14, R14, R4, 0x1, P4 ;  /* 0x000000040e0e7211 */ /* 0x000fc600020f0eff */
[----:B0-----:R-:W4:Y:S04]  /*bfc0*/  LDL.LU R17, [R1+0xc84] ;  /* 0x000c840001117983 */ /* 0x001f280000300800 */
[----:B------:R0:W-:Y:S02]  /*bfd0*/  STL [R1+0x984], R15 ;  /* 0x0009840f01007387 */ /* 0x0001e40000100800 */
[----:B0-----:R-:W-:-:S05]  /*bfe0*/  IADD3 R15, P0, PT, R54, R3, RZ ;  /* 0x00000003360f7210 */ /* 0x001fca0007f1e0ff */
[----:B------:R0:W-:Y:S01]  /*bff0*/  STL [R1+0x9c0], R15 ;  /* 0x0009c00f01007387 */ /* 0x0001e20000100800 */
[----:B------:R-:W-:-:S03]  /*c000*/  LEA.HI.X.SX32 R13, R13, R4, 0x1, P3 ;  /* 0x000000040d0d7211 */ /* 0x000fc600018f0eff */
[----:B0-----:R-:W3:Y:S04]  /*c010*/  LDL.LU R15, [R1+0xc80] ;  /* 0x000c8000010f7983 */ /* 0x001ee80000300800 */
        /* <DEDUP_REMOVED lines=42> */
[----:B------:R0:W-:Y:S04]  /*c2c0*/  STL [R1+0xa08], R59 ;  /* 0x000a083b01007387 */ /* 0x0001e80000100800 */
[----:B0-----:R-:W3:Y:S04]  /*c2d0*/  LDL.LU R59, [R1+0xc5c] ;  /* 0x000c5c00013b7983 */ /* 0x001ee80000300800 */
[----:B------:R2:W-:Y:S02]  /*c2e0*/  STL [R1+0x9d4], R0 ;  /* 0x0009d40001007387 */ /* 0x0005e40000100800 */
[----:B--2---:R-:W-:-:S05]  /*c2f0*/  IADD3 R0, P2, PT, R5, R3, RZ ;  /* 0x0000000305007210 */ /* 0x004fca0007f5e0ff */
[----:B------:R0:W-:Y:S04]  /*c300*/  STL [R1+0xa10], R0 ;  /* 0x000a100001007387 */ /* 0x0001e80000100800 */
[----:B0-----:R-:W2:Y:S01]  /*c310*/  LDL.LU R0, [R1+0xc58] ;  /* 0x000c580001007983 */ /* 0x001ea20000300800 */
[----:B------:R-:W-:-:S05]  /*c320*/  LEA.HI.X.SX32 R61, R61, R4, 0x1, P1 ;  /* 0x000000043d3d7211 */ /* 0x000fca00008f0eff */
        /* <DEDUP_REMOVED lines=10> */
[----:B------:R2:W-:Y:S01]  /*c3d0*/  STL [R1+0x9ec], R6 ;  /* 0x0009ec0601007387 */ /* 0x0005e20000100800 */
[-C--:B------:R-:W-:Y:S02]  /*c3e0*/  LEA.HI.X.SX32 R21, R21, R4.reuse, 0x1, P0 ;  /* 0x0000000415157211 */ /* 0x080fe400000f0eff */
[----:B------:R-:W-:Y:S01]  /*c3f0*/  LEA.HI.X.SX32 R31, R31, R4, 0x1, P4 ;  /* 0x000000041f1f7211 */ /* 0x000fe200020f0eff */
[----:B------:R-:W-:Y:S02]  /*c400*/  IMAD R23, R23, UR7, RZ ;  /* 0x0000000717177c24 */ /* 0x000fe4000f8e02ff */
[----:B------:R-:W-:Y:S02]  /*c410*/  IMAD R24, R24, UR7, RZ ;  /* 0x0000000718187c24 */ /* 0x000fe4000f8e02ff */
[----:B------:R-:W-:Y:S02]  /*c420*/  IMAD R25, R25, UR7, RZ ;  /* 0x0000000719197c24 */ /* 0x000fe4000f8e02ff */
[----:B------:R-:W-:-:S02]  /*c430*/  IMAD R27, R27, UR7, RZ ;  /* 0x000000071b1b7c24 */ /* 0x000fc4000f8e02ff */
[----:B------:R-:W-:Y:S02]  /*c440*/  IMAD R28, R28, UR7, RZ ;  /* 0x000000071c1c7c24 */ /* 0x000fe4000f8e02ff */
[----:B------:R-:W-:Y:S02]  /*c450*/  IMAD R29, R29, UR7, RZ ;  /* 0x000000071d1d7c24 */ /* 0x000fe4000f8e02ff */
        /* <DEDUP_REMOVED lines=18> */
[----:B------:R-:W-:Y:S01]  /*c580*/  IMAD R26, R26, UR7, RZ ;  /* 0x000000071a1a7c24 */ /* 0x000fe2000f8e02ff */
[----:B--2---:R-:W-:-:S05]  /*c590*/  IADD3 R6, P5, PT, R60, R3, RZ ;  /* 0x000000033c067210 */ /* 0x004fca0007fbe0ff */
[----:B------:R3:W-:Y:S04]  /*c5a0*/  STL [R1+0xa28], R6 ;  /* 0x000a280601007387 */ /* 0x0007e80000100800 */
[----:B------:R0:W-:Y:S01]  /*c5b0*/  STL [R1+0x9f4], R21 ;  /* 0x0009f41501007387 */ /* 0x0001e20000100800 */
[-C--:B---3--:R-:W-:Y:S02]  /*c5c0*/  IADD3 R6, P0, PT, R59, R3.reuse, RZ ;  /* 0x000000033b067210 */ /* 0x088fe40007f1e0ff */
[----:B0-----:R-:W-:-:S03]  /*c5d0*/  IADD3 R21, P4, PT, R58, R3, RZ ;  /* 0x000000033a157210 */ /* 0x001fc60007f9e0ff */
[----:B------:R0:W-:Y:S04]  /*c5e0*/  STL [R1+0xa30], R6 ;  /* 0x000a300601007387 */ /* 0x0001e80000100800 */
[----:B------:R1:W-:Y:S01]  /*c5f0*/  STL [R1+0x9fc], R31 ;  /* 0x0009fc1f01007387 */ /* 0x0003e20000100800 */
[----:B0-----:R-:W-:-:S03]  /*c600*/  LEA.HI.X.SX32 R6, R41, R4, 0x1, P3 ;  /* 0x0000000429067211 */ /* 0x001fc600018f0eff */
[----:B------:R0:W-:Y:S01]  /*c610*/  STL [R1+0xa38], R21 ;  /* 0x000a381501007387 */ /* 0x0001e20000100800 */
[----:B-1----:R-:W-:-:S03]  /*c620*/  IADD3 R31, P3, PT, R54, R3, RZ ;  /* 0x00000003361f7210 */ /* 0x002fc60007f7e0ff */
[----:B------:R1:W-:Y:S01]  /*c630*/  STL [R1+0xa04], R6 ;  /* 0x000a040601007387 */ /* 0x0003e20000100800 */
[----:B0-----:R-:W-:-:S03]  /*c640*/  LEA.HI.X.SX32 R21, R5, R4, 0x1, P2 ;  /* 0x0000000405157211 */ /* 0x001fc600010f0eff */
[----:B------:R-:W-:Y:S01]  /*c650*/  STL [R1+0xa40], R31 ;  /* 0x000a401f01007387 */ /* 0x000fe20000100800 */
[----:B-1----:R-:W-:-:S03]  /*c660*/  IADD3 R6, P2, PT, R8, R3, RZ ;  /* 0x0000000308067210 */ /* 0x002fc60007f5e0ff */
[----:B------:R0:W-:Y:S01]  /*c670*/  STL [R1+0xa0c], R21 ;  /* 0x000a0c1501007387 */ /* 0x0001e20000100800 */
[----:B------:R-:W-:-:S03]  /*c680*/  LEA.HI.X.SX32 R5, R0, R4, 0x1, P1 ;  /* 0x0000000400057211 */ /* 0x000fc600008f0eff */
[----:B------:R-:W2:Y:S04]  /*c690*/  LDL.LU R0, [R1+0xc4c] ;  /* 0x000c4c0001007983 */ /* 0x000ea80000300800 */
[----:B------:R1:W-:Y:S01]  /*c6a0*/  STL [R1+0xa48], R6 ;  /* 0x000a480601007387 */ /* 0x0003e20000100800 */
[----:B0-----:R-:W-:-:S03]  /*c6b0*/  IADD3 R21, P1, PT, R9, R3, RZ ;  /* 0x0000000309157210 */ /* 0x001fc60007f3e0ff */
[----:B------:R0:W-:Y:S01]  /*c6c0*/  STL [R1+0xa14], R5 ;  /* 0x000a140501007387 */ /* 0x0001e20000100800 */
[----:B-1----:R-:W-:-:S03]  /*c6d0*/  LEA.HI.X.SX32 R6, R61, R4, 0x1, P6 ;  /* 0x000000043d067211 */ /* 0x002fc600030f0eff */
[----:B------:R1:W-:Y:S01]  /*c6e0*/  STL [R1+0xa50], R21 ;  /* 0x000a501501007387 */ /* 0x0003e20000100800 */
[----:B0-----:R-:W-:-:S03]  /*c6f0*/  IADD3 R5, P6, PT, R10, R3, RZ ;  /* 0x000000030a057210 */ /* 0x001fc60007fde0ff */
[----:B------:R0:W-:Y:S01]  /*c700*/  STL [R1+0xa1c], R6 ;  /* 0x000a1c0601007387 */ /* 0x0001e20000100800 */
[----:B-1----:R-:W-:-:S03]  /*c710*/  LEA.HI.X.SX32 R21, R60, R4, 0x1, P5 ;  /* 0x000000043c157211 */ /* 0x002fc600028f0eff */
[----:B------:R1:W-:Y:S01]  /*c720*/  STL [R1+0xa58], R5 ;  /* 0x000a580501007387 */ /* 0x0003e20000100800 */
[----:B0-----:R-:W-:-:S03]  /*c730*/  IADD3 R6, P5, PT, R12, R3, RZ ;  /* 0x000000030c067210 */ /* 0x001fc60007fbe0ff */
[----:B------:R0:W-:Y:S04]  /*c740*/  STL [R1+0xa24], R21 ;  /* 0x000a241501007387 */ /* 0x0001e80000100800 */
[----:B------:R3:W-:Y:S01]  /*c750*/  STL [R1+0xa60], R6 ;  /* 0x000a600601007387 */ /* 0x0007e20000100800 */
[----:B-1----:R-:W-:Y:S02]  /*c760*/  LEA.HI.X.SX32 R5, R59, R4, 0x1, P0 ;  /* 0x000000043b057211 */ /* 0x002fe400000f0eff */
[----:B0-----:R-:W-:-:S03]  /*c770*/  IADD3 R21, P0, PT, R13, R3, RZ ;  /* 0x000000030d157210 */ /* 0x001fc60007f1e0ff */
[----:B------:R0:W-:Y:S01]  /*c780*/  STL [R1+0xa2c], R5 ;  /* 0x000a2c0501007387 */ /* 0x0001e20000100800 */
[----:B---3--:R-:W-:-:S03]  /*c790*/  LEA.HI.X.SX32 R6, R58, R4, 0x1, P4 ;  /* 0x000000043a067211 */ /* 0x008fc600020f0eff */
[----:B------:R1:W-:Y:S04]  /*c7a0*/  STL [R1+0xa68], R21 ;  /* 0x000a681501007387 */ /* 0x0003e80000100800 */
[----:B------:R3:W-:Y:S01]  /*c7b0*/  STL [R1+0xa34], R6 ;  /* 0x000a340601007387 */ /* 0x0007e20000100800 */
[----:B0-----:R-:W-:Y:S02]  /*c7c0*/  IADD3 R5, P4, PT, R14, R3, RZ ;  /* 0x000000030e057210 */ /* 0x001fe40007f9e0ff */
[----:B-1----:R-:W-:-:S03]  /*c7d0*/  LEA.HI.X.SX32 R21, R54, R4, 0x1, P3 ;  /* 0x0000000436157211 */ /* 0x002fc600018f0eff */
[----:B------:R0:W-:Y:S01]  /*c7e0*/  STL [R1+0xa70], R5 ;  /* 0x000a700501007387 */ /* 0x0001e20000100800 */
[----:B---3--:R-:W-:-:S03]  /*c7f0*/  IADD3 R6, P3, PT, R15, R3, RZ ;  /* 0x000000030f067210 */ /* 0x008fc60007f7e0ff */
[----:B------:R-:W-:Y:S04]  /*c800*/  STL [R1+0xa3c], R21 ;  /* 0x000a3c1501007387 */ /* 0x000fe80000100800 */
[----:B------:R1:W-:Y:S01]  /*c810*/  STL [R1+0xa78], R6 ;  /* 0x000a780601007387 */ /* 0x0003e20000100800 */
[----:B0-----:R-:W-:Y:S02]  /*c820*/  LEA.HI.X.SX32 R5, R8, R4, 0x1, P2 ;  /* 0x0000000408057211 */ /* 0x001fe400010f0eff */
[----:B----4-:R-:W-:-:S03]  /*c830*/  IADD3 R8, P2, PT, R17, R3, RZ ;  /* 0x0000000311087210 */ /* 0x010fc60007f5e0ff */
[----:B------:R0:W-:Y:S01]  /*c840*/  STL [R1+0xa44], R5 ;  /* 0x000a440501007387 */ /* 0x0001e20000100800 */
[----:B-1----:R-:W-:-:S03]  /*c850*/  LEA.HI.X.SX32 R6, R9, R4, 0x1, P1 ;  /* 0x0000000409067211 */ /* 0x002fc600008f0eff */
[----:B------:R1:W-:Y:S04]  /*c860*/  STL [R1+0xa80], R8 ;  /* 0x000a800801007387 */ /* 0x0003e80000100800 */
[----:B------:R3:W-:Y:S01]  /*c870*/  STL [R1+0xa4c], R6 ;  /* 0x000a4c0601007387 */ /* 0x0007e20000100800 */
[----:B0-----:R-:W-:Y:S02]  /*c880*/  IADD3 R5, P1, PT, R18, R3, RZ ;  /* 0x0000000312057210 */ /* 0x001fe40007f3e0ff */
[----:B-1----:R-:W-:-:S03]  /*c890*/  LEA.HI.X.SX32 R8, R10, R4, 0x1, P6 ;  /* 0x000000040a087211 */ /* 0x002fc600030f0eff */
[----:B------:R0:W-:Y:S01]  /*c8a0*/  STL [R1+0xa88], R5 ;  /* 0x000a880501007387 */ /* 0x0001e20000100800 */
[----:B---3--:R-:W-:-:S03]  /*c8b0*/  IADD3 R6, P6, PT, R19, R3, RZ ;  /* 0x0000000313067210 */ /* 0x008fc60007fde0ff */
[----:B------:R1:W-:Y:S04]  /*c8c0*/  STL [R1+0xa54], R8 ;  /* 0x000a540801007387 */ /* 0x0003e80000100800 */
[----:B------:R3:W-:Y:S01]  /*c8d0*/  STL [R1+0xa90], R6 ;  /* 0x000a900601007387 */ /* 0x0007e20000100800 */
[----:B0-----:R-:W-:Y:S02]  /*c8e0*/  LEA.HI.X.SX32 R5, R12, R4, 0x1, P5 ;  /* 0x000000040c057211 */ /* 0x001fe400028f0eff */
[----:B-1----:R-:W-:-:S03]  /*c8f0*/  IADD3 R8, P5, PT, R20, R3, RZ ;  /* 0x0000000314087210 */ /* 0x002fc60007fbe0ff */
        /* <DEDUP_REMOVED lines=108> */
[----:B------:R-:W-:Y:S01]  /*cfc0*/  STL [R1+0xb34], R5 ;  /* 0x000b340501007387 */ /* 0x000fe20000100800 */
[----:B---3--:R-:W-:-:S03]  /*cfd0*/  LEA.HI.X.SX32 R6, R40, R4, 0x1, P5 ;  /* 0x0000000428067211 */ /* 0x008fc600028f0eff */
[----:B------:R0:W-:Y:S04]  /*cfe0*/  STL [R1+0xb70], R8 ;  /* 0x000b700801007387 */ /* 0x0001e80000100800 */
[----:B------:R1:W-:Y:S01]  /*cff0*/  STL [R1+0xb3c], R6 ;  /* 0x000b3c0601007387 */ /* 0x0003e20000100800 */
[----:B0-----:R-:W-:-:S03]  /*d000*/  LEA.HI.X.SX32 R8, R2, R4, 0x1, P0 ;  /* 0x0000000402087211 */ /* 0x001fc600000f0eff */
[----:B------:R-:W3:Y:S01]  /*d010*/  LDL.LU R2, [R1+0xc48] ;  /* 0x000c480001027983 */ /* 0x000ee20000300800 */
[----:B------:R-:W-:Y:S02]  /*d020*/  IMAD R48, R48, UR7, RZ ;  /* 0x0000000730307c24 */ /* 0x000fe4000f8e02ff */
[----:B------:R-:W-:-:S03]  /*d030*/  IMAD R36, R36, UR7, RZ ;  /* 0x0000000724247c24 */ /* 0x000fc6000f8e02ff */
[-C--:B------:R-:W-:Y:S01]  /*d040*/  IADD3 R5, P5, PT, R48, R3.reuse, RZ ;  /* 0x0000000330057210 */ /* 0x080fe20007fbe0ff */
[----:B------:R-:W-:Y:S01]  /*d050*/  IMAD R49, R49, UR7, RZ ;  /* 0x0000000731317c24 */ /* 0x000fe2000f8e02ff */
[----:B-1----:R-:W-:Y:S01]  /*d060*/  IADD3 R6, P0, PT, R36, R3, RZ ;  /* 0x0000000324067210 */ /* 0x002fe20007f1e0ff */
[----:B------:R-:W-:Y:S02]  /*d070*/  IMAD R46, R46, UR7, RZ ;  /* 0x000000072e2e7c24 */ /* 0x000fe4000f8e02ff */
[----:B------:R0:W-:Y:S01]  /*d080*/  STL [R1+0xb78], R5 ;  /* 0x000b780501007387 */ /* 0x0001e20000100800 */
[----:B------:R-:W-:-:S03]  /*d090*/  IMAD R51, R51, UR7, RZ ;  /* 0x0000000733337c24 */ /* 0x000fc6000f8e02ff */
[----:B------:R-:W-:Y:S01]  /*d0a0*/  STL [R1+0xb44], R8 ;  /* 0x000b440801007387 */ /* 0x000fe20000100800 */
[----:B0-----:R-:W-:-:S03]  /*d0b0*/  LEA.HI.X.SX32 R5, R7, R4, 0x1, P4 ;  /* 0x0000000407057211 */ /* 0x001fc600020f0eff */
[----:B------:R0:W-:Y:S01]  /*d0c0*/  STL [R1+0xb80], R6 ;  /* 0x000b800601007387 */ /* 0x0001e20000100800 */
[----:B------:R-:W-:-:S03]  /*d0d0*/  IADD3 R7, P4, PT, R49, R3, RZ ;  /* 0x0000000331077210 */ /* 0x000fc60007f9e0ff */
[----:B------:R1:W-:Y:S01]  /*d0e0*/  STL [R1+0xb4c], R5 ;  /* 0x000b4c0501007387 */ /* 0x0003e20000100800 */
[----:B0-----:R-:W-:-:S03]  /*d0f0*/  LEA.HI.X.SX32 R6, R11, R4, 0x1, P3 ;  /* 0x000000040b067211 */ /* 0x001fc600018f0eff */
[----:B------:R0:W-:Y:S01]  /*d100*/  STL [R1+0xb88], R7 ;  /* 0x000b880701007387 */ /* 0x0001e20000100800 */
[----:B-1----:R-:W-:-:S03]  /*d110*/  IADD3 R5, P3, PT, R46, R3, RZ ;  /* 0x000000032e057210 */ /* 0x002fc60007f7e0ff */
[----:B------:R1:W-:Y:S01]  /*d120*/  STL [R1+0xb54], R6 ;  /* 0x000b540601007387 */ /* 0x0003e20000100800 */
[----:B------:R-:W-:-:S03]  /*d130*/  IMAD R57, R57, UR7, RZ ;  /* 0x0000000739397c24 */ /* 0x000fc6000f8e02ff */
[----:B------:R4:W-:Y:S01]  /*d140*/  STL [R1+0xb8c], R5 ;  /* 0x000b8c0501007387 */ /* 0x0009e20000100800 */
[----:B0-----:R-:W-:Y:S01]  /*d150*/  LEA.HI.X.SX32 R7, R16, R4, 0x1, P2 ;  /* 0x0000000410077211 */ /* 0x001fe200010f0eff */
[----:B------:R-:W-:Y:S01]  /*d160*/  IMAD R52, R52, UR7, RZ ;  /* 0x0000000734347c24 */ /* 0x000fe2000f8e02ff */
[----:B-1----:R-:W-:-:S03]  /*d170*/  IADD3 R6, P2, PT, R51, R3, RZ ;  /* 0x0000000333067210 */ /* 0x002fc60007f5e0ff */
[----:B------:R0:W-:Y:S01]  /*d180*/  STL [R1+0xb5c], R7 ;  /* 0x000b5c0701007387 */ /* 0x0001e20000100800 */
[----:B----4-:R-:W-:-:S03]  /*d190*/  LEA.HI.X.SX32 R5, R47, R4, 0x1, P1 ;  /* 0x000000042f057211 */ /* 0x010fc600008f0eff */
[----:B------:R1:W-:Y:S01]  /*d1a0*/  STL [R1+0xb90], R6 ;  /* 0x000b900601007387 */ /* 0x0003e20000100800 */
[----:B------:R-:W-:-:S03]  /*d1b0*/  IMAD R53, R53, UR7, RZ ;  /* 0x0000000735357c24 */ /* 0x000fc6000f8e02ff */
[----:B------:R4:W-:Y:S01]  /*d1c0*/  STL [R1+0xb64], R5 ;  /* 0x000b640501007387 */ /* 0x0009e20000100800 */
[----:B0-----:R-:W-:Y:S02]  /*d1d0*/  IADD3 R7, P1, PT, R57, R3, RZ ;  /* 0x0000000339077210 */ /* 0x001fe40007f3e0ff */
[----:B-1----:R-:W-:-:S03]  /*d1e0*/  LEA.HI.X.SX32 R6, R26, R4, 0x1, P6 ;  /* 0x000000041a067211 */ /* 0x002fc600030f0eff */
[----:B------:R0:W-:Y:S01]  /*d1f0*/  STL [R1+0xb94], R7 ;  /* 0x000b940701007387 */ /* 0x0001e20000100800 */
[----:B----4-:R-:W-:-:S03]  /*d200*/  IADD3 R5, P6, PT, R52, R3, RZ ;  /* 0x0000000334057210 */ /* 0x010fc60007fde0ff */
        /* <DEDUP_REMOVED lines=8> */
[----:B------:R1:W-:Y:S04]  /*d290*/  STL [R1+0xb9c], R6 ;  /* 0x000b9c0601007387 */ /* 0x0003e80000100800 */
[----:B------:R4:W-:Y:S01]  /*d2a0*/  STL [R1+0xb7c], R5 ;  /* 0x000b7c0501007387 */ /* 0x0009e20000100800 */
[----:B0-----:R-:W-:Y:S02]  /*d2b0*/  IADD3 R7, P0, PT, R50, R3, RZ ;  /* 0x0000000332077210 */ /* 0x001fe40007f1e0ff */
[----:B-1----:R-:W-:-:S03]  /*d2c0*/  LEA.HI.X.SX32 R6, R49, R4, 0x1, P4 ;  /* 0x0000000431067211 */ /* 0x002fc600020f0eff */
[----:B------:R-:W-:Y:S01]  /*d2d0*/  STL [R1+0xba0], R7 ;  /* 0x000ba00701007387 */ /* 0x000fe20000100800 */
[----:B----4-:R-:W-:Y:S02]  /*d2e0*/  IADD3 R5, P4, PT, R55, R3, RZ ;  /* 0x0000000337057210 */ /* 0x010fe40007f9e0ff */
[-C--:B------:R-:W-:Y:S01]  /*d2f0*/  LEA.HI.X.SX32 R3, R46, R4.reuse, 0x1, P3 ;  /* 0x000000042e037211 */ /* 0x080fe200018f0eff */
[----:B------:R-:W-:Y:S04]  /*d300*/  STL [R1+0xb84], R6 ;  /* 0x000b840601007387 */ /* 0x000fe80000100800 */
[----:B------:R0:W-:Y:S04]  /*d310*/  STL [R1+0x5d8], R5 ;  /* 0x0005d80501007387 */ /* 0x0001e80000100800 */
[----:B------:R1:W-:Y:S01]  /*d320*/  STL [R1+0x5bc], R3 ;  /* 0x0005bc0301007387 */ /* 0x0003e20000100800 */
[----:B0-----:R-:W-:-:S02]  /*d330*/  LEA.HI.X.SX32 R5, R51, R4, 0x1, P2 ;  /* 0x0000000433057211 */ /* 0x001fc400010f0eff */
[----:B-1----:R-:W-:-:S03]  /*d340*/  LEA.HI.X.SX32 R3, R57, R4, 0x1, P1 ;  /* 0x0000000439037211 */ /* 0x002fc600008f0eff */
[----:B------:R0:W-:Y:S01]  /*d350*/  STL [R1+0x5c0], R5 ;  /* 0x0005c00501007387 */ /* 0x0001e20000100800 */
[----:B--2---:R-:W-:Y:S02]  /*d360*/  IADD3 R6, P2, PT, R0, UR10, RZ ;  /* 0x0000000a00067c10 */ /* 0x004fe4000ff5e0ff */
[-C--:B0-----:R-:W-:Y:S02]  /*d370*/  LEA.HI.X.SX32 R5, R52, R4.reuse, 0x1, P6 ;  /* 0x0000000434057211 */ /* 0x081fe400030f0eff */
[----:B---3--:R-:W-:Y:S01]  /*d380*/  IADD3 R7, P3, PT, R2, UR10, RZ ;  /* 0x0000000a02077c10 */ /* 0x008fe2000ff7e0ff */
[----:B------:R-:W0:Y:S04]  /*d390*/  LDCU UR10, c[0x0][0x3a8] ;  /* 0x00007500ff0a77ac */ /* 0x000e280008000800 */
[----:B------:R-:W-:Y:S04]  /*d3a0*/  STL [R1+0x54c], R7 ;  /* 0x00054c0701007387 */ /* 0x000fe80000100800 */
[----:B------:R1:W-:Y:S04]  /*d3b0*/  STL [R1+0x5c4], R3 ;  /* 0x0005c40301007387 */ /* 0x0003e80000100800 */
[----:B------:R-:W-:Y:S01]  /*d3c0*/  STL [R1+0x554], R6 ;  /* 0x0005540601007387 */ /* 0x000fe20000100800 */
[----:B-1----:R-:W-:-:S03]  /*d3d0*/  LEA.HI.X.SX32 R3, R53, R4, 0x1, P5 ;  /* 0x0000000435037211 */ /* 0x002fc600028f0eff */
[----:B------:R1:W-:Y:S04]  /*d3e0*/  STL [R1+0x5c8], R5 ;  /* 0x0005c80501007387 */ /* 0x0003e80000100800 */
[----:B------:R2:W-:Y:S01]  /*d3f0*/  STL [R1+0x5cc], R3 ;  /* 0x0005cc0301007387 */ /* 0x0005e20000100800 */
[-C--:B-1----:R-:W-:Y:S02]  /*d400*/  LEA.HI.X.SX32 R5, R50, R4.reuse, 0x1, P0 ;  /* 0x0000000432057211 */ /* 0x082fe400000f0eff */
[----:B--2---:R-:W-:-:S03]  /*d410*/  LEA.HI.X.SX32 R3, R55, R4, 0x1, P4 ;  /* 0x0000000437037211 */ /* 0x004fc600020f0eff */
[----:B------:R1:W-:Y:S04]  /*d420*/  STL [R1+0x5d0], R5 ;  /* 0x0005d00501007387 */ /* 0x0003e80000100800 */
[----:B------:R2:W-:Y:S01]  /*d430*/  STL [R1+0x5d4], R3 ;  /* 0x0005d40301007387 */ /* 0x0005e20000100800 */
[----:B-1----:R-:W-:-:S03]  /*d440*/  LEA.HI.X.SX32 R5, R2, UR11, 0x1, P3 ;  /* 0x0000000b02057c11 */ /* 0x002fc600098f0eff */
[----:B------:R-:W3:Y:S01]  /*d450*/  LDL.LU R2, [R1+0xc44] ;  /* 0x000c440001027983 */ /* 0x000ee20000300800 */
[----:B--2---:R-:W-:-:S03]  /*d460*/  LEA.HI.X.SX32 R3, R0, UR11, 0x1, P2 ;  /* 0x0000000b00037c11 */ /* 0x004fc600090f0eff */
[----:B------:R1:W5:Y:S04]  /*d470*/  LDL.LU R0, [R1+0xc40] ;  /* 0x000c400001007983 */ /* 0x0003680000300800 */
[----:B------:R-:W-:Y:S04]  /*d480*/  STL [R1+0x548], R5 ;  /* 0x0005480501007387 */ /* 0x000fe80000100800 */
[----:B------:R-:W-:Y:S04]  /*d490*/  STL [R1+0x550], R3 ;  /* 0x0005500301007387 */ /* 0x000fe80000100800 */
        /* <DEDUP_REMOVED lines=238> */
[----:B------:R-:W-:Y:S01]  /*e380*/  STL [R1+0x64], RZ ;  /* 0x000064ff01007387 */ /* 0x000fe20000100800 */
[----:B0-----:R-:W-:-:S03]  /*e390*/  UIMAD UR11, UR10, 0x1f, URZ ;  /* 0x0000001f0a0b78a4 */ /* 0x001fc6000f8e02ff */
[----:B------:R-:W-:Y:S04]  /*e3a0*/  STL [R1+0x68], RZ ;  /* 0x000068ff01007387 */ /* 0x000fe80000100800 */
[----:B------:R-:W-:Y:S01]  /*e3b0*/  STL [R1+0x6c], RZ ;  /* 0x00006cff01007387 */ /* 0x000fe20000100800 */
[----:B------:R-:W-:-:S03]  /*e3c0*/  UIMAD UR12, UR10, 0x1e, URZ ;  /* 0x0000001e0a0c78a4 */ /* 0x000fc6000f8e02ff */
[----:B------:R-:W-:Y:S04]  /*e3d0*/  STL [R1+0x50], RZ ;  /* 0x000050ff01007387 */ /* 0x000fe80000100800 */
[----:B------:R-:W-:Y:S04]  /*e3e0*/  STL [R1+0x54], RZ ;  /* 0x000054ff01007387 */ /* 0x000fe80000100800 */
[----:B------:R-:W-:Y:S01]  /*e3f0*/  STL [R1+0x58], RZ ;  /* 0x000058ff01007387 */ /* 0x000fe20000100800 */
[----:B---3--:R-:W-:-:S03]  /*e400*/  LOP3.LUT R9, R2, 0x10, RZ, 0x3c, !PT ;  /* 0x0000001002097812 */ /* 0x008fc600078e3cff */
[----:B------:R-:W-:Y:S01]  /*e410*/  STL [R1+0x5c], RZ ;  /* 0x00005cff01007387 */ /* 0x000fe20000100800 */
[----:B------:R-:W-:-:S03]  /*e420*/  LOP3.LUT R8, R2, 0x20, RZ, 0x3c, !PT ;  /* 0x0000002002087812 */ /* 0x000fc600078e3cff */
[----:B------:R-:W-:Y:S01]  /*e430*/  STL [R1+0x40], RZ ;  /* 0x000040ff01007387 */ /* 0x000fe20000100800 */
[----:B------:R-:W-:-:S03]  /*e440*/  IADD3 R9, P5, PT, R7, UR11, RZ ;  /* 0x0000000b07097c10 */ /* 0x000fc6000ffbe0ff */
[----:B------:R-:W-:Y:S01]  /*e450*/  STL [R1+0x44], RZ ;  /* 0x000044ff01007387 */ /* 0x000fe20000100800 */
[----:B------:R-:W-:Y:S01]  /*e460*/  UIMAD UR13, UR10, 0x1d, URZ ;  /* 0x0000001d0a0d78a4 */ /* 0x000fe2000f8e02ff */
[----:B------:R-:W-:Y:S02]  /*e470*/  LOP3.LUT R4, R2, 0x30, RZ, 0x3c, !PT ;  /* 0x0000003002047812 */ /* 0x000fe400078e3cff */
[----:B------:R-:W-:Y:S01]  /*e480*/  STL [R1+0x48], RZ ;  /* 0x000048ff01007387 */ /* 0x000fe20000100800 */
[----:B------:R-:W-:Y:S01]  /*e490*/  IADD3 R8, P2, PT, R6, UR11, RZ ;  /* 0x0000000b06087c10 */ /* 0x000fe2000ff5e0ff */
[----:B------:R-:W-:Y:S02]  /*e4a0*/  USHF.R.S32.HI UR7, URZ, 0x1f, UR5 ;  /* 0x0000001fff077899 */ /* 0x000fe40008011405 */
[----:B------:R-:W-:Y:S01]  /*e4b0*/  STL [R1+0x4c], RZ ;  /* 0x00004cff01007387 */ /* 0x000fe20000100800 */
[----:B------:R-:W-:-:S03]  /*e4c0*/  IADD3 R4, P1, PT, R7, UR12, RZ ;  /* 0x0000000c07047c10 */ /* 0x000fc6000ff3e0ff */
[----:B------:R-:W-:Y:S04]  /*e4d0*/  STL [R1+0x30], RZ ;  /* 0x000030ff01007387 */ /* 0x000fe80000100800 */
[----:B------:R-:W-:Y:S01]  /*e4e0*/  STL [R1+0x34], RZ ;  /* 0x000034ff01007387 */ /* 0x000fe20000100800 */
[----:B------:R-:W-:-:S03]  /*e4f0*/  UIMAD UR14, UR10, 0x1c, URZ ;  /* 0x0000001c0a0e78a4 */ /* 0x000fc6000f8e02ff */
[----:B------:R-:W-:Y:S01]  /*e500*/  STL [R1+0x38], RZ ;  /* 0x000038ff01007387 */ /* 0x000fe20000100800 */
[----:B------:R-:W-:-:S03]  /*e510*/  ULEA.HI UR7, UR7, UR5, URZ, 0x5 ;  /* 0x0000000507077291 */ /* 0x000fc6000f8f28ff */
[----:B------:R-:W-:Y:S01]  /*e520*/  STL [R1+0x3c], RZ ;  /* 0x00003cff01007387 */ /* 0x000fe20000100800 */
[----:B------:R-:W-:-:S03]  /*e530*/  USHF.R.S32.HI UR5, URZ, 0x1f, UR11 ;  /* 0x0000001fff057899 */ /* 0x000fc6000801140b */
[----:B------:R0:W-:Y:S04]  /*e540*/  STL [R1+0x5e0], R9 ;  /* 0x0005e00901007387 */ /* 0x0001e80000100800 */
[----:B------:R2:W-:Y:S04]  /*e550*/  STL [R1+0x5e8], R8 ;  /* 0x0005e80801007387 */ /* 0x0005e80000100800 */
[----:B------:R3:W-:Y:S01]  /*e560*/  STL [R1+0x5f0], R4 ;  /* 0x0005f00401007387 */ /* 0x0007e20000100800 */
[----:B0-----:R-:W-:Y:S02]  /*e570*/  IADD3 R9, P0, PT, R6, UR12, RZ ;  /* 0x0000000c06097c10 */ /* 0x001fe4000ff1e0ff */
[----:B--2---:R-:W-:-:S03]  /*e580*/  IADD3 R8, P4, PT, R7, UR13, RZ ;  /* 0x0000000d07087c10 */ /* 0x004fc6000ff9e0ff */
[----:B------:R0:W-:Y:S01]  /*e590*/  STL [R1+0x5f8], R9 ;  /* 0x0005f80901007387 */ /* 0x0001e20000100800 */
[----:B---3--:R-:W-:-:S03]  /*e5a0*/  IADD3 R4, P3, PT, R6, UR13, RZ ;  /* 0x0000000d06047c10 */ /* 0x008fc6000ff7e0ff */
[----:B------:R2:W-:Y:S01]  /*e5b0*/  STL [R1+0x600], R8 ;  /* 0x0006000801007387 */ /* 0x0005e20000100800 */
[----:B------:R-:W-:Y:S02]  /*e5c0*/  UIMAD UR15, UR10, 0x1b, URZ ;  /* 0x0000001b0a0f78a4 */ /* 0x000fe4000f8e02ff */
[----:B------:R-:W-:Y:S01]  /*e5d0*/  USHF.R.S32.HI UR42, URZ, 0x1f, UR12 ;  /* 0x0000001fff2a7899 */ /* 0x000fe2000801140c */
[----:B------:R3:W-:Y:S01]  /*e5e0*/  STL [R1+0x608], R4 ;  /* 0x0006080401007387 */ /* 0x0007e20000100800 */
[----:B0-----:R-:W-:Y:S02]  /*e5f0*/  IADD3 R9, P6, PT, R7, UR14, RZ ;  /* 0x0000000e07097c10 */ /* 0x001fe4000ffde0ff */
[----:B--2---:R-:W-:-:S03]  /*e600*/  IADD3.X R8, PT, PT, R5, UR5, RZ, P5, !PT ;  /* 0x0000000505087c10 */ /* 0x004fc6000affe4ff */
[----:B------:R0:W-:Y:S01]  /*e610*/  STL [R1+0x610], R9 ;  /* 0x0006100901007387 */ /* 0x0001e20000100800 */
[----:B---3--:R-:W-:-:S03]  /*e620*/  IADD3 R4, P5, PT, R6, UR14, RZ ;  /* 0x0000000e06047c10 */ /* 0x008fc6000ffbe0ff */
[----:B------:R2:W-:Y:S01]  /*e630*/  STL [R1+0x5dc], R8 ;  /* 0x0005dc0801007387 */ /* 0x0005e20000100800 */
[----:B------:R-:W-:-:S03]  /*e640*/  UIMAD UR16, UR10, 0x1a, URZ ;  /* 0x0000001a0a1078a4 */ /* 0x000fc6000f8e02ff */
[----:B------:R3:W-:Y:S01]  /*e650*/  STL [R1+0x618], R4 ;  /* 0x0006180401007387 */ /* 0x0007e20000100800 */
[----:B0-----:R-:W-:Y:S02]  /*e660*/  IADD3.X R9, PT, PT, R3, UR5, RZ, P2, !PT ;  /* 0x0000000503097c10 */ /* 0x001fe400097fe4ff */
[----:B--2---:R-:W-:-:S03]  /*e670*/  IADD3 R8, P2, PT, R7, UR15, RZ ;  /* 0x0000000f07087c10 */ /* 0x004fc6000ff5e0ff */
[----:B------:R0:W-:Y:S01]  /*e680*/  STL [R1+0x5e4], R9 ;  /* 0x0005e40901007387 */ /* 0x0001e20000100800 */
[----:B---3--:R-:W-:Y:S01]  /*e690*/  IADD3.X R4, PT, PT, R5, UR42, RZ, P1, !PT ;  /* 0x0000002a05047c10 */ /* 0x008fe20008ffe4ff */
[----:B------:R-:W-:Y:S02]  /*e6a0*/  USHF.R.S32.HI UR43, URZ, 0x1f, UR13 ;  /* 0x0000001fff2b7899 */ /* 0x000fe4000801140d */
[----:B------:R2:W-:Y:S04]  /*e6b0*/  STL [R1+0x620], R8 ;  /* 0x0006200801007387 */ /* 0x0005e80000100800 */
[----:B------:R3:W-:Y:S01]  /*e6c0*/  STL [R1+0x5ec], R4 ;  /* 0x0005ec0401007387 */ /* 0x0007e20000100800 */
[----:B0-----:R-:W-:Y:S02]  /*e6d0*/  IADD3 R9, P1, PT, R6, UR15, RZ ;  /* 0x0000000f06097c10 */ /* 0x001fe4000ff3e0ff */
[----:B--2---:R-:W-:-:S03]  /*e6e0*/  IADD3.X R8, PT, PT, R3, UR42, RZ, P0, !PT ;  /* 0x0000002a03087c10 */ /* 0x004fc600087fe4ff */
[----:B------:R0:W-:Y:S01]  /*e6f0*/  STL [R1+0x628], R9 ;  /* 0x0006280901007387 */ /* 0x0001e20000100800 */
[----:B---3--:R-:W-:Y:S01]  /*e700*/  IADD3 R4, P0, PT, R7, UR16, RZ ;  /* 0x0000001007047c10 */ /* 0x008fe2000ff1e0ff */
[----:B------:R-:W-:Y:S02]  /*e710*/  UIMAD UR17, UR10, 0x19, URZ ;  /* 0x000000190a1178a4 */ /* 0x000fe4000f8e02ff */
[----:B------:R2:W-:Y:S01]  /*e720*/  STL [R1+0x5f4], R8 ;  /* 0x0005f40801007387 */ /* 0x0005e20000100800 */
[----:B------:R-:W-:-:S03]  /*e730*/  USHF.R.S32.HI UR44, URZ, 0x1f, UR14 ;  /* 0x0000001fff2c7899 */ /* 0x000fc6000801140e */
[----:B------:R3:W-:Y:S01]  /*e740*/  STL [R1+0x630], R4 ;  /* 0x0006300401007387 */ /* 0x0007e20000100800 */
[----:B0-----:R-:W-:Y:S02]  /*e750*/  IADD3.X R9, PT, PT, R5, UR43, RZ, P4, !PT ;  /* 0x0000002b05097c10 */ /* 0x001fe4000a7fe4ff */
[----:B--2---:R-:W-:-:S03]  /*e760*/  IADD3 R8, P4, PT, R6, UR16, RZ ;  /* 0x0000001006087c10 */ /* 0x004fc6000ff9e0ff */
[----:B------:R0:W-:Y:S01]  /*e770*/  STL [R1+0x5fc], R9 ;  /* 0x0005fc0901007387 */ /* 0x0001e20000100800 */
[----:B---3--:R-:W-:-:S03]  /*e780*/  IADD3.X R4, PT, PT, R3, UR43, RZ, P3, !PT ;  /* 0x0000002b03047c10 */ /* 0x008fc60009ffe4ff */
        /* <DEDUP_REMOVED lines=82> */
[----:B------:R-:W-:Y:S02]  /*ecb0*/  USHF.L.U32 UR26, UR10, 0x4, URZ ;  /* 0x000000040a1a7899 */ /* 0x000fe400080006ff */
        /* <DEDUP_REMOVED lines=76> */
[----:B------:R-:W-:-:S03]  /*f180*/  USHF.L.U32 UR34, UR10, 0x3, URZ ;  /* 0x000000030a227899 */ /* 0x000fc600080006ff */
        /* <DEDUP_REMOVED lines=71> */
[----:B---3--:R-:W-:-:S03]  /*f600*/  IADD3 R4, P1, PT, R7, UR40, RZ ;  /* 0x0000002807047c10 */ /* 0x008fc6000ff3e0ff */
[----:B------:R2:W-:Y:S01]  /*f610*/  STL [R1+0x774], R8 ;  /* 0x0007740801007387 */ /* 0x0005e20000100800 */
[----:B------:R-:W-:-:S03]  /*f620*/  USHF.R.S32.HI UR68, URZ, 0x1f, UR38 ;  /* 0x0000001fff447899 */ /* 0x000fc60008011426 */
[----:B------:R3:W-:Y:S01]  /*f630*/  STL [R1+0x7b0], R4 ;  /* 0x0007b00401007387 */ /* 0x0007e20000100800 */
[----:B0-----:R-:W-:Y:S02]  /*f640*/  IADD3.X R9, PT, PT, R5, UR67, RZ, P0, !PT ;  /* 0x0000004305097c10 */ /* 0x001fe400087fe4ff */
[----:B--2---:R-:W-:-:S03]  /*f650*/  IADD3 R8, P0, PT, R6, UR40, RZ ;  /* 0x0000002806087c10 */ /* 0x004fc6000ff1e0ff */
[----:B------:R-:W-:Y:S01]  /*f660*/  STL [R1+0x77c], R9 ;  /* 0x00077c0901007387 */ /* 0x000fe20000100800 */
[----:B---3--:R-:W-:Y:S01]  /*f670*/  IADD3.X R4, PT, PT, R3, UR67, RZ, P4, !PT ;  /* 0x0000004303047c10 */ /* 0x008fe2000a7fe4ff */
[----:B------:R-:W-:Y:S01]  /*f680*/  USHF.R.S32.HI UR69, URZ, 0x1f, UR39 ;  /* 0x0000001fff457899 */ /* 0x000fe20008011427 */
[----:B------:R-:W-:Y:S01]  /*f690*/  IADD3 R7, P4, PT, R7, UR10, RZ ;  /* 0x0000000a07077c10 */ /* 0x000fe2000ff9e0ff */
[----:B------:R0:W-:Y:S04]  /*f6a0*/  STL [R1+0x7b8], R8 ;  /* 0x0007b80801007387 */ /* 0x0001e80000100800 */
[----:B------:R2:W-:Y:S01]  /*f6b0*/  STL [R1+0x784], R4 ;  /* 0x0007840401007387 */ /* 0x0005e20000100800 */
[----:B------:R-:W-:Y:S01]  /*f6c0*/  USHF.R.S32.HI UR70, URZ, 0x1f, UR40 ;  /* 0x0000001fff467899 */ /* 0x000fe20008011428 */
[----:B0-----:R-:W-:-:S02]  /*f6d0*/  IADD3.X R8, PT, PT, R5, UR68, RZ, P3, !PT ;  /* 0x0000004405087c10 */ /* 0x001fc40009ffe4ff */
[----:B------:R0:W-:Y:S01]  /*f6e0*/  STL [R1+0x7c0], R7 ;  /* 0x0007c00701007387 */ /* 0x0001e20000100800 */
[----:B--2---:R-:W-:-:S03]  /*f6f0*/  IADD3 R4, P3, PT, R6, UR10, RZ ;  /* 0x0000000a06047c10 */ /* 0x004fc6000ff7e0ff */
[----:B------:R-:W-:Y:S01]  /*f700*/  STL [R1+0x78c], R8 ;  /* 0x00078c0801007387 */ /* 0x000fe20000100800 */
[----:B------:R-:W-:Y:S01]  /*f710*/  IADD3.X R6, PT, PT, R5, UR69, RZ, P5, !PT ;  /* 0x0000004505067c10 */ /* 0x000fe2000affe4ff */
[----:B------:R-:W-:Y:S02]  /*f720*/  USHF.R.S32.HI UR71, URZ, 0x1f, UR10 ;  /* 0x0000001fff477899 */ /* 0x000fe4000801140a */
[----:B------:R2:W-:Y:S01]  /*f730*/  STL [R1+0x7c8], R4 ;  /* 0x0007c80401007387 */ /* 0x0005e20000100800 */
[----:B0-----:R-:W-:-:S05]  /*f740*/  IADD3.X R7, PT, PT, R3, UR68, RZ, P6, !PT ;  /* 0x0000004403077c10 */ /* 0x001fca000b7fe4ff */
[----:B------:R0:W-:Y:S01]  /*f750*/  STL [R1+0x794], R7 ;  /* 0x0007940701007387 */ /* 0x0001e20000100800 */
[----:B--2---:R-:W-:-:S03]  /*f760*/  IADD3.X R4, PT, PT, R3, UR69, RZ, P2, !PT ;  /* 0x0000004503047c10 */ /* 0x004fc600097fe4ff */
[----:B------:R2:W-:Y:S04]  /*f770*/  STL [R1+0x79c], R6 ;  /* 0x00079c0601007387 */ /* 0x0005e80000100800 */
[----:B------:R3:W-:Y:S01]  /*f780*/  STL [R1+0x7a4], R4 ;  /* 0x0007a40401007387 */ /* 0x0007e20000100800 */
[----:B0-----:R-:W-:Y:S02]  /*f790*/  IADD3.X R7, PT, PT, R5, UR70, RZ, P1, !PT ;  /* 0x0000004605077c10 */ /* 0x001fe40008ffe4ff */
[C---:B--2---:R-:W-:Y:S02]  /*f7a0*/  IADD3.X R6, PT, PT, R3.reuse, UR70, RZ, P0, !PT ;  /* 0x0000004603067c10 */ /* 0x044fe400087fe4ff */
[----:B------:R-:W-:Y:S02]  /*f7b0*/  IADD3.X R3, PT, PT, R3, UR71, RZ, P3, !PT ;  /* 0x0000004703037c10 */ /* 0x000fe40009ffe4ff */
[----:B---3--:R-:W-:Y:S01]  /*f7c0*/  IADD3.X R4, PT, PT, R5, UR71, RZ, P4, !PT ;  /* 0x0000004705047c10 */ /* 0x008fe2000a7fe4ff */
[----:B------:R1:W-:Y:S04]  /*f7d0*/  STL [R1+0x7ac], R7 ;  /* 0x0007ac0701007387 */ /* 0x0003e80000100800 */
[----:B------:R1:W-:Y:S04]  /*f7e0*/  STL [R1+0x7b4], R6 ;  /* 0x0007b40601007387 */ /* 0x0003e80000100800 */
[----:B------:R1:W-:Y:S04]  /*f7f0*/  STL [R1+0x7c4], R3 ;  /* 0x0007c40301007387 */ /* 0x0003e80000100800 */
[----:B------:R1:W-:Y:S01]  /*f800*/  STL [R1+0x7bc], R4 ;  /* 0x0007bc0401007387 */ /* 0x0003e20000100800 */
[----:B------:R-:W-:Y:S01]  /*f810*/  USHF.L.U32 UR6, UR6, 0x5, URZ ;  /* 0x0000000506067899 */ /* 0x000fe200080006ff */
[----:B------:R-:W-:Y:S01]  /*f820*/  CS2R R44, SRZ ;  /* 0x00000000002c7805 */ /* 0x000fe2000001ff00 */
[----:B------:R-:W-:Y:S01]  /*f830*/  USHF.L.U32 UR41, UR10, 0x5, URZ ;  /* 0x000000050a297899 */ /* 0x000fe200080006ff */
[----:B------:R-:W-:Y:S01]  /*f840*/  CS2R R46, SRZ ;  /* 0x00000000002e7805 */ /* 0x000fe2000001ff00 */
[----:B------:R-:W-:-:S02]  /*f850*/  USHF.R.S32.HI UR7, URZ, 0x5, UR7 ;  /* 0x00000005ff077899 */ /* 0x000fc40008011407 */
[----:B------:R-:W-:Y:S02]  /*f860*/  USHF.R.S32.HI UR72, URZ, 0x1f, UR41 ;  /* 0x0000001fff487899 */ /* 0x000fe40008011429 */
[----:B------:R-:W-:-:S12]  /*f870*/  USHF.R.S32.HI UR73, URZ, 0x1f, UR6 ;  /* 0x0000001fff497899 */ /* 0x000fd80008011406 */
.L_x_1:
[----:B------:R0:W-:Y:S01]  /*f880*/  STL [R1+0x1154], R12 ;  /* 0x0011540c01007387 */ /* 0x0001e20000100800 */
[----:B-1----:R-:W1:Y:S03]  /*f890*/  LDC R3, c[0x0][0x3a0] ;  /* 0x0000e800ff037b82 */ /* 0x002e660000000800 */
[----:B--2---:R-:W2:Y:S04]  /*f8a0*/  LDL R5, [R1+0x550] ;  /* 0x0005500001057983 */ /* 0x004ea80000100800 */
[----:B------:R-:W2:Y:S04]  /*f8b0*/  LDL R4, [R1+0x554] ;  /* 0x0005540001047983 */ /* 0x000ea80000100800 */
[----:B0-----:R-:W1:Y:S04]  /*f8c0*/  LDL R12, [R1+0x580] ;  /* 0x00058000010c7983 */ /* 0x001e680000100800 */
[----:B------:R0:W-:Y:S02]  /*f8d0*/  STL [R1+0x1150], R11 ;  /* 0x0011500b01007387 */ /* 0x0001e40000100800 */
[----:B0-----:R-:W-:-:S02]  /*f8e0*/  PRMT R11, RZ, 0x7610, R11 ;  /* 0x00007610ff0b7816 */ /* 0x001fc4000000000b */
[----:B------:R-:W-:Y:S04]  /*f8f0*/  STL [R1+0x114c], R10 ;  /* 0x00114c0a01007387 */ /* 0x000fe80000100800 */
[----:B------:R-:W-:Y:S04]  /*f900*/  STL [R1+0x1148], R9 ;  /* 0x0011480901007387 */ /* 0x000fe80000100800 */
[----:B------:R-:W-:Y:S04]  /*f910*/  STL [R1+0x1144], R8 ;  /* 0x0011440801007387 */ /* 0x000fe80000100800 */
[----:B------:R-:W-:Y:S04]  /*f920*/  STL [R1+0x1140], R7 ;  /* 0x0011400701007387 */ /* 0x000fe80000100800 */
[----:B------:R-:W-:Y:S04]  /*f930*/  STL [R1+0x113c], R6 ;  /* 0x00113c0601007387 */ /* 0x000fe80000100800 */
[----:B-----5:R-:W-:Y:S04]  /*f940*/  STL [R1+0xff8], R2 ;  /* 0x000ff80201007387 */ /* 0x020fe80000100800 */
[----:B------:R-:W-:Y:S04]  /*f950*/  STL [R1+0x1000], R2 ;  /* 0x0010000201007387 */ /* 0x000fe80000100800 */
[----:B------:R-:W-:Y:S04]  /*f960*/  STL [R1+0x1004], R2 ;  /* 0x0010040201007387 */ /* 0x000fe80000100800 */
[----:B------:R-:W-:Y:S04]  /*f970*/  STL [R1+0x100c], R2 ;  /* 0x00100c0201007387 */ /* 0x000fe80000100800 */
[----:B------:R-:W-:Y:S04]  /*f980*/  STL [R1+0x1014], R2 ;  /* 0x0010140201007387 */ /* 0x000fe80000100800 */
[----:B------:R-:W-:Y:S01]  /*f990*/  STL [R1+0x101c], R2 ;  /* 0x00101c0201007387 */ /* 0x000fe20000100800 */
[----:B-1----:R-:W-:-:S05]  /*f9a0*/  IMAD R3, R12, -0x20, R3 ;  /* 0xffffffe00c037824 */ /* 0x002fca00078e0203 */
[----:B------:R-:W-:-:S13]  /*f9b0*/  ISETP.GT.AND P0, PT, R3, RZ, PT ;  /* 0x000000ff0300720c */ /* 0x000fda0003f04270 */
[----:B--2---:R-:W2:Y:S04]  /*f9c0*/  @P0 LDG.E.U8 R11, desc[UR8][R4.64] ;  /* 0x00000008040b0981 */ /* 0x004ea8000c1e1100 */
[----:B------:R-:W-:Y:S04]  /*f9d0*/  STL [R1+0x1024], R2 ;  /* 0x0010240201007387 */ /* 0x000fe80000100800 */
        /* <DEDUP_REMOVED lines=72> */
[----:B-----5:R-:W-:Y:S04]  /*fe60*/  STL [R1+0xc40], R0 ;  /* 0x000c400001007387 */ /* 0x020fe80000100800 */
[----:B------:R-:W3:Y:S04]  /*fe70*/  LDL.LU R12, [R1+0x1154] ;  /* 0x00115400010c7983 */ /* 0x000ee80000300800 */
[----:B--2---:R0:W-:Y:S04]  /*fe80*/  STL [R1+0x2c], R11 ;  /* 0x00002c0b01007387 */ /* 0x0041e80000100800 */
[----:B0-----:R-:W2:Y:S04]  /*fe90*/  LDL.LU R11, [R1+0x1150] ;  /* 0x00115000010b7983 */ /* 0x001ea80000300800 */
[----:B------:R-:W4:Y:S04]  /*fea0*/  LDL R4, [R1+0x548] ;  /* 0x0005480001047983 */ /* 0x000f280000100800 */
[----:B------:R-:W4:Y:S01]  /*feb0*/  LDL R5, [R1+0x54c] ;  /* 0x00054c0001057983 */ /* 0x000f220000100800 */
[----:B------:R-:W-:-:S02]  /*fec0*/  PRMT R10, RZ, 0x7610, R10 ;  /* 0x00007610ff0a7816 */ /* 0x000fc4000000000a */
[----:B----4-:R-:W-:-:S04]  /*fed0*/  @P0 LOP3.LUT R5, R5, R4, RZ, 0x3c, !PT ;  /* 0x0000000405050212 */ /* 0x010fc800078e3cff */
[----:B------:R-:W-:-:S04]  /*fee0*/  @P0 LOP3.LUT R4, R5, R4, RZ, 0x3c, !PT ;  /* 0x0000000405040212 */ /* 0x000fc800078e3cff */
[----:B------:R-:W-:-:S05]  /*fef0*/  @P0 LOP3.LUT R5, R5, R4, RZ, 0x3c, !PT ;  /* 0x0000000405050212 */ /* 0x000fca00078e3cff */
[----:B------:R-:W4:Y:S01]  /*ff00*/  @P0 LDG.E.U8 R10, desc[UR8][R4.64] ;  /* 0x00000008040a0981 */ /* 0x000f22000c1e1100 */
[----:B------:R-:W-:-:S03]  /*ff10*/  ISETP.GT.AND P1, PT, R3, 0x1, PT ;  /* 0x000000010300780c */ /* 0x000fc60003f24270 */
[----:B----4-:R0:W-:Y:S04]  /*ff20*/  STL [R1+0x28], R10 ;  /* 0x0000280a01007387 */ /* 0x0101e80000100800 */
[----:B0-----:R-:W4:Y:S04]  /*ff30*/  LDL.LU R10, [R1+0x114c] ;  /* 0x00114c00010a7983 */ /* 0x001f280000300800 */
[----:B------:R-:W2:Y:S04]  /*ff40*/  LDL R4, [R1+0x7c4] ;  /* 0x0007c40001047983 */ /* 0x000ea80000100800 */
[----:B------:R-:W2:Y:S01]  /*ff50*/  LDL R5, [R1+0x7c8] ;  /* 0x0007c80001057983 */ /* 0x000ea20000100800 */
[----:B------:R-:W-:-:S02]  /*ff60*/  PRMT R9, RZ, 0x7610, R9 ;  /* 0x00007610ff097816 */ /* 0x000fc40000000009 */
[----:B--2---:R-:W-:-:S04]  /*ff70*/  @P1 LOP3.LUT R5, R5, R4, RZ, 0x3c, !PT ;  /* 0x0000000405051212 */ /* 0x004fc800078e3cff */
[----:B------:R-:W-:-:S04]  /*ff80*/  @P1 LOP3.LUT R4, R5, R4, RZ, 0x3c, !PT ;  /* 0x0000000405041212 */ /* 0x000fc800078e3cff */
[----:B------:R-:W-:-:S05]  /*ff90*/  @P1 LOP3.LUT R5, R5, R4, RZ, 0x3c, !PT ;  /* 0x0000000405051212 */ /* 0x000fca00078e3cff */
[----:B------:R-:W2:Y:S04]  /*ffa0*/  @P1 LDG.E.U8 R9, desc[UR8][R4.64] ;  /* 0x0000000804091981 */ /* 0x000ea8000c1e1100 */
[----:B--2---:R0:W-:Y:S04]  /*ffb0*/  STL [R1+0x24], R9 ;  /* 0x0000240901007387 */ /* 0x0041e80000100800 */
[----:B0-----:R-:W2:Y:S04]  /*ffc0*/  LDL.LU R9, [R1+0x1148] ;  /* 0x0011480001097983 */ /* 0x001ea80000300800 */
[----:B------:R-:W2:Y:S04]  /*ffd0*/  LDL R4, [R1+0x7bc] ;  /* 0x0007bc0001047983 */ /* 0x000ea80000100800 */
[----:B------:R-:W2:Y:S01]  /*ffe0*/  LDL R5, [R1+0x7c0] ;  /* 0x0007c00001057983 */ /* 0x000ea20000100800 */
[----:B------:R-:W-:-:S02]  /*fff0*/  PRMT R8, RZ, 0x7610, R8 ;  /* 0x00007610ff087816 */ /* 0x000fc40000000008 */
[----:B--2---:R-:W-:-:S04]  /*10000*/  @P1 LOP3.LUT R5, R5, R4, RZ, 0x3c, !PT ;  /* 0x0000000405051212 */ /* 0x004fc800078e3cff */
[----:B------:R-:W-:-:S04]  /*10010*/  @P1 LOP3.LUT R4, R5, R4, RZ, 0x3c, !PT ;  /* 0x0000000405041212 */ /* 0x000fc800078e3cff */
[----:B------:R-:W-:-:S05]  /*10020*/  @P1 LOP3.LUT R5, R5, R4, RZ, 0x3c, !PT ;  /* 0x0000000405051212 */ /* 0x000fca00078e3cff */
[----:B------:R-:W2:Y:S01]  /*10030*/  @P1 LDG.E.U8 R8, desc[UR8][R4.64] ;  /* 0x0000000804081981 */ /* 0x000ea2000c1e1100 */
[----:B------:R-:W-:-:S03]  /*10040*/  ISETP.GT.AND P2, PT, R3, 0x2, PT ;  /* 0x000000020300780c */ /* 0x000fc60003f44270 */
        /* <DEDUP_REMOVED lines=17> */
[----:B------:R0:W2:Y:S04]  /*10160*/  @P2 LDG.E.U8 R0, desc[UR8][R4.64] ;  /* 0x0000000804002981 */ /* 0x0000a8000c1e1100 */
[----:B------:R-:W0:Y:S04]  /*10170*/  LDL R4, [R1+0x7a4] ;  /* 0x0007a40001047983 */ /* 0x000e280000100800 */
[----:B------:R-:W0:Y:S01]  /*10180*/  LDL R5, [R1+0x7a8] ;  /* 0x0007a80001057983 */ /* 0x000e220000100800 */
[----:B------:R-:W-:Y:S02]  /*10190*/  ISETP.GT.AND P0, PT, R3, 0x3, PT ;  /* 0x000000030300780c */ /* 0x000fe40003f04270 */
[----:B------:R-:W-:-:S11]  /*101a0*/  PRMT R6, RZ, 0x7610, R6 ;  /* 0x00007610ff067816 */ /* 0x000fd60000000006 */
[----:B0-----:R-:W-:-:S04]  /*101b0*/  @P0 LOP3.LUT R5, R5, R4, RZ, 0x3c, !PT ;  /* 0x0000000405050212 */ /* 0x001fc800078e3cff */
[----:B------:R-:W-:-:S04]  /*101c0*/  @P0 LOP3.LUT R4, R5, R4, RZ, 0x3c, !PT ;  /* 0x0000000405040212 */ /* 0x000fc800078e3cff */
[----:B------:R-:W-:-:S05]  /*101d0*/  @P0 LOP3.LUT R5, R5, R4, RZ, 0x3c, !PT ;  /* 0x0000000405050212 */ /* 0x000fca00078e3cff */
[----:B------:R-:W3:Y:S04]  /*101e0*/  @P0 LDG.E.U8 R6, desc[UR8][R4.64] ;  /* 0x0000000804060981 */ /* 0x000ee8000c1e1100 */
[----:B--2---:R0:W-:Y:S04]  /*101f0*/  STL [R1+0x18], R0 ;  /* 0x0000180001007387 */ /* 0x0041e80000100800 */
[----:B0-----:R-:W2:Y:S04]  /*10200*/  LDL R0, [R1+0x788] ;  /* 0x0007880001007983 */ /* 0x001ea80000100800 */
[----:B---3--:R0:W-:Y:S04]  /*10210*/  STL [R1+0x14], R6 ;  /* 0x0000140601007387 */ /* 0x0081e80000100800 */
[----:B0-----:R-:W3:Y:S04]  /*10220*/  LDL.LU R6, [R1+0x113c] ;  /* 0x00113c0001067983 */ /* 0x001ee80000300800 */
[----:B------:R-:W2:Y:S04]  /*10230*/  LDL R4, [R1+0x79c] ;  /* 0x00079c0001047983 */ /* 0x000ea80000100800 */
[----:B------:R-:W2:Y:S01]  /*10240*/  LDL R5, [R1+0x7a0] ;  /* 0x0007a00001057983 */ /* 0x000ea20000100800 */
[----:B------:R-:W-:-:S02]  /*10250*/  PRMT R47, RZ, 0x7610, R47 ;  /* 0x00007610ff2f7816 */ /* 0x000fc4000000002f */
[----:B--2---:R-:W-:-:S04]  /*10260*/  @P0 LOP3.LUT R5, R5, R4, RZ, 0x3c, !PT ;  /* 0x0000000405050212 */ /* 0x004fc800078e3cff */
[----:B------:R-:W-:-:S04]  /*10270*/  @P0 LOP3.LUT R4, R5, R4, RZ, 0x3c, !PT ;  /* 0x0000000405040212 */ /* 0x000fc800078e3cff */
[----:B------:R-:W-:-:S05]  /*10280*/  @P0 LOP3.LUT R5, R5, R4, RZ, 0x3c, !PT ;  /* 0x0000000405050212 */ /* 0x000fca00078e3cff */
[----:B------:R-:W2:Y:S04]  /*10290*/  @P0 LDG.E.U8 R47, desc[UR8][R4.64] ;  /* 0x00000008042f0981 */ /* 0x000ea8000c1e1100 */
[----:B------:R-:W3:Y:S04]  /*102a0*/  LDL R4, [R1+0x794] ;  /* 0x0007940001047983 */ /* 0x000ee80000100800 */
[----:B------:R-:W3:Y:S01]  /*102b0*/  LDL R5, [R1+0x798] ;  /* 0x0007980001057983 */ /* 0x000ee20000100800 */
[----:B------:R-:W-:Y:S02]  /*102c0*/  ISETP.GT.AND P1, PT, R3, 0x4, PT ;  /* 0x000000040300780c */ /* 0x000fe40003f24270 */
[----:B------:R-:W-:Y:S01]  /*102d0*/  PRMT R46, RZ, 0x7610, R46 ;  /* 0x00007610ff2e7816 */ /* 0x000fe2000000002e */
[----:B--2---:R0:W-:Y:S01]  /*102e0*/  STL [R1+0x1128], R47 ;  /* 0x0011282f01007387 */ /* 0x0041e20000100800 */
[----:B------:R-:W-:-:S03]  /*102f0*/  PRMT R45, RZ, 0x7610, R45 ;  /* 0x00007610ff2d7816 */ /* 0x000fc6000000002d */
[----:B0-----:R-:W2:Y:S06]  /*10300*/  LDL R47, [R1+0x784] ;  /* 0x00078400012f7983 */ /* 0x001eac0000100800 */
[----:B---3--:R-:W-:-:S04]  /*10310*/  @P1 LOP3.LUT R5, R5, R4, RZ, 0x3c, !PT ;  /* 0x0000000405051212 */ /* 0x008fc800078e3cff */
[----:B------:R-:W-:-:S04]  /*10320*/  @P1 LOP3.LUT R4, R5, R4, RZ, 0x3c, !PT ;  /* 0x0000000405041212 */ /* 0x000fc800078e3cff */
[----:B------:R-:W-:-:S05]  /*10330*/  @P1 LOP3.LUT R5, R5, R4, RZ, 0x3c, !PT ;  /* 0x0000000405051212 */ /* 0x000fca00078e3cff */
[----:B------:R0:W3:Y:S04]  /*10340*/  @P1 LDG.E.U8 R46, desc[UR8][R4.64] ;  /* 0x00000008042e1981 */ /* 0x0000e8000c1e1100 */
[----:B------:R-:W0:Y:S04]  /*10350*/  LDL R4, [R1+0x78c] ;  /* 0x00078c0001047983 */ /* 0x000e280000100800 */
[----:B------:R-:W0:Y:S01]  /*10360*/  LDL R5, [R1+0x790] ;  /* 0x0007900001057983 */ /* 0x000e220000100800 */
[----:B------:R-:W-:Y:S02]  /*10370*/  ISETP.GT.AND P2, PT, R3, 0x5, PT ;  /* 0x000000050300780c */ /* 0x000fe40003f44270 */
[----:B0-----:R-:W-:-:S04]  /*10380*/  @P1 LOP3.LUT R5, R5, R4, RZ, 0x3c, !PT ;  /* 0x0000000405051212 */ /* 0x001fc800078e3cff */
[----:B------:R-:W-:-:S04]  /*10390*/  @P1 LOP3.LUT R4, R5, R4, RZ, 0x3c, !PT ;  /* 0x0000000405041212 */ /* 0x000fc800078e3cff */
[----:B------:R-:W-:-:S05]  /*103a0*/  @P1 LOP3.LUT R5, R5, R4, RZ, 0x3c, !PT ;  /* 0x0000000405051212 */ /* 0x000fca00078e3cff */
[----:B------:R0:W4:Y:S01]  /*103b0*/  @P1 LDG.E.U8 R45, desc[UR8][R4.64] ;  /* 0x00000008042d1981 */ /* 0x000122000c1e1100 */
[----:B------:R-:W-:-:S03]  /*103c0*/  PRMT R44, RZ, 0x7610, R44 ;  /* 0x00007610ff2c7816 */ /* 0x000fc6000000002c */
[----:B---3--:R1:W-:Y:S01]  /*103d0*/  STL [R1+0x112c], R46 ;  /* 0x00112c2e01007387 */ /* 0x0083e20000100800 */
[----:B0-----:R-:W-:Y:S02]  /*103e0*/  @P2 IMAD.MOV.U32 R4, RZ, RZ, R0 ;  /* 0x000000ffff042224 */ /* 0x001fe400078e0000 */
[----:B--2---:R-:W-:-:S05]  /*103f0*/  @P2 IMAD.MOV.U32 R5, RZ, RZ, R47 ;  /* 0x000000ffff052224 */ /* 0x004fca00078e002f */
[----:B------:R0:W2:Y:S04]  /*10400*/  @P2 LDG.E.U8 R44, desc[UR8][R4.64] ;  /* 0x00000008042c2981 */ /* 0x0000a8000c1e1100 */
[----:B----4-:R3:W-:Y:S04]  /*10410*/  STL [R1+0x1130], R45 ;  /* 0x0011302d01007387 */ /* 0x0107e80000100800 */
[----:B------:R-:W0:Y:S04]  /*10420*/  LDL R4, [R1+0x77c] ;  /* 0x00077c0001047983 */ /* 0x000e280000100800 */
[----:B------:R-:W0:Y:S01]  /*10430*/  LDL R5, [R1+0x780] ;  /* 0x0007800001057983 */ /* 0x000e220000100800 */
[----:B------:R-:W-:-:S03]  /*10440*/  PRMT R2, RZ, 0x7610, R2 ;  /* 0x00007610ff027816 */ /* 0x000fc60000000002 */
[----:B------:R-:W4:Y:S04]  /*10450*/  LDL R47, [R1+0x76c] ;  /* 0x00076c00012f7983 */ /* 0x000f280000100800 */
[----:B-1----:R-:W2:Y:S04]  /*10460*/  LDL R46, [R1+0x770] ;  /* 0x00077000012e7983 */ /* 0x002ea80000100800 */
[----:B---3--:R-:W3:Y:S04]  /*10470*/  LDL R45, [R1+0x764] ;  /* 0x00076400012d7983 */ /* 0x008ee80000100800 */
[----:B------:R-:W2:Y:S01]  /*10480*/  LDL R0, [R1+0x768] ;  /* 0x0007680001007983 */ /* 0x000ea20000100800 */
[----:B0-----:R-:W-:-:S04]  /*10490*/  @P2 LOP3.LUT R5, R5, R4, RZ, 0x3c, !PT ;  /* 0x0000000405052212 */ /* 0x001fc800078e3cff */
[----:B------:R-:W-:-:S04]  /*104a0*/  @P2 LOP3.LUT R4, R5, R4, RZ, 0x3c, !PT ;  /* 0x0000000405042212 */ /* 0x000fc800078e3cff */
[----:B------:R-:W-:-:S05]  /*104b0*/  @P2 LOP3.LUT R5, R5, R4, RZ, 0x3c, !PT ;  /* 0x0000000405052212 */ /* 0x000fca00078e3cff */
[----:B------:R-:W3:Y:S04]  /*104c0*/  @P2 LDG.E.U8 R2, desc[UR8][R4.64] ;  /* 0x0000000804022981 */ /* 0x000ee8000c1e1100 */
[----:B--2---:R0:W-:Y:S04]  /*104d0*/  STL [R1+0x1134], R44 ;  /* 0x0011342c01007387 */ /* 0x0041e80000100800 */
[----:B------:R-:W2:Y:S04]  /*104e0*/  LDL R4, [R1+0x774] ;  /* 0x0007740001047983 */ /* 0x000ea80000100800 */
[----:B------:R-:W2:Y:S04]  /*104f0*/  LDL R5, [R1+0x778] ;  /* 0x0007780001057983 */ /* 0x000ea80000100800 */
[----:B0-----:R-:W4:Y:S01]  /*10500*/  LDL R44, [R1+0x760] ;  /* 0x00076000012c7983 */ /* 0x001f220000100800 */
[----:B------:R-:W-:-:S03]  /*10510*/  ISETP.GT.AND P0, PT, R3, 0x6, PT ;  /* 0x000000060300780c */ /* 0x000fc60003f04270 */
[----:B---3--:R0:W-:Y:S04]  /*10520*/  STL [R1+0x1138], R2 ;  /* 0x0011380201007387 */ /* 0x0081e80000100800 */
[----:B0-----:R-:W3:Y:S06]  /*10530*/  LDL R2, [R1+0x75c] ;  /* 0x00075c0001027983 */ /* 0x001eec0000100800 */
[----:B--2---:R-:W-:-:S04]  /*10540*/  @P0 LOP3.LUT R5, R5, R4, RZ, 0x3c, !PT ;  /* 0x0000000405050212 */ /* 0x004fc800078e3cff */
[----:B------:R-:W-:Y:S02]  /*10550*/  @P0 LOP3.LUT R4, R5, R4, RZ, 0x3c, !PT ;  /* 0x0000000405040212 */ /* 0x000fe400078e3cff */
[----:B------:R-:W-:Y:S02]  /*10560*/  ISETP.GT.AND P1, PT, R3, 0x7, PT ;  /* 0x000000070300780c */ /* 0x000fe40003f24270 */
[----:B------:R-:W-:Y:S02]  /*10570*/  PRMT R61, RZ, 0x7610, R61 ;  /* 0x00007610ff3d7816 */ /* 0x000fe4000000003d */
[----:B------:R-:W-:Y:S02]  /*10580*/  @P0 LOP3.LUT R5, R5, R4, RZ, 0x3c, !PT ;  /* 0x0000000405050212 */ /* 0x000fe400078e3cff */
[----:B------:R-:W-:-:S03]  /*10590*/  PRMT R60, RZ, 0x7610, R60 ;  /* 0x00007610ff3c7816 */ /* 0x000fc6000000003c */
[----:B------:R0:W2:Y:S01]  /*105a0*/  @P0 LDG.E.U8 R61, desc[UR8][R4.64] ;  /* 0x00000008043d0981 */ /* 0x0000a2000c1e1100 */
[----:B------:R-:W-:Y:S01]  /*105b0*/  PRMT R59, RZ, 0x7610, R59 ;  /* 0x00007610ff3b7816 */ /* 0x000fe2000000003b */
[----:B0-----:R-:W-:Y:S02]  /*105c0*/  @P0 IMAD.MOV.U32 R4, RZ, RZ, R46 ;  /* 0x000000ffff040224 */ /* 0x001fe400078e002e */
[----:B----4-:R-:W-:Y:S01]  /*105d0*/  @P0 IMAD.MOV.U32 R5, RZ, RZ, R47 ;  /* 0x000000ffff050224 */ /* 0x010fe200078e002f */
[----:B------:R-:W-:Y:S01]  /*105e0*/  PRMT R58, RZ, 0x7610, R58 ;  /* 0x00007610ff3a7816 */ /* 0x000fe2000000003a */
[----:B------:R-:W4:Y:S04]  /*105f0*/  LDL R47, [R1+0x74c] ;  /* 0x00074c00012f7983 */ /* 0x000f280000100800 */
[----:B------:R0:W2:Y:S04]  /*10600*/  @P0 LDG.E.U8 R60, desc[UR8][R4.64] ;  /* 0x00000008043c0981 */ /* 0x0000a8000c1e1100 */
[----:B------:R-:W2:Y:S01]  /*10610*/  LDL R46, [R1+0x750] ;  /* 0x00075000012e7983 */ /* 0x000ea20000100800 */
[----:B0-----:R-:W-:-:S02]  /*10620*/  @P1 IMAD.MOV.U32 R4, RZ, RZ, R0 ;  /* 0x000000ffff041224 */ /* 0x001fc400078e0000 */
[----:B------:R-:W-:Y:S01]  /*10630*/  @P1 IMAD.MOV.U32 R5, RZ, RZ, R45 ;  /* 0x000000ffff051224 */ /* 0x000fe200078e002d */
[----:B------:R-:W2:Y:S04]  /*10640*/  LDL R0, [R1+0x748] ;  /* 0x0007480001007983 */ /* 0x000ea80000100800 */
[----:B------:R0:W2:Y:S04]  /*10650*/  @P1 LDG.E.U8 R59, desc[UR8][R4.64] ;  /* 0x00000008043b1981 */ /* 0x0000a8000c1e1100 */
[----:B------:R-:W2:Y:S01]  /*10660*/  LDL R45, [R1+0x744] ;  /* 0x00074400012d7983 */ /* 0x000ea20000100800 */
[----:B0-----:R-:W-:-:S03]  /*10670*/  @P1 IMAD.MOV.U32 R4, RZ, RZ, R44 ;  /* 0x000000ffff041224 */ /* 0x001fc600078e002c */
[----:B------:R-:W2:Y:S01]  /*10680*/  LDL R44, [R1+0x73c] ;  /* 0x00073c00012c7983 */ /* 0x000ea20000100800 */
[----:B---3--:R-:W-:-:S03]  /*10690*/  @P1 IMAD.MOV.U32 R5, RZ, RZ, R2 ;  /* 0x000000ffff051224 */ /* 0x008fc600078e0002 */
[----:B------:R-:W3:Y:S04]  /*106a0*/  LDL R2, [R1+0x740] ;  /* 0x0007400001027983 */ /* 0x000ee80000100800 */
[----:B------:R0:W2:Y:S04]  /*106b0*/  @P1 LDG.E.U8 R58, desc[UR8][R4.64] ;  /* 0x00000008043a1981 */ /* 0x0000a8000c1e1100 */
[----:B------:R-:W0:Y:S04]  /*106c0*/  LDL R4, [R1+0x754] ;  /* 0x0007540001047983 */ /* 0x000e280000100800 */
[----:B------:R-:W0:Y:S01]  /*106d0*/  LDL R5, [R1+0x758] ;  /* 0x0007580001057983 */ /* 0x000e220000100800 */
[----:B------:R-:W-:-:S02]  /*106e0*/  ISETP.GT.AND P2, PT, R3, 0x8, PT ;  /* 0x000000080300780c */ /* 0x000fc40003f44270 */
[----:B------:R-:W-:Y:S02]  /*106f0*/  ISETP.GT.AND P0, PT, R3, 0x9, PT ;  /* 0x000000090300780c */ /* 0x000fe40003f04270 */
[----:B------:R-:W-:Y:S02]  /*10700*/  PRMT R57, RZ, 0x7610, R57 ;  /* 0x00007610ff397816 */ /* 0x000fe40000000039 */
[----:B------:R-:W-:Y:S02]  /*10710*/  PRMT R56, RZ, 0x7610, R56 ;  /* 0x00007610ff387816 */ /* 0x000fe40000000038 */
[----:B------:R-:W-:Y:S02]  /*10720*/  PRMT R55, RZ, 0x7610, R55 ;  /* 0x00007610ff377816 */ /* 0x000fe40000000037 */
[----:B------:R-:W-:-:S03]  /*10730*/  PRMT R54, RZ, 0x7610, R54 ;  /* 0x00007610ff367816 */ /* 0x000fc60000000036 */
[----:B0-----:R-:W-:-:S04]  /*10740*/  @P2 LOP3.LUT R5, R5, R4, RZ, 0x3c, !PT ;  /* 0x0000000405052212 */ /* 0x001fc800078e3cff */
[----:B------:R-:W-:-:S04]  /*10750*/  @P2 LOP3.LUT R4, R5, R4, RZ, 0x3c, !PT ;  /* 0x0000000405042212 */ /* 0x000fc800078e3cff */
[----:B------:R-:W-:-:S05]  /*10760*/  @P2 LOP3.LUT R5, R5, R4, RZ, 0x3c, !PT ;  /* 0x0000000405052212 */ /* 0x000fca00078e3cff */
[----:B------:R2:W3:Y:S02]  /*10770*/  @P2 LDG.E.U8 R57, desc[UR8][R4.64] ;  /* 0x0000000804392981 */ /* 0x0004e4000c1e1100 */
[----:B--2---:R-:W-:Y:S02]  /*10780*/  @P2 IMAD.MOV.U32 R4, RZ, RZ, R46 ;  /* 0x000000ffff042224 */ /* 0x004fe400078e002e */
[----:B----4-:R-:W-:Y:S01]  /*10790*/  @P2 IMAD.MOV.U32 R5, RZ, RZ, R47 ;  /* 0x000000ffff052224 */ /* 0x010fe200078e002f */
[----:B------:R-:W2:Y:S04]  /*107a0*/  LDL R46, [R1+0x730] ;  /* 0x00073000012e7983 */ /* 0x000ea80000100800 */
[----:B------:R0:W4:Y:S04]  /*107b0*/  @P2 LDG.E.U8 R56, desc[UR8][R4.64] ;  /* 0x0000000804382981 */ /* 0x000128000c1e1100 */
[----:B------:R-:W2:Y:S01]  /*107c0*/  LDL R47, [R1+0x72c] ;  /* 0x00072c00012f7983 */ /* 0x000ea20000100800 */
[----:B0-----:R-:W-:-:S02]  /*107d0*/  @P0 IMAD.MOV.U32 R4, RZ, RZ, R0 ;  /* 0x000000ffff040224 */ /* 0x001fc400078e0000 */
[----:B------:R-:W-:Y:S01]  /*107e0*/  @P0 IMAD.MOV.U32 R5, RZ, RZ, R45 ;  /* 0x000000ffff050224 */ /* 0x000fe200078e002d */
[----:B------:R-:W2:Y:S04]  /*107f0*/  LDL R0, [R1+0x728] ;  /* 0x0007280001007983 */ /* 0x000ea80000100800 */
[----:B------:R3:W2:Y:S04]  /*10800*/  @P0 LDG.E.U8 R55, desc[UR8][R4.64] ;  /* 0x0000000804370981 */ /* 0x0006a8000c1e1100 */
[----:B------:R-:W2:Y:S01]  /*10810*/  LDL R45, [R1+0x724] ;  /* 0x00072400012d7983 */ /* 0x000ea20000100800 */
[----:B---3--:R-:W-:-:S02]  /*10820*/  @P0 IMAD.MOV.U32 R4, RZ, RZ, R2 ;  /* 0x000000ffff040224 */ /* 0x008fc400078e0002 */
[----:B------:R-:W-:Y:S01]  /*10830*/  @P0 IMAD.MOV.U32 R5, RZ, RZ, R44 ;  /* 0x000000ffff050224 */ /* 0x000fe200078e002c */
[----:B------:R-:W3:Y:S04]  /*10840*/  LDL R2, [R1+0x720] ;  /* 0x0007200001027983 */ /* 0x000ee80000100800 */
[----:B------:R0:W2:Y:S04]  /*10850*/  @P0 LDG.E.U8 R54, desc[UR8][R4.64] ;  /* 0x0000000804360981 */ /* 0x0000a8000c1e1100 */
[----:B------:R-:W2:Y:S04]  /*10860*/  LDL R44, [R1+0x71c] ;  /* 0x00071c00012c7983 */ /* 0x000ea80000100800 */
        /* <DEDUP_REMOVED lines=11> */
[----:B------:R2:W4:Y:S02]  /*10920*/  @P1 LDG.E.U8 R53, desc[UR8][R4.64] ;  /* 0x0000000804351981 */ /* 0x000524000c1e1100 */
[----:B--2---:R-:W-:Y:S02]  /*10930*/  @P1 IMAD.MOV.U32 R4, RZ, RZ, R46 ;  /* 0x000000ffff041224 */ /* 0x004fe400078e002e */
[----:B------:R-:W-:Y:S01]  /*10940*/  @P1 IMAD.MOV.U32 R5, RZ, RZ, R47 ;  /* 0x000000ffff051224 */ /* 0x000fe200078e002f */
[----:B------:R-:W2:Y:S04]  /*10950*/  LDL R46, [R1+0x710] ;  /* 0x00071000012e7983 */ /* 0x000ea80000100800 */
[----:B------:R0:W2:Y:S04]  /*10960*/  @P1 LDG.E.U8 R52, desc[UR8][R4.64] ;  /* 0x0000000804341981 */ /* 0x0000a8000c1e1100 */
        /* <DEDUP_REMOVED lines=89> */
[C---:B------:R-:W-:Y:S01]  /*10f00*/  ISETP.GT.AND P0, PT, R3.reuse, 0x12, PT ;  /* 0x000000120300780c */ /* 0x040fe20003f04270 */
[----:B------:R-:W3:Y:S04]  /*10f10*/  LDL R44, [R1+0x694] ;  /* 0x00069400012c7983 */ /* 0x000ee80000100800 */
[----:B------:R0:W2:Y:S01]  /*10f20*/  @P2 LDG.E.U8 R34, desc[UR8][R4.64] ;  /* 0x0000000804222981 */ /* 0x0000a2000c1e1100 */
[----:B------:R-:W-:Y:S02]  /*10f30*/  PRMT R33, RZ, 0x7610, R33 ;  /* 0x00007610ff217816 */ /* 0x000fe40000000021 */
[----:B------:R-:W-:Y:S01]  /*10f40*/  ISETP.GT.AND P1, PT, R3, 0x13, PT ;  /* 0x000000130300780c */ /* 0x000fe20003f24270 */
[----:B------:R-:W2:Y:S04]  /*10f50*/  LDL R2, [R1+0x698] ;  /* 0x0006980001027983 */ /* 0x000ea80000100800 */
[----:B------:R-:W0:Y:S04]  /*10f60*/  LDL R4, [R1+0x6b4] ;  /* 0x0006b40001047983 */ /* 0x000e280000100800 */
[----:B------:R-:W0:Y:S01]  /*10f70*/  LDL R5, [R1+0x6b8] ;  /* 0x0006b80001057983 */ /* 0x000e220000100800 */
[----:B------:R-:W-:-:S02]  /*10f80*/  PRMT R32, RZ, 0x7610, R32 ;  /* 0x00007610ff207816 */ /* 0x000fc40000000020 */
[----:B------:R-:W-:Y:S02]  /*10f90*/  PRMT R31, RZ, 0x7610, R31 ;  /* 0x00007610ff1f7816 */ /* 0x000fe4000000001f */
[----:B0-----:R-:W-:-:S04]  /*10fa0*/  @P0 LOP3.LUT R5, R5, R4, RZ, 0x3c, !PT ;  /* 0x0000000405050212 */ /* 0x001fc800078e3cff */
[----:B------:R-:W-:-:S04]  /*10fb0*/  @P0 LOP3.LUT R4, R5, R4, RZ, 0x3c, !PT ;  /* 0x0000000405040212 */ /* 0x000fc800078e3cff */
[----:B------:R-:W-:-:S05]  /*10fc0*/  @P0 LOP3.LUT R5, R5, R4, RZ, 0x3c, !PT ;  /* 0x0000000405050212 */ /* 0x000fca00078e3cff */
[----:B------:R2:W3:Y:S02]  /*10fd0*/  @P0 LDG.E.U8 R33, desc[UR8][R4.64] ;  /* 0x0000000804210981 */ /* 0x0004e4000c1e1100 */
        /* <DEDUP_REMOVED lines=9> */
[----:B------:R-:W2:Y:S04]  /*11070*/  LDL R45, [R1+0x684] ;  /* 0x00068400012d7983 */ /* 0x000ea80000100800 */
[----:B------:R-:W0:Y:S04]  /*11080*/  LDL R4, [R1+0x69c] ;  /* 0x00069c0001047983 */ /* 0x000e280000100800 */
[----:B------:R-:W0:Y:S01]  /*11090*/  LDL R5, [R1+0x6a0] ;  /* 0x0006a00001057983 */ /* 0x000e220000100800 */
[----:B------:R-:W-:-:S02]  /*110a0*/  ISETP.GT.AND P2, PT, R3, 0x14, PT ;  /* 0x000000140300780c */ /* 0x000fc40003f44270 */
[----:B------:R-:W-:Y:S02]  /*110b0*/  PRMT R30, RZ, 0x7610, R30 ;  /* 0x00007610ff1e7816 */ /* 0x000fe4000000001e */
[----:B------:R-:W-:Y:S02]  /*110c0*/  PRMT R29, RZ, 0x7610, R29 ;  /* 0x00007610ff1d7816 */ /* 0x000fe4000000001d */
[----:B------:R-:W-:Y:S02]  /*110d0*/  ISETP.GT.AND P0, PT, R3, 0x15, PT ;  /* 0x000000150300780c */ /* 0x000fe40003f04270 */
[----:B------:R-:W-:Y:S02]  /*110e0*/  PRMT R28, RZ, 0x7610, R28 ;  /* 0x00007610ff1c7816 */ /* 0x000fe4000000001c */
[----:B------:R-:W-:Y:S02]  /*110f0*/  PRMT R27, RZ, 0x7610, R27 ;  /* 0x00007610ff1b7816 */ /* 0x000fe4000000001b */
[----:B0-----:R-:W-:-:S04]  /*11100*/  @P1 LOP3.LUT R5, R5, R4, RZ, 0x3c, !PT ;  /* 0x0000000405051212 */ /* 0x001fc800078e3cff */
[----:B------:R-:W-:-:S04]  /*11110*/  @P1 LOP3.LUT R4, R5, R4, RZ, 0x3c, !PT ;  /* 0x0000000405041212 */ /* 0x000fc800078e3cff */
[----:B------:R-:W-:-:S05]  /*11120*/  @P1 LOP3.LUT R5, R5, R4, RZ, 0x3c, !PT ;  /* 0x0000000405051212 */ /* 0x000fca00078e3cff */
[----:B------:R0:W4:Y:S02]  /*11130*/  @P1 LDG.E.U8 R30, desc[UR8][R4.64] ;  /* 0x00000008041e1981 */ /* 0x000124000c1e1100 */
[----:B0-----:R-:W-:Y:S02]  /*11140*/  @P2 IMAD.MOV.U32 R4, RZ, RZ, R2 ;  /* 0x000000ffff042224 */ /* 0x001fe400078e0002 */
[----:B---3--:R-:W-:Y:S01]  /*11150*/  @P2 IMAD.MOV.U32 R5, RZ, RZ, R44 ;  /* 0x000000ffff052224 */ /* 0x008fe200078e002c */
[----:B------:R-:W3:Y:S04]  /*11160*/  LDL R2, [R1+0x678] ;  /* 0x0006780001027983 */ /* 0x000ee80000100800 */
[----:B------:R2:W3:Y:S04]  /*11170*/  @P2 LDG.E.U8 R29, desc[UR8][R4.64] ;  /* 0x00000008041d2981 */ /* 0x0004e8000c1e1100 */
[----:B------:R-:W3:Y:S01]  /*11180*/  LDL R44, [R1+0x674] ;  /* 0x00067400012c7983 */ /* 0x000ee20000100800 */
[----:B--2---:R-:W-:-:S02]  /*11190*/  @P2 IMAD.MOV.U32 R4, RZ, RZ, R46 ;  /* 0x000000ffff042224 */ /* 0x004fc400078e002e */
        /* <DEDUP_REMOVED lines=16> */
[----:B------:R-:W-:Y:S02]  /*112a0*/  PRMT R23, RZ, 0x7610, R23 ;  /* 0x00007610ff177816 */ /* 0x000fe40000000017 */
[----:B0-----:R-:W-:-:S04]  /*112b0*/  @P0 LOP3.LUT R5, R5, R4, RZ, 0x3c, !PT ;  /* 0x0000000405050212 */ /* 0x001fc800078e3cff */
[----:B------:R-:W-:-:S04]  /*112c0*/  @P0 LOP3.LUT R4, R5, R4, RZ, 0x3c, !PT ;  /* 0x0000000405040212 */ /* 0x000fc800078e3cff */
[----:B------:R-:W-:-:S05]  /*112d0*/  @P0 LOP3.LUT R5, R5, R4, RZ, 0x3c, !PT ;  /* 0x0000000405050212 */ /* 0x000fca00078e3cff */
[----:B------:R3:W4:Y:S02]  /*112e0*/  @P0 LDG.E.U8 R26, desc[UR8][R4.64] ;  /* 0x00000008041a0981 */ /* 0x000724000c1e1100 */
[----:B---3--:R-:W-:Y:S02]  /*112f0*/  @P1 IMAD.MOV.U32 R4, RZ, RZ, R2 ;  /* 0x000000ffff041224 */ /* 0x008fe400078e0002 */
[----:B------:R-:W-:Y:S01]  /*11300*/  @P1 IMAD.MOV.U32 R5, RZ, RZ, R44 ;  /* 0x000000ffff051224 */ /* 0x000fe200078e002c */
        /* <DEDUP_REMOVED lines=17> */
[----:B------:R-:W-:Y:S02]  /*11420*/  ISETP.GT.AND P0, PT, R3, 0x1a, PT ;  /* 0x0000001a0300780c */ /* 0x000fe40003f04270 */
[----:B------:R-:W-:Y:S02]  /*11430*/  PRMT R21, RZ, 0x7610, R21 ;  /* 0x00007610ff157816 */ /* 0x000fe40000000015 */
[----:B------:R-:W-:Y:S02]  /*11440*/  PRMT R20, RZ, 0x7610, R20 ;  /* 0x00007610ff147816 */ /* 0x000fe40000000014 */
[----:B------:R-:W-:-:S03]  /*11450*/  PRMT R19, RZ, 0x7610, R19 ;  /* 0x00007610ff137816 */ /* 0x000fc60000000013 */
        /* <DEDUP_REMOVED lines=11> */
[----:B------:R-:W-:Y:S01]  /*11510*/  ISETP.GT.AND P3, PT, R3, 0x1b, PT ;  /* 0x0000001b0300780c */ /* 0x000fe20003f64270 */
[----:B------:R-:W2:Y:S04]  /*11520*/  LDL R47, [R1+0x614] ;  /* 0x00061400012f7983 */ /* 0x000ea80000100800 */
[----:B------:R0:W2:Y:S01]  /*11530*/  @P1 LDG.E.U8 R20, desc[UR8][R4.64] ;  /* 0x0000000804141981 */ /* 0x0000a2000c1e1100 */
[----:B------:R-:W-:Y:S02]  /*11540*/  PRMT R18, RZ, 0x7610, R18 ;  /* 0x00007610ff127816 */ /* 0x000fe40000000012 */
[----:B------:R-:W-:Y:S01]  /*11550*/  PRMT R17, RZ, 0x7610, R17 ;  /* 0x00007610ff117816 */ /* 0x000fe20000000011 */
[----:B------:R-:W2:Y:S01]  /*11560*/  LDL R46, [R1+0x618] ;  /* 0x00061800012e7983 */ /* 0x000ea20000100800 */
[----:B0-----:R-:W-:-:S02]  /*11570*/  @P0 IMAD.MOV.U32 R4, RZ, RZ, R0 ;  /* 0x000000ffff040224 */ /* 0x001fc400078e0000 */
[----:B------:R-:W-:Y:S01]  /*11580*/  @P0 IMAD.MOV.U32 R5, RZ, RZ, R45 ;  /* 0x000000ffff050224 */ /* 0x000fe200078e002d */
[----:B------:R-:W2:Y:S04]  /*11590*/  LDL R0, [R1+0x610] ;  /* 0x0006100001007983 */ /* 0x000ea80000100800 */
[----:B------:R0:W2:Y:S04]  /*115a0*/  @P0 LDG.E.U8 R19, desc[UR8][R4.64] ;  /* 0x0000000804130981 */ /* 0x0000a8000c1e1100 */
[----:B------:R-:W2:Y:S04]  /*115b0*/  LDL R45, [R1+0x60c] ;  /* 0x00060c00012d7983 */ /* 0x000ea80000100800 */
[----:B------:R-:W0:Y:S04]  /*115c0*/  LDL R4, [R1+0x62c] ;  /* 0x00062c0001047983 */ /* 0x000e280000100800 */
[----:B------:R-:W0:Y:S02]  /*115d0*/  LDL R5, [R1+0x630] ;  /* 0x0006300001057983 */ /* 0x000e240000100800 */
[----:B0-----:R-:W-:-:S04]  /*115e0*/  @P0 LOP3.LUT R5, R5, R4, RZ, 0x3c, !PT ;  /* 0x0000000405050212 */ /* 0x001fc800078e3cff */
[----:B------:R-:W-:-:S04]  /*115f0*/  @P0 LOP3.LUT R4, R5, R4, RZ, 0x3c, !PT ;  /* 0x0000000405040212 */ /* 0x000fc800078e3cff */
[----:B------:R-:W-:-:S05]  /*11600*/  @P0 LOP3.LUT R5, R5, R4, RZ, 0x3c, !PT ;  /* 0x0000000405050212 */ /* 0x000fca00078e3cff */
[----:B------:R3:W2:Y:S02]  /*11610*/  @P0 LDG.E.U8 R18, desc[UR8][R4.64] ;  /* 0x0000000804120981 */ /* 0x0006a4000c1e1100 */
[----:B---3--:R-:W-:Y:S02]  /*11620*/  @P3 IMAD.MOV.U32 R4, RZ, RZ, R2 ;  /* 0x000000ffff043224 */ /* 0x008fe400078e0002 */
[----:B------:R-:W-:Y:S01]  /*11630*/  @P3 IMAD.MOV.U32 R5, RZ, RZ, R44 ;  /* 0x000000ffff053224 */ /* 0x000fe200078e002c */
[----:B------:R-:W3:Y:S04]  /*11640*/  LDL R2, [R1+0x608] ;  /* 0x0006080001027983 */ /* 0x000ee80000100800 */
        /* <DEDUP_REMOVED lines=9> */
[----:B------:R-:W-:Y:S02]  /*116e0*/  PRMT R13, RZ, 0x7610, R13 ;  /* 0x00007610ff0d7816 */ /* 0x000fe4000000000d */
        /* <DEDUP_REMOVED lines=12> */
[----:B------:R3:W2:Y:S02]  /*117b0*/  @P1 LDG.E.U8 R14, desc[UR8][R4.64] ;  /* 0x00000008040e1981 */ /* 0x0006a4000c1e1100 */
[----:B---3--:R-:W-:Y:S02]  /*117c0*/  @P2 IMAD.MOV.U32 R4, RZ, RZ, R2 ;  /* 0x000000ffff042224 */ /* 0x008fe400078e0002 */
[----:B------:R-:W-:Y:S01]  /*117d0*/  @P2 IMAD.MOV.U32 R5, RZ, RZ, R44 ;  /* 0x000000ffff052224 */ /* 0x000fe200078e002c */
[----:B------:R-:W3:Y:S04]  /*117e0*/  LDL.LU R2, [R1+0x2c] ;  /* 0x00002c0001027983 */ /* 0x000ee80000300800 */
[----:B------:R-:W2:Y:S04]  /*117f0*/  LDL.LU R44, [R1+0x28] ;  /* 0x00002800012c7983 */ /* 0x000ea80000300800 */
[----:B------:R-:W2:Y:S04]  /*11800*/  LDL.LU R45, [R1+0x24] ;  /* 0x00002400012d7983 */ /* 0x000ea80000300800 */
[----:B------:R0:W2:Y:S04]  /*11810*/  @P2 LDG.E.U8 R13, desc[UR8][R4.64] ;  /* 0x00000008040d2981 */ /* 0x0000a8000c1e1100 */
[----:B------:R-:W0:Y:S04]  /*11820*/  LDL R4, [R1+0x5fc] ;  /* 0x0005fc0001047983 */ /* 0x000e280000100800 */
[----:B------:R-:W0:Y:S01]  /*11830*/  LDL R5, [R1+0x600] ;  /* 0x0006000001057983 */ /* 0x000e220000100800 */
[----:B------:R-:W-:-:S02]  /*11840*/  PRMT R12, RZ, 0x7610, R12 ;  /* 0x00007610ff0c7816 */ /* 0x000fc4000000000c */
[----:B0-----:R-:W-:-:S04]  /*11850*/  @P2 LOP3.LUT R5, R5, R4, RZ, 0x3c, !PT ;  /* 0x0000000405052212 */ /* 0x001fc800078e3cff */
        /* <DEDUP_REMOVED lines=10> */
[----:B------:R2:W3:Y:S04]  /*11900*/  @P0 LDG.E.U8 R11, desc[UR8][R4.64] ;  /* 0x00000008040b0981 */ /* 0x0004e8000c1e1100 */
[----:B------:R-:W3:Y:S01]  /*11910*/  LDL R5, [R1+0x65c] ;  /* 0x00065c0001057983 */ /* 0x000ee20000100800 */
[----:B------:R-:W-:Y:S01]  /*11920*/  ISETP.GT.AND P1, PT, R3, 0x1e, PT ;  /* 0x0000001e0300780c */ /* 0x000fe20003f24270 */
[----:B--2---:R-:W-:Y:S01]  /*11930*/  @P0 IMAD.MOV.U32 R4, RZ, RZ, R47 ;  /* 0x000000ffff040224 */ /* 0x004fe200078e002f */
[----:B------:R-:W-:Y:S02]  /*11940*/  PRMT R10, RZ, 0x7610, R10 ;  /* 0x00007610ff0a7816 */ /* 0x000fe4000000000a */
[----:B------:R-:W-:-:S04]  /*11950*/  PRMT R9, RZ, 0x7610, R9 ;  /* 0x00007610ff097816 */ /* 0x000fc80000000009 */
[----:B---3--:R0:W2:Y:S05]  /*11960*/  @P0 LDG.E.U8 R10, desc[UR8][R4.64] ;  /* 0x00000008040a0981 */ /* 0x0080aa000c1e1100 */
[----:B0-----:R-:W-:Y:S02]  /*11970*/  @P1 IMAD.MOV.U32 R4, RZ, RZ, R0 ;  /* 0x000000ffff041224 */ /* 0x001fe400078e0000 */
[----:B------:R-:W-:Y:S02]  /*11980*/  @P1 IMAD.MOV.U32 R5, RZ, RZ, R46 ;  /* 0x000000ffff051224 */ /* 0x000fe400078e002e */
[----:B------:R-:W3:Y:S04]  /*11990*/  LDL.LU R46, [R1+0x1c] ;  /* 0x00001c00012e7983 */ /* 0x000ee80000300800 */
        /* <DEDUP_REMOVED lines=16> */
[----:B------:R0:W2:Y:S04]  /*11aa0*/  @P2 LDG.E.U8 R7, desc[UR8][R4.64] ;  /* 0x0000000804072981 */ /* 0x0000a8000c1e1100 */
[----:B------:R-:W0:Y:S04]  /*11ab0*/  LDL R4, [R1+0x5dc] ;  /* 0x0005dc0001047983 */ /* 0x000e280000100800 */
[----:B------:R-:W0:Y:S01]  /*11ac0*/  LDL R5, [R1+0x5e0] ;  /* 0x0005e00001057983 */ /* 0x000e220000100800 */
[----:B------:R-:W-:Y:S01]  /*11ad0*/  PRMT R6, RZ, 0x7610, R6 ;  /* 0x00007610ff067816 */ /* 0x000fe20000000006 */
[----:B------:R-:W1:Y:S01]  /*11ae0*/  S2R R0, SR_TID.X ;  /* 0x0000000000007919 */ /* 0x000e620000002100 */
[----:B0-----:R-:W-:-:S04]  /*11af0*/  @P2 LOP3.LUT R5, R5, R4, RZ, 0x3c, !PT ;  /* 0x0000000405052212 */ /* 0x001fc800078e3cff */
[----:B------:R-:W-:-:S04]  /*11b00*/  @P2 LOP3.LUT R4, R5, R4, RZ, 0x3c, !PT ;  /* 0x0000000405042212 */ /* 0x000fc800078e3cff */
[----:B------:R-:W-:-:S05]  /*11b10*/  @P2 LOP3.LUT R5, R5, R4, RZ, 0x3c, !PT ;  /* 0x0000000405052212 */ /* 0x000fca00078e3cff */
[----:B------:R0:W2:Y:S04]  /*11b20*/  @P2 LDG.E.U8 R6, desc[UR8][R4.64] ;  /* 0x0000000804062981 */ /* 0x0000a8000c1e1100 */
[----:B------:R-:W2:Y:S01]  /*11b30*/  LDL.LU R5, [R1+0x20] ;  /* 0x0000200001057983 */ /* 0x000ea20000300800 */
[----:B-1----:R-:W-:Y:S01]  /*11b40*/  LOP3.LUT R0, R0, 0x1f, RZ, 0xc0, !PT ;  /* 0x0000001f00007812 */ /* 0x002fe200078ec0ff */
[----:B------:R-:W-:Y:S06]  /*11b50*/  BAR.SYNC.DEFER_BLOCKING 0x0 ;  /* 0x0000000000007b1d */ /* 0x000fec0000010000 */
[----:B------:R-:W3:Y:S04]  /*11b60*/  LDL.LU R4, [R1+0x14] ;  /* 0x0000140001047983 */ /* 0x000ee80000300800 */
[----:B------:R1:W-:Y:S04]  /*11b70*/  STS.U8 [R0+UR4], R2 ;  /* 0x0000000200007988 */ /* 0x0003e80008000004 */
[----:B------:R0:W-:Y:S04]  /*11b80*/  STS.U8 [R0+UR4+0x20], R44 ;  /* 0x0000202c00007988 */ /* 0x0001e80008000004 */
[----:B------:R0:W-:Y:S04]  /*11b90*/  STS.U8 [R0+UR4+0x40], R45 ;  /* 0x0000402d00007988 */ /* 0x0001e80008000004 */
[----:B------:R-:W-:Y:S04]  /*11ba0*/  STL [R1+0xffc], R3 ;  /* 0x000ffc0301007387 */ /* 0x000fe80000100800 */
[----:B-1----:R-:W3:Y:S04]  /*11bb0*/  LDL.LU R2, [R1+0x1138] ;  /* 0x0011380001027983 */ /* 0x002ee80000300800 */
[----:B0-----:R-:W3:Y:S04]  /*11bc0*/  LDL.LU R44, [R1+0x1134] ;  /* 0x00113400012c7983 */ /* 0x001ee80000300800 */
[----:B------:R-:W3:Y:S04]  /*11bd0*/  LDL.LU R45, [R1+0x1130] ;  /* 0x00113000012d7983 */ /* 0x000ee80000300800 */
[----:B--2---:R0:W-:Y:S02]  /*11be0*/  STS.U8 [R0+UR4+0x60], R5 ;  /* 0x0000600500007988 */ /* 0x0041e40008000004 */
[----:B0-----:R-:W0:Y:S02]  /*11bf0*/  S2R R5, SR_TID.X ;  /* 0x0000000000057919 */ /* 0x001e240000002100 */
[----:B------:R-:W-:Y:S04]  /*11c00*/  STS.U8 [R0+UR4+0x220], R57 ;  /* 0x0002203900007988 */ /* 0x000fe80008000004 */
[----:B----4-:R-:W-:Y:S04]  /*11c10*/  STS.U8 [R0+UR4+0x200], R56 ;  /* 0x0002003800007988 */ /* 0x010fe80008000004 */
[----:B------:R-:W-:Y:S04]  /*11c20*/  STS.U8 [R0+UR4+0x260], R55 ;  /* 0x0002603700007988 */ /* 0x000fe80008000004 */
[----:B------:R-:W-:Y:S04]  /*11c30*/  STS.U8 [R0+UR4+0x240], R54 ;  /* 0x0002403600007988 */ /* 0x000fe80008000004 */
[----:B------:R-:W-:Y:S04]  /*11c40*/  STS.U8 [R0+UR4+0x400], R37 ;  /* 0x0004002500007988 */ /* 0x000fe80008000004 */
[----:B------:R-:W-:Y:S04]  /*11c50*/  STS.U8 [R0+UR4+0x420], R36 ;  /* 0x0004202400007988 */ /* 0x000fe80008000004 */
[----:B------:R-:W-:Y:S01]  /*11c60*/  STS.U8 [R0+UR4+0x440], R35 ;  /* 0x0004402300007988 */ /* 0x000fe20008000004 */
[----:B0-----:R-:W-:-:S03]  /*11c70*/  LOP3.LUT R5, R5, 0x1f, RZ, 0xc0, !PT ;  /* 0x0000001f05057812 */ /* 0x001fc600078ec0ff */
[----:B------:R-:W-:Y:S01]  /*11c80*/  STS.U8 [R0+UR4+0x460], R34 ;  /* 0x0004602200007988 */ /* 0x000fe20008000004 */
[----:B------:R-:W-:-:S03]  /*11c90*/  LOP3.LUT R5, R5, 0x8, RZ, 0x3c, !PT ;  /* 0x0000000805057812 */ /* 0x000fc600078e3cff */
[----:B------:R-:W-:Y:S04]  /*11ca0*/  STS.U8 [R0+UR4+0x620], R24 ;  /* 0x0006201800007988 */ /* 0x000fe80008000004 */
[----:B------:R-:W-:Y:S04]  /*11cb0*/  STS.U8 [R0+UR4+0x600], R23 ;  /* 0x0006001700007988 */ /* 0x000fe80008000004 */
[----:B------:R-:W-:Y:S04]  /*11cc0*/  STS.U8 [R0+UR4+0x660], R22 ;  /* 0x0006601600007988 */ /* 0x000fe80008000004 */
[----:B------:R-:W-:Y:S04]  /*11cd0*/  STS.U8 [R0+UR4+0x640], R21 ;  /* 0x0006401500007988 */ /* 0x000fe80008000004 */
[----:B---3--:R0:W-:Y:S04]  /*11ce0*/  STS.U8 [R5+UR4+0x80], R46 ;  /* 0x0000802e05007988 */ /* 0x0081e80008000004 */
[----:B------:R1:W-:Y:S04]  /*11cf0*/  STS.U8 [R5+UR4+0xa0], R47 ;  /* 0x0000a02f05007988 */ /* 0x0003e80008000004 */
[----:B0-----:R-:W2:Y:S04]  /*11d00*/  LDL.LU R46, [R1+0x112c] ;  /* 0x00112c00012e7983 */ /* 0x001ea80000300800 */
[----:B-1----:R-:W3:Y:S04]  /*11d10*/  LDL.LU R47, [R1+0x1128] ;  /* 0x00112800012f7983 */ /* 0x002ee80000300800 */
[----:B------:R0:W-:Y:S02]  /*11d20*/  STS.U8 [R5+UR4+0xc0], R4 ;  /* 0x0000c00405007988 */ /* 0x0001e40008000004 */
[----:B0-----:R-:W-:-:S02]  /*11d30*/  LOP3.LUT R4, R0, 0x10, RZ, 0x3c, !PT ;  /* 0x0000001000047812 */ /* 0x001fc400078e3cff */
[C---:B------:R-:W-:Y:S01]  /*11d40*/  ISETP.GE.AND P0, PT, R0.reuse, R3, PT ;  /* 0x000000030000720c */ /* 0x040fe20003f06270 */
[----:B---3--:R0:W-:Y:S04]  /*11d50*/  STS.U8 [R5+UR4+0xe0], R47 ;  /* 0x0000e02f05007988 */ /* 0x0081e80008000004 */
[----:B------:R-:W-:Y:S04]  /*11d60*/  STS.U8 [R5+UR4+0x2a0], R53 ;  /* 0x0002a03505007988 */ /* 0x000fe80008000004 */
        /* <DEDUP_REMOVED lines=11> */
[----:B--2---:R1:W-:Y:S04]  /*11e20*/  STS.U8 [R4+UR4+0x100], R46 ;  /* 0x0001002e04007988 */ /* 0x0043e80008000004 */
[----:B------:R2:W-:Y:S04]  /*11e30*/  STS.U8 [R4+UR4+0x120], R45 ;  /* 0x0001202d04007988 */ /* 0x0005e80008000004 */
[----:B------:R3:W-:Y:S04]  /*11e40*/  STS.U8 [R4+UR4+0x140], R44 ;  /* 0x0001402c04007988 */ /* 0x0007e80008000004 */
[----:B------:R4:W-:Y:S04]  /*11e50*/  STS.U8 [R4+UR4+0x160], R2 ;  /* 0x0001600204007988 */ /* 0x0009e80008000004 */
[----:B------:R-:W-:Y:S04]  /*11e60*/  STS.U8 [R4+UR4+0x320], R49 ;  /* 0x0003203104007988 */ /* 0x000fe80008000004 */
[----:B------:R-:W-:Y:S04]  /*11e70*/  STS.U8 [R4+UR4+0x300], R48 ;  /* 0x0003003004007988 */ /* 0x000fe80008000004 */
[----:B------:R-:W-:Y:S04]  /*11e80*/  STS.U8 [R4+UR4+0x360], R43 ;  /* 0x0003602b04007988 */ /* 0x000fe80008000004 */
[----:B------:R-:W-:Y:S04]  /*11e90*/  STS.U8 [R4+UR4+0x340], R42 ;  /* 0x0003402a04007988 */ /* 0x000fe80008000004 */
[----:B0-----:R-:W4:Y:S04]  /*11ea0*/  LDL.LU R47, [R1+0x1124] ;  /* 0x00112400012f7983 */ /* 0x001f280000300800 */
[----:B------:R-:W-:Y:S04]  /*11eb0*/  STS.U8 [R4+UR4+0x500], R29 ;  /* 0x0005001d04007988 */ /* 0x000fe80008000004 */
[----:B-1----:R-:W4:Y:S04]  /*11ec0*/  LDL.LU R46, [R1+0x1120] ;  /* 0x00112000012e7983 */ /* 0x002f280000300800 */
[----:B------:R-:W-:Y:S04]  /*11ed0*/  STS.U8 [R4+UR4+0x520], R28 ;  /* 0x0005201c04007988 */ /* 0x000fe80008000004 */
[----:B--2---:R-:W2:Y:S04]  /*11ee0*/  LDL.LU R45, [R1+0x111c] ;  /* 0x00111c00012d7983 */ /* 0x004ea80000300800 */
[----:B------:R-:W-:Y:S04]  /*11ef0*/  STS.U8 [R4+UR4+0x540], R27 ;  /* 0x0005401b04007988 */ /* 0x000fe80008000004 */
[----:B------:R-:W-:Y:S04]  /*11f00*/  STS.U8 [R4+UR4+0x560], R26 ;  /* 0x0005601a04007988 */ /* 0x000fe80008000004 */
[----:B------:R-:W-:Y:S04]  /*11f10*/  STS.U8 [R4+UR4+0x720], R15 ;  /* 0x0007200f04007988 */ /* 0x000fe80008000004 */
[----:B------:R-:W-:Y:S04]  /*11f20*/  STS.U8 [R4+UR4+0x700], R14 ;  /* 0x0007000e04007988 */ /* 0x000fe80008000004 */
[----:B---3--:R-:W3:Y:S04]  /*11f30*/  LDL.LU R44, [R1+0x1118] ;  /* 0x00111800012c7983 */ /* 0x008ee80000300800 */
[----:B------:R-:W-:Y:S04]  /*11f40*/  STS.U8 [R4+UR4+0x760], R13 ;  /* 0x0007600d04007988 */ /* 0x000fe80008000004 */
[----:B----4-:R-:W4:Y:S04]  /*11f50*/  LDL.LU R2, [R1+0x1114] ;  /* 0x0011140001027983 */ /* 0x010f280000300800 */
[----:B------:R0:W-:Y:S04]  /*11f60*/  STS.U8 [R4+UR4+0x740], R12 ;  /* 0x0007400c04007988 */ /* 0x0001e80008000004 */
[----:B------:R-:W3:Y:S04]  /*11f70*/  LDL R5, [R1+0xba4] ;  /* 0x000ba40001057983 */ /* 0x000ee80000100800 */
[----:B0-----:R-:W3:Y:S01]  /*11f80*/  LDL R4, [R1+0xba8] ;  /* 0x000ba80001047983 */ /* 0x001ee20000100800 */
[----:B------:R-:W-:-:S05]  /*11f90*/  LOP3.LUT R0, R0, 0x18, RZ, 0x3c, !PT ;  /* 0x0000001800007812 */ /* 0x000fca00078e3cff */
        /* <DEDUP_REMOVED lines=15> */
[----:B------:R0:W-:Y:S04]  /*12090*/  STS.U8 [R0+UR4+0x7c0], R6 ;  /* 0x0007c00600007988 */ /* 0x0001e80008000004 */
[----:B0-----:R-:W4:Y:S01]  /*120a0*/  LDL.LU R0, [R1+0x7cc] ;  /* 0x0007cc0001007983 */ /* 0x001f220000300800 */
[----:B--2---:R-:W-:Y:S01]  /*120b0*/  PRMT R45, RZ, 0x7610, R45 ;  /* 0x00007610ff2d7816 */ /* 0x004fe2000000002d */
[----:B------:R-:W-:Y:S06]  /*120c0*/  BAR.SYNC.DEFER_BLOCKING 0x0 ;  /* 0x0000000000007b1d */ /* 0x000fec0000010000 */
[----:B---3--:R-:W2:Y:S04]  /*120d0*/  @!P0 LDG.E.U8 R45, desc[UR8][R4.64] ;  /* 0x00000008042d8981 */ /* 0x008ea8000c1e1100 */
[----:B--2---:R0:W-:Y:S04]  /*120e0*/  STL [R1+0x540], R45 ;  /* 0x0005402d01007387 */ /* 0x0041e80000100800 */
[----:B0-----:R-:W2:Y:S04]  /*120f0*/  LDL.LU R45, [R1+0x1110] ;  /* 0x00111000012d7983 */ /* 0x001ea80000300800 */
[----:B------:R-:W3:Y:S04]  /*12100*/  LDL R4, [R1+0x5d4] ;  /* 0x0005d40001047983 */ /* 0x000ee80000100800 */
[----:B------:R-:W3:Y:S01]  /*12110*/  LDL R5, [R1+0x5d8] ;  /* 0x0005d80001057983 */ /* 0x000ee20000100800 */
[----:B------:R-:W-:-:S02]  /*12120*/  PRMT R44, RZ, 0x7610, R44 ;  /* 0x00007610ff2c7816 */ /* 0x000fc4000000002c */
[----:B---3--:R-:W-:-:S04]  /*12130*/  @!P0 LOP3.LUT R5, R5, R4, RZ, 0x3c, !PT ;  /* 0x0000000405058212 */ /* 0x008fc800078e3cff */
[----:B------:R-:W-:-:S04]  /*12140*/  @!P0 LOP3.LUT R4, R5, R4, RZ, 0x3c, !PT ;  /* 0x0000000405048212 */ /* 0x000fc800078e3cff */
[----:B------:R-:W-:-:S05]  /*12150*/  @!P0 LOP3.LUT R5, R5, R4, RZ, 0x3c, !PT ;  /* 0x0000000405058212 */ /* 0x000fca00078e3cff */
[----:B------:R-:W3:Y:S04]  /*12160*/  @!P0 LDG.E.U8 R44, desc[UR8][R4.64] ;  /* 0x00000008042c8981 */ /* 0x000ee8000c1e1100 */
[----:B---3--:R0:W-:Y:S04]  /*12170*/  STL [R1+0x53c], R44 ;  /* 0x00053c2c01007387 */ /* 0x0081e80000100800 */
[----:B0-----:R-:W3:Y:S04]  /*12180*/  LDL.LU R44, [R1+0x110c] ;  /* 0x00110c00012c7983 */ /* 0x001ee80000300800 */
[----:B------:R-:W2:Y:S04]  /*12190*/  LDL R4, [R1+0x5d0] ;  /* 0x0005d00001047983 */ /* 0x000ea80000100800 */
[----:B------:R-:W2:Y:S01]  /*121a0*/  LDL R5, [R1+0xba0] ;  /* 0x000ba00001057983 */ /* 0x000ea20000100800 */
[----:B----4-:R-:W-:-:S02]  /*121b0*/  PRMT R2, RZ, 0x7610, R2 ;  /* 0x00007610ff027816 */ /* 0x010fc40000000002 */
[----:B--2---:R-:W-:-:S04]  /*121c0*/  @!P0 LOP3.LUT R5, R5, R4, RZ, 0x3c, !PT ;  /* 0x0000000405058212 */ /* 0x004fc800078e3cff */
[----:B------:R-:W-:-:S04]  /*121d0*/  @!P0 LOP3.LUT R4, R5, R4, RZ, 0x3c, !PT ;  /* 0x0000000405048212 */ /* 0x000fc800078e3cff */
[----:B------:R-:W-:-:S05]  /*121e0*/  @!P0 LOP3.LUT R5, R5, R4, RZ, 0x3c, !PT ;  /* 0x0000000405058212 */ /* 0x000fca00078e3cff */
[----:B------:R-:W2:Y:S04]  /*121f0*/  @!P0 LDG.E.U8 R2, desc[UR8][R4.64] ;  /* 0x0000000804028981 */ /* 0x000ea8000c1e1100 */
[----:B--2---:R0:W-:Y:S04]  /*12200*/  STL [R1+0x538], R2 ;  /* 0x0005380201007387 */ /* 0x0041e80000100800 */
[----:B0-----:R-:W2:Y:S04]  /*12210*/  LDL.LU R2, [R1+0x1108] ;  /* 0x0011080001027983 */ /* 0x001ea80000300800 */
[----:B------:R-:W4:Y:S04]  /*12220*/  LDL R4, [R1+0x5cc] ;  /* 0x0005cc0001047983 */ /* 0x000f280000100800 */
[----:B------:R-:W4:Y:S01]  /*12230*/  LDL R5, [R1+0xb9c] ;  /* 0x000b9c0001057983 */ /* 0x000f220000100800 */
[----:B---3--:R-:W-:-:S02]  /*12240*/  PRMT R44, RZ, 0x7610, R44 ;  /* 0x00007610ff2c7816 */ /* 0x008fc4000000002c */
[----:B----4-:R-:W-:-:S04]  /*12250*/  @!P0 LOP3.LUT R5, R5, R4, RZ, 0x3c, !PT ;  /* 0x0000000405058212 */ /* 0x010fc800078e3cff */
[----:B------:R-:W-:-:S04]  /*12260*/  @!P0 LOP3.LUT R4, R5, R4, RZ, 0x3c, !PT ;  /* 0x0000000405048212 */ /* 0x000fc800078e3cff */
[----:B------:R-:W-:-:S05]  /*12270*/  @!P0 LOP3.LUT R5, R5, R4, RZ, 0x3c, !PT ;  /* 0x0000000405058212 */ /* 0x000fca00078e3cff */
[----:B------:R-:W3:Y:S04]  /*12280*/  @!P0 LDG.E.U8 R44, desc[UR8][R4.64] ;  /* 0x00000008042c8981 */ /* 0x000ee8000c1e1100 */
[----:B---3--:R0:W-:Y:S04]  /*12290*/  STL [R1+0x534], R44 ;  /* 0x0005342c01007387 */ /* 0x0081e80000100800 */
[----:B0-----:R-:W3:Y:S04]  /*122a0*/  LDL.LU R44, [R1+0x1104] ;  /* 0x00110400012c7983 */ /* 0x001ee80000300800 */
[----:B------:R-:W4:Y:S04]  /*122b0*/  LDL R4, [R1+0x5c8] ;  /* 0x0005c80001047983 */ /* 0x000f280000100800 */
[----:B------:R-:W4:Y:S01]  /*122c0*/  LDL R5, [R1+0xb98] ;  /* 0x000b980001057983 */ /* 0x000f220000100800 */
[----:B--2---:R-:W-:-:S02]  /*122d0*/  PRMT R2, RZ, 0x7610, R2 ;  /* 0x00007610ff027816 */ /* 0x004fc40000000002 */
[----:B----4-:R-:W-:-:S04]  /*122e0*/  @!P0 LOP3.LUT R5, R5, R4, RZ, 0x3c, !PT ;  /* 0x0000000405058212 */ /* 0x010fc800078e3cff */
        /* <DEDUP_REMOVED lines=457> */
[----:B------:R-:W-:-:S02]  /*13f80*/  PRMT R47, RZ, 0x7610, R47 ;  /* 0x00007610ff2f7816 */ /* 0x000fc4000000002f */
[----:B----4-:R-:W-:-:S04]  /*13f90*/  @!P0 LOP3.LUT R5, R5, R4, RZ, 0x3c, !PT ;  /* 0x0000000405058212 */ /* 0x010fc800078e3cff */
[----:B------:R-:W-:-:S04]  /*13fa0*/  @!P0 LOP3.LUT R4, R5, R4, RZ, 0x3c, !PT ;  /* 0x0000000405048212 */ /* 0x000fc800078e3cff */
[----:B------:R-:W-:-:S05]  /*13fb0*/  @!P0 LOP3.LUT R5, R5, R4, RZ, 0x3c, !PT ;  /* 0x0000000405058212 */ /* 0x000fca00078e3cff */
[----:B------:R-:W4:Y:S04]  /*13fc0*/  @!P0 LDG.E.U8 R47, desc[UR8][R4.64] ;  /* 0x00000008042f8981 */ /* 0x000f28000c1e1100 */
[----:B------:R-:W3:Y:S04]  /*13fd0*/  LDL R4, [R1+0xa04] ;  /* 0x000a040001047983 */ /* 0x000ee80000100800 */
[----:B------:R-:W3:Y:S01]  /*13fe0*/  LDL R5, [R1+0xa08] ;  /* 0x000a080001057983 */ /* 0x000ee20000100800 */
[----:B------:R-:W-:-:S03]  /*13ff0*/  PRMT R45, RZ, 0x7610, R45 ;  /* 0x00007610ff2d7816 */ /* 0x000fc6000000002d */
[----:B----4-:R0:W-:Y:S01]  /*14000*/  STL [R1+0x44c], R47 ;  /* 0x00044c2f01007387 */ /* 0x0101e20000100800 */
[----:B--2---:R-:W-:-:S03]  /*14010*/  PRMT R2, RZ, 0x7610, R2 ;  /* 0x00007610ff027816 */ /* 0x004fc60000000002 */
[----:B0-----:R-:W2:Y:S01]  /*14020*/  LDL R47, [R1+0x9e0] ;  /* 0x0009e000012f7983 */ /* 0x001ea20000100800 */
[----:B---3--:R-:W-:-:S04]  /*14030*/  @!P0 LOP3.LUT R5, R5, R4, RZ, 0x3c, !PT ;  /* 0x0000000405058212 */ /* 0x008fc800078e3cff */
[----:B------:R-:W-:-:S04]  /*14040*/  @!P0 LOP3.LUT R4, R5, R4, RZ, 0x3c, !PT ;  /* 0x0000000405048212 */ /* 0x000fc800078e3cff */
[----:B------:R-:W-:-:S05]  /*14050*/  @!P0 LOP3.LUT R5, R5, R4, RZ, 0x3c, !PT ;  /* 0x0000000405058212 */ /* 0x000fca00078e3cff */
[----:B------:R0:W3:Y:S04]  /*14060*/  @!P0 LDG.E.U8 R45, desc[UR8][R4.64] ;  /* 0x00000008042d8981 */ /* 0x0000e8000c1e1100 */
[----:B------:R-:W0:Y:S04]  /*14070*/  LDL R4, [R1+0x9fc] ;  /* 0x0009fc0001047983 */ /* 0x000e280000100800 */
[----:B------:R-:W0:Y:S02]  /*14080*/  LDL R5, [R1+0xa00] ;  /* 0x000a000001057983 */ /* 0x000e240000100800 */
[----:B0-----:R-:W-:-:S04]  /*14090*/  @!P0 LOP3.LUT R5, R5, R4, RZ, 0x3c, !PT ;  /* 0x0000000405058212 */ /* 0x001fc800078e3cff */
[----:B------:R-:W-:-:S04]  /*140a0*/  @!P0 LOP3.LUT R4, R5, R4, RZ, 0x3c, !PT ;  /* 0x0000000405048212 */ /* 0x000fc800078e3cff */
[----:B------:R-:W-:-:S05]  /*140b0*/  @!P0 LOP3.LUT R5, R5, R4, RZ, 0x3c, !PT ;  /* 0x0000000405058212 */ /* 0x000fca00078e3cff */
[----:B------:R-:W4:Y:S04]  /*140c0*/  @!P0 LDG.E.U8 R2, desc[UR8][R4.64] ;  /* 0x0000000804028981 */ /* 0x000f28000c1e1100 */
[----:B---3--:R0:W-:Y:S04]  /*140d0*/  STL [R1+0x448], R45 ;  /* 0x0004482d01007387 */ /* 0x0081e80000100800 */
[----:B0-----:R-:W3:Y:S04]  /*140e0*/  LDL R45, [R1+0x9d8] ;  /* 0x0009d800012d7983 */ /* 0x001ee80000100800 */
[----:B----4-:R0:W-:Y:S04]  /*140f0*/  STL [R1+0x444], R2 ;  /* 0x0004440201007387 */ /* 0x0101e80000100800 */
[----:B0-----:R-:W4:Y:S04]  /*14100*/  LDL.LU R2, [R1+0x1034] ;  /* 0x0010340001027983 */ /* 0x001f280000300800 */
[----:B------:R-:W2:Y:S04]  /*14110*/  LDL R4, [R1+0x9f4] ;  /* 0x0009f40001047983 */ /* 0x000ea80000100800 */
[----:B------:R-:W2:Y:S01]  /*14120*/  LDL R5, [R1+0x9f8] ;  /* 0x0009f80001057983 */ /* 0x000ea20000100800 */
[----:B------:R-:W-:-:S02]  /*14130*/  PRMT R44, RZ, 0x7610, R44 ;  /* 0x00007610ff2c7816 */ /* 0x000fc4000000002c */
[----:B--2---:R-:W-:-:S04]  /*14140*/  @!P0 LOP3.LUT R5, R5, R4, RZ, 0x3c, !PT ;  /* 0x0000000405058212 */ /* 0x004fc800078e3cff */
[----:B------:R-:W-:-:S04]  /*14150*/  @!P0 LOP3.LUT R4, R5, R4, RZ, 0x3c, !PT ;  /* 0x0000000405048212 */ /* 0x000fc800078e3cff */
[----:B------:R-:W-:-:S05]  /*14160*/  @!P0 LOP3.LUT R5, R5, R4, RZ, 0x3c, !PT ;  /* 0x0000000405058212 */ /* 0x000fca00078e3cff */
[----:B------:R-:W2:Y:S04]  /*14170*/  @!P0 LDG.E.U8 R44, desc[UR8][R4.64] ;  /* 0x00000008042c8981 */ /* 0x000ea8000c1e1100 */
[----:B--2---:R0:W-:Y:S04]  /*14180*/  STL [R1+0x440], R44 ;  /* 0x0004402c01007387 */ /* 0x0041e80000100800 */
[----:B0-----:R-:W2:Y:S04]  /*14190*/  LDL.LU R44, [R1+0x1030] ;  /* 0x00103000012c7983 */ /* 0x001ea80000300800 */
        /* <DEDUP_REMOVED lines=15> */
[----:B------:R-:W4:Y:S01]  /*14290*/  @!P0 LDG.E.U8 R44, desc[UR8][R4.64] ;  /* 0x00000008042c8981 */ /* 0x000f22000c1e1100 */
[----:B--2---:R-:W-:-:S03]  /*142a0*/  PRMT R2, RZ, 0x7610, R2 ;  /* 0x00007610ff027816 */ /* 0x004fc60000000002 */
[----:B----4-:R0:W-:Y:S04]  /*142b0*/  STL [R1+0xe8], R44 ;  /* 0x0000e82c01007387 */ /* 0x0101e80000100800 */
[----:B0-----:R-:W2:Y:S04]  /*142c0*/  LDL.LU R44, [R1+0x1028] ;  /* 0x00102800012c7983 */ /* 0x001ea80000300800 */
[----:B------:R-:W4:Y:S01]  /*142d0*/  LDL R5, [R1+0x9dc] ;  /* 0x0009dc0001057983 */ /* 0x000f220000100800 */
[----:B------:R-:W-:-:S03]  /*142e0*/  @!P0 IMAD.MOV.U32 R4, RZ, RZ, R47 ;  /* 0x000000ffff048224 */ /* 0x000fc600078e002f */
[----:B------:R-:W3:Y:S04]  /*142f0*/  LDL R47, [R1+0x9b8] ;  /* 0x0009b800012f7983 */ /* 0x000ee80000100800 */
[----:B----4-:R-:W4:Y:S01]  /*14300*/  @!P0 LDG.E.U8 R2, desc[UR8][R4.64] ;  /* 0x0000000804028981 */ /* 0x010f22000c1e1100 */
[----:B--2---:R-:W-:-:S03]  /*14310*/  PRMT R44, RZ, 0x7610, R44 ;  /* 0x00007610ff2c7816 */ /* 0x004fc6000000002c */
[----:B----4-:R0:W-:Y:S04]  /*14320*/  STL [R1+0xe4], R2 ;  /* 0x0000e40201007387 */ /* 0x0101e80000100800 */
[----:B0-----:R-:W2:Y:S04]  /*14330*/  LDL.LU R2, [R1+0x1024] ;  /* 0x0010240001027983 */ /* 0x001ea80000300800 */
[----:B------:R-:W4:Y:S01]  /*14340*/  LDL R5, [R1+0x9d4] ;  /* 0x0009d40001057983 */ /* 0x000f220000100800 */
[----:B---3--:R-:W-:Y:S01]  /*14350*/  @!P0 IMAD.MOV.U32 R4, RZ, RZ, R45 ;  /* 0x000000ffff048224 */ /* 0x008fe200078e002d */
[----:B------:R-:W-:-:S02]  /*14360*/  PRMT R46, RZ, 0x7610, R46 ;  /* 0x00007610ff2e7816 */ /* 0x000fc4000000002e */
[----:B------:R-:W3:Y:S04]  /*14370*/  LDL R45, [R1+0x9a4] ;  /* 0x0009a400012d7983 */ /* 0x000ee80000100800 */
[----:B----4-:R0:W4:Y:S04]  /*14380*/  @!P0 LDG.E.U8 R44, desc[UR8][R4.64] ;  /* 0x00000008042c8981 */ /* 0x010128000c1e1100 */
[----:B------:R-:W0:Y:S04]  /*14390*/  LDL R4, [R1+0x9cc] ;  /* 0x0009cc0001047983 */ /* 0x000e280000100800 */
[----:B------:R-:W0:Y:S02]  /*143a0*/  LDL R5, [R1+0x9d0] ;  /* 0x0009d00001057983 */ /* 0x000e240000100800 */
[----:B0-----:R-:W-:-:S04]  /*143b0*/  @!P0 LOP3.LUT R5, R5, R4, RZ, 0x3c, !PT ;  /* 0x0000000405058212 */ /* 0x001fc800078e3cff */
[----:B------:R-:W-:-:S04]  /*143c0*/  @!P0 LOP3.LUT R4, R5, R4, RZ, 0x3c, !PT ;  /* 0x0000000405048212 */ /* 0x000fc800078e3cff */
[----:B------:R-:W-:-:S05]  /*143d0*/  @!P0 LOP3.LUT R5, R5, R4, RZ, 0x3c, !PT ;  /* 0x0000000405058212 */ /* 0x000fca00078e3cff */
[----:B------:R-:W2:Y:S04]  /*143e0*/  @!P0 LDG.E.U8 R46, desc[UR8][R4.64] ;  /* 0x00000008042e8981 */ /* 0x000ea8000c1e1100 */
[----:B----4-:R0:W-:Y:S04]  /*143f0*/  STL [R1+0xe0], R44 ;  /* 0x0000e02c01007387 */ /* 0x0101e80000100800 */
[----:B0-----:R-:W4:Y:S04]  /*14400*/  LDL R44, [R1+0x9a8] ;  /* 0x0009a800012c7983 */ /* 0x001f280000100800 */
[----:B--2---:R0:W-:Y:S04]  /*14410*/  STL [R1+0x2c], R46 ;  /* 0x00002c2e01007387 */ /* 0x0041e80000100800 */
[----:B0-----:R-:W2:Y:S04]  /*14420*/  LDL.LU R46, [R1+0x1020] ;  /* 0x00102000012e7983 */ /* 0x001ea80000300800 */
        /* <DEDUP_REMOVED lines=15> */
[----:B------:R-:W2:Y:S01]  /*14520*/  @!P0 LDG.E.U8 R46, desc[UR8][R4.64] ;  /* 0x00000008042e8981 */ /* 0x000ea2000c1e1100 */
[----:B------:R-:W-:-:S03]  /*14530*/  PRMT R2, RZ, 0x7610, R2 ;  /* 0x00007610ff027816 */ /* 0x000fc60000000002 */
[----:B--2---:R0:W-:Y:S04]  /*14540*/  STL [R1+0x24], R46 ;  /* 0x0000242e01007387 */ /* 0x0041e80000100800 */
[----:B0-----:R-:W2:Y:S04]  /*14550*/  LDL.LU R46, [R1+0x1018] ;  /* 0x00101800012e7983 */ /* 0x001ea80000300800 */
[----:B------:R-:W2:Y:S01]  /*14560*/  LDL R5, [R1+0x9b4] ;  /* 0x0009b40001057983 */ /* 0x000ea20000100800 */
[----:B------:R-:W-:-:S03]  /*14570*/  @!P0 IMAD.MOV.U32 R4, RZ, RZ, R47 ;  /* 0x000000ffff048224 */ /* 0x000fc600078e002f */
[----:B------:R-:W3:Y:S04]  /*14580*/  LDL R47, [R1+0x990] ;  /* 0x00099000012f7983 */ /* 0x000ee80000100800 */
[----:B--2---:R-:W2:Y:S04]  /*14590*/  @!P0 LDG.E.U8 R2, desc[UR8][R4.64] ;  /* 0x0000000804028981 */ /* 0x004ea8000c1e1100 */
[----:B--2---:R0:W-:Y:S04]  /*145a0*/  STL [R1+0x20], R2 ;  /* 0x0000200201007387 */ /* 0x0041e80000100800 */
[----:B0-----:R-:W2:Y:S04]  /*145b0*/  LDL.LU R2, [R1+0x1014] ;  /* 0x0010140001027983 */ /* 0x001ea80000300800 */
[----:B------:R-:W2:Y:S04]  /*145c0*/  LDL R4, [R1+0x9ac] ;  /* 0x0009ac0001047983 */ /* 0x000ea80000100800 */
[----:B------:R-:W2:Y:S01]  /*145d0*/  LDL R5, [R1+0x9b0] ;  /* 0x0009b00001057983 */ /* 0x000ea20000100800 */
[----:B------:R-:W-:-:S02]  /*145e0*/  PRMT R46, RZ, 0x7610, R46 ;  /* 0x00007610ff2e7816 */ /* 0x000fc4000000002e */
[----:B--2---:R-:W-:-:S04]  /*145f0*/  @!P0 LOP3.LUT R5, R5, R4, RZ, 0x3c, !PT ;  /* 0x0000000405058212 */ /* 0x004fc800078e3cff */
[----:B------:R-:W-:-:S04]  /*14600*/  @!P0 LOP3.LUT R4, R5, R4, RZ, 0x3c, !PT ;  /* 0x0000000405048212 */ /* 0x000fc800078e3cff */
[----:B------:R-:W-:Y:S02]  /*14610*/  @!P0 LOP3.LUT R5, R5, R4, RZ, 0x3c, !PT ;  /* 0x0000000405058212 */ /* 0x000fe400078e3cff */
[----:B------:R-:W-:-:S03]  /*14620*/  PRMT R2, RZ, 0x7610, R2 ;  /* 0x00007610ff027816 */ /* 0x000fc60000000002 */
[----:B------:R4:W2:Y:S02]  /*14630*/  @!P0 LDG.E.U8 R46, desc[UR8][R4.64] ;  /* 0x00000008042e8981 */ /* 0x0008a4000c1e1100 */
[----:B----4-:R-:W-:Y:S02]  /*14640*/  @!P0 IMAD.MOV.U32 R4, RZ, RZ, R44 ;  /* 0x000000ffff048224 */ /* 0x010fe400078e002c */
[----:B---3--:R-:W-:-:S05]  /*14650*/  @!P0 IMAD.MOV.U32 R5, RZ, RZ, R45 ;  /* 0x000000ffff058224 */ /* 0x008fca00078e002d */
[----:B------:R-:W3:Y:S04]  /*14660*/  @!P0 LDG.E.U8 R2, desc[UR8][R4.64] ;  /* 0x0000000804028981 */ /* 0x000ee8000c1e1100 */
[----:B--2---:R0:W-:Y:S04]  /*14670*/  STL [R1+0x1c], R46 ;  /* 0x00001c2e01007387 */ /* 0x0041e80000100800 */
[----:B0-----:R-:W2:Y:S04]  /*14680*/  LDL.LU R46, [R1+0x1010] ;  /* 0x00101000012e7983 */ /* 0x001ea80000300800 */
[----:B------:R-:W4:Y:S04]  /*14690*/  LDL R45, [R1+0x97c] ;  /* 0x00097c00012d7983 */ /* 0x000f280000100800 */
[----:B------:R-:W4:Y:S04]  /*146a0*/  LDL R44, [R1+0x980] ;  /* 0x00098000012c7983 */ /* 0x000f280000100800 */
[----:B---3--:R0:W-:Y:S04]  /*146b0*/  STL [R1+0x18], R2 ;  /* 0x0000180201007387 */ /* 0x0081e80000100800 */
[----:B0-----:R-:W3:Y:S04]  /*146c0*/  LDL.LU R2, [R1+0x100c] ;  /* 0x00100c0001027983 */ /* 0x001ee80000300800 */
[----:B------:R-:W3:Y:S04]  /*146d0*/  LDL R4, [R1+0x99c] ;  /* 0x00099c0001047983 */ /* 0x000ee80000100800 */
[----:B------:R-:W3:Y:S01]  /*146e0*/  LDL R5, [R1+0x9a0] ;  /* 0x0009a00001057983 */ /* 0x000ee20000100800 */
[----:B--2---:R-:W-:-:S02]  /*146f0*/  PRMT R46, RZ, 0x7610, R46 ;  /* 0x00007610ff2e7816 */ /* 0x004fc4000000002e */
[----:B---3--:R-:W-:-:S04]  /*14700*/  @!P0 LOP3.LUT R5, R5, R4, RZ, 0x3c, !PT ;  /* 0x0000000405058212 */ /* 0x008fc800078e3cff */
[----:B------:R-:W-:-:S04]  /*14710*/  @!P0 LOP3.LUT R4, R5, R4, RZ, 0x3c, !PT ;  /* 0x0000000405048212 */ /* 0x000fc800078e3cff */
[----:B------:R-:W-:-:S05]  /*14720*/  @!P0 LOP3.LUT R5, R5, R4, RZ, 0x3c, !PT ;  /* 0x0000000405058212 */ /* 0x000fca00078e3cff */
[----:B------:R-:W2:Y:S04]  /*14730*/  @!P0 LDG.E.U8 R46, desc[UR8][R4.64] ;  /* 0x00000008042e8981 */ /* 0x000ea8000c1e1100 */
        /* <DEDUP_REMOVED lines=8> */
[----:B------:R-:W3:Y:S01]  /*147c0*/  @!P0 LDG.E.U8 R2, desc[UR8][R4.64] ;  /* 0x0000000804028981 */ /* 0x000ee2000c1e1100 */
[----:B--2---:R-:W-:-:S03]  /*147d0*/  PRMT R46, RZ, 0x7610, R46 ;  /* 0x00007610ff2e7816 */ /* 0x004fc6000000002e */
[----:B---3--:R0:W-:Y:S04]  /*147e0*/  STL [R1+0x10], R2 ;  /* 0x0000100201007387 */ /* 0x0081e80000100800 */
[----:B0-----:R-:W2:Y:S04]  /*147f0*/  LDL.LU R2, [R1+0x1004] ;  /* 0x0010040001027983 */ /* 0x001ea80000300800 */
[----:B------:R-:W3:Y:S01]  /*14800*/  LDL R5, [R1+0x98c] ;  /* 0x00098c0001057983 */ /* 0x000ee20000100800 */
[----:B------:R-:W-:Y:S01]  /*14810*/  @!P0 IMAD.MOV.U32 R4, RZ, RZ, R47 ;  /* 0x000000ffff048224 */ /* 0x000fe200078e002f */
[----:B------:R-:W-:-:S02]  /*14820*/  PRMT R3, RZ, 0x7610, R3 ;  /* 0x00007610ff037816 */ /* 0x000fc40000000003 */
[----:B------:R-:W2:Y:S04]  /*14830*/  LDL R47, [R1+0x964] ;  /* 0x00096400012f7983 */ /* 0x000ea80000100800 */
[----:B---3--:R0:W3:Y:S04]  /*14840*/  @!P0 LDG.E.U8 R46, desc[UR8][R4.64] ;  /* 0x00000008042e8981 */ /* 0x0080e8000c1e1100 */
[----:B------:R-:W0:Y:S04]  /*14850*/  LDL R4, [R1+0x984] ;  /* 0x0009840001047983 */ /* 0x000e280000100800 */
[----:B------:R-:W0:Y:S01]  /*14860*/  LDL R5, [R1+0x988] ;  /* 0x0009880001057983 */ /* 0x000e220000100800 */
[----:B--2---:R-:W-:-:S02]  /*14870*/  PRMT R2, RZ, 0x7610, R2 ;  /* 0x00007610ff027816 */ /* 0x004fc40000000002 */
[----:B0-----:R-:W-:-:S04]  /*14880*/  @!P0 LOP3.LUT R5, R5, R4, RZ, 0x3c, !PT ;  /* 0x0000000405058212 */ /* 0x001fc800078e3cff */
[----:B------:R-:W-:-:S04]  /*14890*/  @!P0 LOP3.LUT R4, R5, R4, RZ, 0x3c, !PT ;  /* 0x0000000405048212 */ /* 0x000fc800078e3cff */
[----:B------:R-:W-:-:S05]  /*148a0*/  @!P0 LOP3.LUT R5, R5, R4, RZ, 0x3c, !PT ;  /* 0x0000000405058212 */ /* 0x000fca00078e3cff */
[----:B------:R4:W2:Y:S02]  /*148b0*/  @!P0 LDG.E.U8 R2, desc[UR8][R4.64] ;  /* 0x0000000804028981 */ /* 0x0008a4000c1e1100 */
[----:B----4-:R-:W-:Y:S02]  /*148c0*/  @!P0 IMAD.MOV.U32 R4, RZ, RZ, R44 ;  /* 0x000000ffff048224 */ /* 0x010fe400078e002c */
[----:B------:R-:W-:-:S05]  /*148d0*/  @!P0 IMAD.MOV.U32 R5, RZ, RZ, R45 ;  /* 0x000000ffff058224 */ /* 0x000fca00078e002d */
[----:B------:R-:W4:Y:S04]  /*148e0*/  @!P0 LDG.E.U8 R3, desc[UR8][R4.64] ;  /* 0x0000000804038981 */ /* 0x000f28000c1e1100 */
[----:B---3--:R0:W-:Y:S04]  /*148f0*/  STL [R1+0xc], R46 ;  /* 0x00000c2e01007387 */ /* 0x0081e80000100800 */
[----:B0-----:R-:W3:Y:S04]  /*14900*/  LDL R46, [R1+0x968] ;  /* 0x00096800012e7983 */ /* 0x001ee80000100800 */
[----:B--2---:R0:W-:Y:S04]  /*14910*/  STL [R1+0x8], R2 ;  /* 0x0000080201007387 */ /* 0x0041e80000100800 */
[----:B0-----:R-:W2:Y:S04]  /*14920*/  LDL.LU R2, [R1+0x1000] ;  /* 0x0010000001027983 */ /* 0x001ea80000300800 */
[----:B------:R-:W3:Y:S04]  /*14930*/  LDL R45, [R1+0x95c] ;  /* 0x00095c00012d7983 */ /* 0x000ee80000100800 */
[----:B------:R-:W3:Y:S04]  /*14940*/  LDL R44, [R1+0x960] ;  /* 0x00096000012c7983 */ /* 0x000ee80000100800 */
[----:B----4-:R0:W-:Y:S04]  /*14950*/  STL [R1+0x4], R3 ;  /* 0x0000040301007387 */ /* 0x0101e80000100800 */
[----:B0-----:R-:W4:Y:S04]  /*14960*/  LDL.LU R3, [R1+0xffc] ;  /* 0x000ffc0001037983 */ /* 0x001f280000300800 */
[----:B------:R-:W3:Y:S04]  /*14970*/  LDL R4, [R1+0x974] ;  /* 0x0009740001047983 */ /* 0x000ee80000100800 */
[----:B------:R-:W3:Y:S01]  /*14980*/  LDL R5, [R1+0x978] ;  /* 0x0009780001057983 */ /* 0x000ee20000100800 */
[----:B--2---:R-:W-:-:S02]  /*14990*/  PRMT R2, RZ, 0x7610, R2 ;  /* 0x00007610ff027816 */ /* 0x004fc40000000002 */
[----:B---3--:R-:W-:-:S04]  /*149a0*/  @!P0 LOP3.LUT R5, R5, R4, RZ, 0x3c, !PT ;  /* 0x0000000405058212 */ /* 0x008fc800078e3cff */
[----:B------:R-:W-:-:S04]  /*149b0*/  @!P0 LOP3.LUT R4, R5, R4, RZ, 0x3c, !PT ;  /* 0x0000000405048212 */ /* 0x000fc800078e3cff */
[----:B------:R-:W-:-:S05]  /*149c0*/  @!P0 LOP3.LUT R5, R5, R4, RZ, 0x3c, !PT ;  /* 0x0000000405058212 */ /* 0x000fca00078e3cff */
[----:B------:R-:W2:Y:S04]  /*149d0*/  @!P0 LDG.E.U8 R2, desc[UR8][R4.64] ;  /* 0x0000000804028981 */ /* 0x000ea8000c1e1100 */
[----:B--2---:R0:W-:Y:S04]  /*149e0*/  STL [R1], R2 ;  /* 0x0000000201007387 */ /* 0x0041e80000100800 */
[----:B0-----:R-:W2:Y:S04]  /*149f0*/  LDL.LU R2, [R1+0xff8] ;  /* 0x000ff80001027983 */ /* 0x001ea80000300800 */
[----:B------:R-:W3:Y:S04]  /*14a00*/  LDL R4, [R1+0x96c] ;  /* 0x00096c0001047983 */ /* 0x000ee80000100800 */
[----:B------:R-:W3:Y:S01]  /*14a10*/  LDL R5, [R1+0x970] ;  /* 0x0009700001057983 */ /* 0x000ee20000100800 */
[----:B------:R-:W-:-:S02]  /*14a20*/  PRMT R61, RZ, 0x7610, R61 ;  /* 0x00007610ff3d7816 */ /* 0x000fc4000000003d */
[----:B------:R-:W-:Y:S02]  /*14a30*/  PRMT R60, RZ, 0x7610, R60 ;  /* 0x00007610ff3c7816 */ /* 0x000fe4000000003c */
[----:B---3--:R-:W-:-:S04]  /*14a40*/  @!P0 LOP3.LUT R5, R5, R4, RZ, 0x3c, !PT ;  /* 0x0000000405058212 */ /* 0x008fc800078e3cff */
[----:B------:R-:W-:-:S04]  /*14a50*/  @!P0 LOP3.LUT R4, R5, R4, RZ, 0x3c, !PT ;  /* 0x0000000405048212 */ /* 0x000fc800078e3cff */
[----:B------:R-:W-:-:S05]  /*14a60*/  @!P0 LOP3.LUT R5, R5, R4, RZ, 0x3c, !PT ;  /* 0x0000000405058212 */ /* 0x000fca00078e3cff */
[----:B------:R0:W3:Y:S02]  /*14a70*/  @!P0 LDG.E.U8 R61, desc[UR8][R4.64] ;  /* 0x00000008043d8981 */ /* 0x0000e4000c1e1100 */
[----:B0-----:R-:W-:Y:S02]  /*14a80*/  @!P0 IMAD.MOV.U32 R4, RZ, RZ, R46 ;  /* 0x000000ffff048224 */ /* 0x001fe400078e002e */
[----:B------:R-:W-:-:S05]  /*14a90*/  @!P0 IMAD.MOV.U32 R5, RZ, RZ, R47 ;  /* 0x000000ffff058224 */ /* 0x000fca00078e002f */
[----:B------:R0:W2:Y:S01]  /*14aa0*/  @!P0 LDG.E.U8 R60, desc[UR8][R4.64] ;  /* 0x00000008043c8981 */ /* 0x0000a2000c1e1100 */
[----:B------:R-:W-:Y:S01]  /*14ab0*/  PRMT R59, RZ, 0x7610, R59 ;  /* 0x00007610ff3b7816 */ /* 0x000fe2000000003b */
[----:B0-----:R-:W-:Y:S02]  /*14ac0*/  @!P0 IMAD.MOV.U32 R4, RZ, RZ, R44 ;  /* 0x000000ffff048224 */ /* 0x001fe400078e002c */
[----:B------:R-:W-:-:S05]  /*14ad0*/  @!P0 IMAD.MOV.U32 R5, RZ, RZ, R45 ;  /* 0x000000ffff058224 */ /* 0x000fca00078e002d */
[----:B------:R0:W4:Y:S04]  /*14ae0*/  @!P0 LDG.E.U8 R59, desc[UR8][R4.64] ;  /* 0x00000008043b8981 */ /* 0x000128000c1e1100 */
[----:B---3--:R1:W-:Y:S04]  /*14af0*/  STL [R1+0xf94], R61 ;  /* 0x000f943d01007387 */ /* 0x0083e80000100800 */
[----:B------:R-:W3:Y:S04]  /*14b00*/  LDL R47, [R1+0x94c] ;  /* 0x00094c00012f7983 */ /* 0x000ee80000100800 */
[----:B------:R-:W3:Y:S04]  /*14b10*/  LDL R46, [R1+0x950] ;  /* 0x00095000012e7983 */ /* 0x000ee80000100800 */
[----:B--2---:R2:W-:Y:S04]  /*14b20*/  STL [R1+0xf78], R60 ;  /* 0x000f783c01007387 */ /* 0x0045e80000100800 */
[----:B------:R-:W3:Y:S01]  /*14b30*/  LDL R5, [R1+0x954] ;  /* 0x0009540001057983 */ /* 0x000ee20000100800 */
[----:B------:R-:W-:-:S03]  /*14b40*/  PRMT R58, RZ, 0x7610, R58 ;  /* 0x00007610ff3a7816 */ /* 0x000fc6000000003a */
[----:B-1----:R-:W3:Y:S04]  /*14b50*/  LDL R61, [R1+0x948] ;  /* 0x00094800013d7983 */ /* 0x002ee80000100800 */
[----:B--2---:R-:W0:Y:S04]  /*14b60*/  LDL R60, [R1+0x958] ;  /* 0x00095800013c7983 */ /* 0x004e280000100800 */
[----:B------:R-:W2:Y:S04]  /*14b70*/  LDL R45, [R1+0x93c] ;  /* 0x00093c00012d7983 */ /* 0x000ea80000100800 */
[----:B------:R-:W2:Y:S01]  /*14b80*/  LDL R44, [R1+0x940] ;  /* 0x00094000012c7983 */ /* 0x000ea20000100800 */
[----:B0-----:R-:W-:-:S05]  /*14b90*/  @!P0 IMAD.MOV.U32 R4, RZ, RZ, R60 ;  /* 0x000000ffff048224 */ /* 0x001fca00078e003c */
[----:B---3--:R-:W3:Y:S04]  /*14ba0*/  @!P0 LDG.E.U8 R58, desc[UR8][R4.64] ;  /* 0x00000008043a8981 */ /* 0x008ee8000c1e1100 */
[----:B----4-:R0:W-:Y:S04]  /*14bb0*/  STL [R1+0xf7c], R59 ;  /* 0x000f7c3b01007387 */ /* 0x0101e80000100800 */
[----:B------:R-:W4:Y:S04]  /*14bc0*/  LDL R60, [R1+0x934] ;  /* 0x00093400013c7983 */ /* 0x000f280000100800 */
[----:B0-----:R-:W2:Y:S04]  /*14bd0*/  LDL R59, [R1+0x938] ;  /* 0x00093800013b7983 */ /* 0x001ea80000100800 */
[----:B---3--:R0:W-:Y:S04]  /*14be0*/  STL [R1+0xf80], R58 ;  /* 0x000f803a01007387 */ /* 0x0081e80000100800 */
[----:B0-----:R-:W3:Y:S01]  /*14bf0*/  LDL R58, [R1+0x944] ;  /* 0x00094400013a7983 */ /* 0x001ee20000100800 */
[----:B------:R-:W-:Y:S01]  /*14c00*/  PRMT R57, RZ, 0x7610, R57 ;  /* 0x00007610ff397816 */ /* 0x000fe20000000039 */
[----:B------:R-:W-:-:S02]  /*14c10*/  @!P0 IMAD.MOV.U32 R4, RZ, RZ, R46 ;  /* 0x000000ffff048224 */ /* 0x000fc400078e002e */
[----:B------:R-:W-:Y:S01]  /*14c20*/  @!P0 IMAD.MOV.U32 R5, RZ, RZ, R47 ;  /* 0x000000ffff058224 */ /* 0x000fe200078e002f */
[----:B------:R-:W-:Y:S01]  /*14c30*/  PRMT R56, RZ, 0x7610, R56 ;  /* 0x00007610ff387816 */ /* 0x000fe20000000038 */
[----:B------:R-:W2:Y:S04]  /*14c40*/  LDL R47, [R1+0x92c] ;  /* 0x00092c00012f7983 */ /* 0x000ea80000100800 */
[----:B------:R0:W2:Y:S01]  /*14c50*/  @!P0 LDG.E.U8 R57, desc[UR8][R4.64] ;  /* 0x0000000804398981 */ /* 0x0000a2000c1e1100 */
[----:B------:R-:W-:Y:S02]  /*14c60*/  PRMT R55, RZ, 0x7610, R55 ;  /* 0x00007610ff377816 */ /* 0x000fe40000000037 */
[----:B------:R-:W-:Y:S01]  /*14c70*/  PRMT R54, RZ, 0x7610, R54 ;  /* 0x00007610ff367816 */ /* 0x000fe20000000036 */
[----:B------:R-:W2:Y:S01]  /*14c80*/  LDL R46, [R1+0x930] ;  /* 0x00093000012e7983 */ /* 0x000ea20000100800 */
[----:B0-----:R-:W-:-:S02]  /*14c90*/  @!P0 IMAD.MOV.U32 R4, RZ, RZ, R61 ;  /* 0x000000ffff048224 */ /* 0x001fc400078e003d */
[----:B---3--:R-:W-:-:S05]  /*14ca0*/  @!P0 IMAD.MOV.U32 R5, RZ, RZ, R58 ;  /* 0x000000ffff058224 */ /* 0x008fca00078e003a */
[----:B------:R2:W3:Y:S02]  /*14cb0*/  @!P0 LDG.E.U8 R56, desc[UR8][R4.64] ;  /* 0x0000000804388981 */ /* 0x0004e4000c1e1100 */
[----:B--2---:R-:W-:Y:S02]  /*14cc0*/  @!P0 IMAD.MOV.U32 R4, RZ, RZ, R44 ;  /* 0x000000ffff048224 */ /* 0x004fe400078e002c */
[----:B------:R-:W-:-:S05]  /*14cd0*/  @!P0 IMAD.MOV.U32 R5, RZ, RZ, R45 ;  /* 0x000000ffff058224 */ /* 0x000fca00078e002d */
[----:B------:R0:W2:Y:S02]  /*14ce0*/  @!P0 LDG.E.U8 R55, desc[UR8][R4.64] ;  /* 0x0000000804378981 */ /* 0x0000a4000c1e1100 */
[----:B0-----:R-:W-:Y:S02]  /*14cf0*/  @!P0 IMAD.MOV.U32 R4, RZ, RZ, R59 ;  /* 0x000000ffff048224 */ /* 0x001fe400078e003b */
[----:B----4-:R-:W-:-:S05]  /*14d00*/  @!P0 IMAD.MOV.U32 R5, RZ, RZ, R60 ;  /* 0x000000ffff058224 */ /* 0x010fca00078e003c */
[----:B------:R0:W4:Y:S04]  /*14d10*/  @!P0 LDG.E.U8 R54, desc[UR8][R4.64] ;  /* 0x0000000804368981 */ /* 0x000128000c1e1100 */
[----:B------:R1:W-:Y:S01]  /*14d20*/  STL [R1+0xf84], R57 ;  /* 0x000f843901007387 */ /* 0x0003e20000100800 */
[----:B------:R-:W-:Y:S01]  /*14d30*/  PRMT R53, RZ, 0x7610, R53 ;  /* 0x00007610ff357816 */ /* 0x000fe20000000035 */
[----:B0-----:R-:W-:Y:S02]  /*14d40*/  @!P0 IMAD.MOV.U32 R4, RZ, RZ, R46 ;  /* 0x000000ffff048224 */ /* 0x001fe400078e002e */
[----:B------:R-:W-:-:S05]  /*14d50*/  @!P0 IMAD.MOV.U32 R5, RZ, RZ, R47 ;  /* 0x000000ffff058224 */ /* 0x000fca00078e002f */
[----:B------:R-:W4:Y:S04]  /*14d60*/  @!P0 LDG.E.U8 R53, desc[UR8][R4.64] ;  /* 0x0000000804358981 */ /* 0x000f28000c1e1100 */
[----:B---3--:R0:W-:Y:S04]  /*14d70*/  STL [R1+0xf98], R56 ;  /* 0x000f983801007387 */ /* 0x0081e80000100800 */
[----:B------:R-:W3:Y:S04]  /*14d80*/  LDL R45, [R1+0x924] ;  /* 0x00092400012d7983 */ /* 0x000ee80000100800 */
[----:B------:R-:W3:Y:S04]  /*14d90*/  LDL R44, [R1+0x928] ;  /* 0x00092800012c7983 */ /* 0x000ee80000100800 */
[----:B--2---:R2:W-:Y:S04]  /*14da0*/  STL [R1+0xf9c], R55 ;  /* 0x000f9c3701007387 */ /* 0x0045e80000100800 */
[----:B-1----:R-:W3:Y:S04]  /*14db0*/  LDL R57, [R1+0x91c] ;  /* 0x00091c0001397983 */ /* 0x002ee80000100800 */
[----:B0-----:R-:W3:Y:S04]  /*14dc0*/  LDL R56, [R1+0x920] ;  /* 0x0009200001387983 */ /* 0x001ee80000100800 */
[----:B----4-:R0:W-:Y:S04]  /*14dd0*/  STL [R1+0xfa0], R54 ;  /* 0x000fa03601007387 */ /* 0x0101e80000100800 */
[----:B--2---:R-:W2:Y:S01]  /*14de0*/  LDL R55, [R1+0x904] ;  /* 0x0009040001377983 */ /* 0x004ea20000100800 */
[----:B------:R-:W-:-:S02]  /*14df0*/  PRMT R52, RZ, 0x7610, R52 ;  /* 0x00007610ff347816 */ /* 0x000fc40000000034 */
[----:B------:R-:W-:Y:S01]  /*14e00*/  PRMT R51, RZ, 0x7610, R51 ;  /* 0x00007610ff337816 */ /* 0x000fe20000000033 */
[----:B------:R-:W4:Y:S04]  /*14e10*/  LDL R47, [R1+0x8fc] ;  /* 0x0008fc00012f7983 */ /* 0x000f280000100800 */
[----:B0-----:R-:W4:Y:S01]  /*14e20*/  LDL R54, [R1+0x908] ;  /* 0x0009080001367983 */ /* 0x001f220000100800 */
[----:B------:R-:W-:-:S03]  /*14e30*/  PRMT R50, RZ, 0x7610, R50 ;  /* 0x00007610ff327816 */ /* 0x000fc60000000032 */
[----:B------:R-:W4:Y:S04]  /*14e40*/  LDL R46, [R1+0x900] ;  /* 0x00090000012e7983 */ /* 0x000f280000100800 */
[----:B------:R0:W-:Y:S01]  /*14e50*/  STL [R1+0xfa4], R53 ;  /* 0x000fa43501007387 */ /* 0x0001e20000100800 */
[----:B---3--:R-:W-:-:S03]  /*14e60*/  @!P0 IMAD.MOV.U32 R5, RZ, RZ, R45 ;  /* 0x000000ffff058224 */ /* 0x008fc600078e002d */
[----:B------:R-:W3:Y:S01]  /*14e70*/  LDL R45, [R1+0x8f4] ;  /* 0x0008f400012d7983 */ /* 0x000ee20000100800 */
[----:B------:R-:W-:-:S03]  /*14e80*/  @!P0 IMAD.MOV.U32 R4, RZ, RZ, R44 ;  /* 0x000000ffff048224 */ /* 0x000fc600078e002c */
[----:B------:R-:W3:Y:S04]  /*14e90*/  LDL R44, [R1+0x8f8] ;  /* 0x0008f800012c7983 */ /* 0x000ee80000100800 */
[----:B------:R1:W3:Y:S02]  /*14ea0*/  @!P0 LDG.E.U8 R52, desc[UR8][R4.64] ;  /* 0x0000000804348981 */ /* 0x0002e4000c1e1100 */
[----:B-1----:R-:W-:Y:S02]  /*14eb0*/  @!P0 IMAD.MOV.U32 R5, RZ, RZ, R57 ;  /* 0x000000ffff058224 */ /* 0x002fe400078e0039 */
[----:B------:R-:W-:-:S05]  /*14ec0*/  @!P0 IMAD.MOV.U32 R4, RZ, RZ, R56 ;  /* 0x000000ffff048224 */ /* 0x000fca00078e0038 */
[----:B------:R2:W3:Y:S02]  /*14ed0*/  @!P0 LDG.E.U8 R51, desc[UR8][R4.64] ;  /* 0x0000000804338981 */ /* 0x0004e4000c1e1100 */
[----:B--2---:R-:W-:Y:S02]  /*14ee0*/  @!P0 IMAD.MOV.U32 R5, RZ, RZ, R55 ;  /* 0x000000ffff058224 */ /* 0x004fe400078e0037 */
[----:B----4-:R-:W-:-:S05]  /*14ef0*/  @!P0 IMAD.MOV.U32 R4, RZ, RZ, R54 ;  /* 0x000000ffff048224 */ /* 0x010fca00078e0036 */
[----:B------:R1:W2:Y:S01]  /*14f00*/  @!P0 LDG.E.U8 R50, desc[UR8][R4.64] ;  /* 0x0000000804328981 */ /* 0x0002a2000c1e1100 */
[----:B------:R-:W-:Y:S02]  /*14f10*/  PRMT R49, RZ, 0x7610, R49 ;  /* 0x00007610ff317816 */ /* 0x000fe40000000031 */
[----:B------:R-:W-:Y:S01]  /*14f20*/  PRMT R48, RZ, 0x7610, R48 ;  /* 0x00007610ff307816 */ /* 0x000fe20000000030 */
[----:B-1----:R-:W-:Y:S02]  /*14f30*/  @!P0 IMAD.MOV.U32 R4, RZ, RZ, R46 ;  /* 0x000000ffff048224 */ /* 0x002fe400078e002e */
[----:B------:R-:W-:-:S05]  /*14f40*/  @!P0 IMAD.MOV.U32 R5, RZ, RZ, R47 ;  /* 0x000000ffff058224 */ /* 0x000fca00078e002f */
[----:B------:R1:W4:Y:S04]  /*14f50*/  @!P0 LDG.E.U8 R49, desc[UR8][R4.64] ;  /* 0x0000000804318981 */ /* 0x000328000c1e1100 */
[----:B---3--:R3:W-:Y:S04]  /*14f60*/  STL [R1+0xf88], R52 ;  /* 0x000f883401007387 */ /* 0x0087e80000100800 */
[----:B0-----:R-:W4:Y:S04]  /*14f70*/  LDL R53, [R1+0x8ec] ;  /* 0x0008ec0001357983 */ /* 0x001f280000100800 */
[----:B---3--:R-:W3:Y:S04]  /*14f80*/  LDL R52, [R1+0x8f0] ;  /* 0x0008f00001347983 */ /* 0x008ee80000100800 */
[----:B------:R0:W-:Y:S01]  /*14f90*/  STL [R1+0xf8c], R51 ;  /* 0x000f8c3301007387 */ /* 0x0001e20000100800 */
[----:B-1----:R-:W-:-:S02]  /*14fa0*/  @!P0 IMAD.MOV.U32 R4, RZ, RZ, R44 ;  /* 0x000000ffff048224 */ /* 0x002fc400078e002c */
[----:B------:R-:W-:-:S05]  /*14fb0*/  @!P0 IMAD.MOV.U32 R5, RZ, RZ, R45 ;  /* 0x000000ffff058224 */ /* 0x000fca00078e002d */
[----:B------:R1:W3:Y:S04]  /*14fc0*/  @!P0 LDG.E.U8 R48, desc[UR8][R4.64] ;  /* 0x0000000804308981 */ /* 0x0002e8000c1e1100 */
[----:B--2---:R2:W-:Y:S04]  /*14fd0*/  STL [R1+0xfa8], R50 ;  /* 0x000fa83201007387 */ /* 0x0045e80000100800 */
[----:B------:R-:W2:Y:S04]  /*14fe0*/  LDL R47, [R1+0x8c4] ;  /* 0x0008c400012f7983 */ /* 0x000ea80000100800 */
[----:B------:R-:W2:Y:S01]  /*14ff0*/  LDL R46, [R1+0x8c8] ;  /* 0x0008c800012e7983 */ /* 0x000ea20000100800 */
[----:B------:R-:W-:-:S02]  /*15000*/  PRMT R43, RZ, 0x7610, R43 ;  /* 0x00007610ff2b7816 */ /* 0x000fc4000000002b */
[----:B------:R-:W-:Y:S01]  /*15010*/  PRMT R42, RZ, 0x7610, R42 ;  /* 0x00007610ff2a7816 */ /* 0x000fe2000000002a */
[----:B----4-:R4:W-:Y:S04]  /*15020*/  STL [R1+0xfac], R49 ;  /* 0x000fac3101007387 */ /* 0x0109e80000100800 */
[----:B------:R-:W2:Y:S04]  /*15030*/  LDL R45, [R1+0x8bc] ;  /* 0x0008bc00012d7983 */ /* 0x000ea80000100800 */
[----:B------:R-:W2:Y:S01]  /*15040*/  LDL R44, [R1+0x8c0] ;  /* 0x0008c000012c7983 */ /* 0x000ea20000100800 */
[----:B-1----:R-:W-:-:S02]  /*15050*/  @!P0 IMAD.MOV.U32 R5, RZ, RZ, R53 ;  /* 0x000000ffff058224 */ /* 0x002fc400078e0035 */
[----:B---3--:R-:W-:-:S05]  /*15060*/  @!P0 IMAD.MOV.U32 R4, RZ, RZ, R52 ;  /* 0x000000ffff048224 */ /* 0x008fca00078e0034 */
[----:B------:R1:W3:Y:S04]  /*15070*/  @!P0 LDG.E.U8 R43, desc[UR8][R4.64] ;  /* 0x00000008042b8981 */ /* 0x0002e8000c1e1100 */
[----:B------:R1:W-:Y:S04]  /*15080*/  STL [R1+0xfb0], R48 ;  /* 0x000fb03001007387 */ /* 0x0003e80000100800 */
[----:B------:R-:W3:Y:S04]  /*15090*/  LDL R52, [R1+0x8b4] ;  /* 0x0008b40001347983 */ /* 0x000ee80000100800 */
[----:B0-----:R-:W3:Y:S04]  /*150a0*/  LDL R51, [R1+0x8b8] ;  /* 0x0008b80001337983 */ /* 0x001ee80000100800 */
[----:B--2---:R-:W2:Y:S01]  /*150b0*/  LDL R50, [R1+0x8ac] ;  /* 0x0008ac0001327983 */ /* 0x004ea20000100800 */
[----:B-1----:R-:W-:-:S03]  /*150c0*/  @!P0 IMAD.MOV.U32 R5, RZ, RZ, R47 ;  /* 0x000000ffff058224 */ /* 0x002fc600078e002f */
[----:B----4-:R-:W4:Y:S01]  /*150d0*/  LDL R49, [R1+0x8b0] ;  /* 0x0008b00001317983 */ /* 0x010f220000100800 */
[----:B------:R-:W-:-:S05]  /*150e0*/  @!P0 IMAD.MOV.U32 R4, RZ, RZ, R46 ;  /* 0x000000ffff048224 */ /* 0x000fca00078e002e */
[----:B------:R0:W2:Y:S01]  /*150f0*/  @!P0 LDG.E.U8 R42, desc[UR8][R4.64] ;  /* 0x00000008042a8981 */ /* 0x0000a2000c1e1100 */
[----:B------:R-:W-:Y:S02]  /*15100*/  PRMT R41, RZ, 0x7610, R41 ;  /* 0x00007610ff297816 */ /* 0x000fe40000000029 */
[----:B------:R-:W-:Y:S01]  /*15110*/  PRMT R40, RZ, 0x7610, R40 ;  /* 0x00007610ff287816 */ /* 0x000fe20000000028 */
[----:B0-----:R-:W-:Y:S02]  /*15120*/  @!P0 IMAD.MOV.U32 R5, RZ, RZ, R45 ;  /* 0x000000ffff058224 */ /* 0x001fe400078e002d */
[----:B------:R-:W-:-:S05]  /*15130*/  @!P0 IMAD.MOV.U32 R4, RZ, RZ, R44 ;  /* 0x000000ffff048224 */ /* 0x000fca00078e002c */
[----:B------:R0:W4:Y:S01]  /*15140*/  @!P0 LDG.E.U8 R41, desc[UR8][R4.64] ;  /* 0x0000000804298981 */ /* 0x000122000c1e1100 */
[----:B------:R-:W-:-:S03]  /*15150*/  PRMT R39, RZ, 0x7610, R39 ;  /* 0x00007610ff277816 */ /* 0x000fc60000000027 */
[----:B---3--:R-:W-:Y:S04]  /*15160*/  STL [R1+0xfb4], R43 ;  /* 0x000fb42b01007387 */ /* 0x008fe80000100800 */
[----:B------:R-:W3:Y:S04]  /*15170*/  LDL R48, [R1+0x884] ;  /* 0x0008840001307983 */ /* 0x000ee80000100800 */
[----:B------:R-:W3:Y:S04]  /*15180*/  LDL R47, [R1+0x888] ;  /* 0x00088800012f7983 */ /* 0x000ee80000100800 */
[----:B------:R-:W3:Y:S01]  /*15190*/  LDL R46, [R1+0x880] ;  /* 0x00088000012e7983 */ /* 0x000ee20000100800 */
[----:B0-----:R-:W-:-:S02]  /*151a0*/  @!P0 IMAD.MOV.U32 R5, RZ, RZ, R52 ;  /* 0x000000ffff058224 */ /* 0x001fc400078e0034 */
[----:B------:R-:W-:-:S05]  /*151b0*/  @!P0 IMAD.MOV.U32 R4, RZ, RZ, R51 ;  /* 0x000000ffff048224 */ /* 0x000fca00078e0033 */
[----:B------:R4:W3:Y:S04]  /*151c0*/  @!P0 LDG.E.U8 R40, desc[UR8][R4.64] ;  /* 0x0000000804288981 */ /* 0x0008e8000c1e1100 */
[----:B--2---:R0:W-:Y:S01]  /*151d0*/  STL [R1+0xfb8], R42 ;  /* 0x000fb82a01007387 */ /* 0x0041e20000100800 */
[----:B----4-:R-:W-:Y:S02]  /*151e0*/  @!P0 IMAD.MOV.U32 R4, RZ, RZ, R49 ;  /* 0x000000ffff048224 */ /* 0x010fe400078e0031 */
[----:B------:R-:W-:Y:S01]  /*151f0*/  @!P0 IMAD.MOV.U32 R5, RZ, RZ, R50 ;  /* 0x000000ffff058224 */ /* 0x000fe200078e0032 */
[----:B------:R-:W-:Y:S01]  /*15200*/  PRMT R38, RZ, 0x7610, R38 ;  /* 0x00007610ff267816 */ /* 0x000fe20000000026 */
[----:B------:R-:W2:Y:S04]  /*15210*/  LDL R45, [R1+0x874] ;  /* 0x00087400012d7983 */ /* 0x000ea80000100800 */
[----:B------:R3:W4:Y:S04]  /*15220*/  @!P0 LDG.E.U8 R39, desc[UR8][R4.64] ;  /* 0x0000000804278981 */ /* 0x000728000c1e1100 */
[----:B0-----:R-:W2:Y:S01]  /*15230*/  LDL R42, [R1+0x87c] ;  /* 0x00087c00012a7983 */ /* 0x001ea20000100800 */
[----:B------:R-:W-:-:S03]  /*15240*/  PRMT R37, RZ, 0x7610, R37 ;  /* 0x00007610ff257816 */ /* 0x000fc60000000025 */
[----:B------:R-:W4:Y:S04]  /*15250*/  LDL R44, [R1+0x878] ;  /* 0x00087800012c7983 */ /* 0x000f280000100800 */
[----:B------:R-:W-:Y:S01]  /*15260*/  STL [R1+0xfbc], R41 ;  /* 0x000fbc2901007387 */ /* 0x000fe20000100800 */
[----:B---3--:R-:W-:Y:S02]  /*15270*/  @!P0 IMAD.MOV.U32 R5, RZ, RZ, R48 ;  /* 0x000000ffff058224 */ /* 0x008fe400078e0030 */
[----:B------:R-:W-:-:S05]  /*15280*/  @!P0 IMAD.MOV.U32 R4, RZ, RZ, R47 ;  /* 0x000000ffff048224 */ /* 0x000fca00078e002f */
[----:B------:R0:W3:Y:S02]  /*15290*/  @!P0 LDG.E.U8 R38, desc[UR8][R4.64] ;  /* 0x0000000804268981 */ /* 0x0000e4000c1e1100 */
[----:B0-----:R-:W-:Y:S02]  /*152a0*/  @!P0 IMAD.MOV.U32 R4, RZ, RZ, R46 ;  /* 0x000000ffff048224 */ /* 0x001fe400078e002e */
[----:B------:R0:W-:Y:S04]  /*152b0*/  STL [R1+0xfc0], R40 ;  /* 0x000fc02801007387 */ /* 0x0001e80000100800 */
[----:B------:R-:W3:Y:S04]  /*152c0*/  LDL R43, [R1+0x86c] ;  /* 0x00086c00012b7983 */ /* 0x000ee80000100800 */
[----:B0-----:R-:W3:Y:S01]  /*152d0*/  LDL R40, [R1+0x870] ;  /* 0x0008700001287983 */ /* 0x001ee20000100800 */
[----:B--2---:R-:W-:-:S05]  /*152e0*/  @!P0 IMAD.MOV.U32 R5, RZ, RZ, R42 ;  /* 0x000000ffff058224 */ /* 0x004fca00078e002a */
[----:B------:R0:W2:Y:S04]  /*152f0*/  @!P0 LDG.E.U8 R37, desc[UR8][R4.64] ;  /* 0x0000000804258981 */ /* 0x0000a8000c1e1100 */
[----:B----4-:R1:W-:Y:S04]  /*15300*/  STL [R1+0xfc4], R39 ;  /* 0x000fc42701007387 */ /* 0x0103e80000100800 */
[----:B------:R-:W4:Y:S04]  /*15310*/  LDL R41, [R1+0x844] ;  /* 0x0008440001297983 */ /* 0x000f280000100800 */
[----:B-1----:R-:W4:Y:S01]  /*15320*/  LDL R39, [R1+0x848] ;  /* 0x0008480001277983 */ /* 0x002f220000100800 */
[----:B------:R-:W-:Y:S01]  /*15330*/  PRMT R36, RZ, 0x7610, R36 ;  /* 0x00007610ff247816 */ /* 0x000fe20000000024 */
[----:B0-----:R-:W-:-:S02]  /*15340*/  @!P0 IMAD.MOV.U32 R4, RZ, RZ, R44 ;  /* 0x000000ffff048224 */ /* 0x001fc400078e002c */
[----:B------:R-:W-:-:S05]  /*15350*/  @!P0 IMAD.MOV.U32 R5, RZ, RZ, R45 ;  /* 0x000000ffff058224 */ /* 0x000fca00078e002d */
[----:B------:R0:W4:Y:S01]  /*15360*/  @!P0 LDG.E.U8 R36, desc[UR8][R4.64] ;  /* 0x0000000804248981 */ /* 0x000122000c1e1100 */
[----:B------:R-:W-:Y:S02]  /*15370*/  PRMT R35, RZ, 0x7610, R35 ;  /* 0x00007610ff237816 */ /* 0x000fe40000000023 */
[----:B------:R-:W-:Y:S01]  /*15380*/  PRMT R34, RZ, 0x7610, R34 ;  /* 0x00007610ff227816 */ /* 0x000fe20000000022 */
[----:B---3--:R1:W-:Y:S04]  /*15390*/  STL [R1+0xfc8], R38 ;  /* 0x000fc82601007387 */ /* 0x0083e80000100800 */
[----:B------:R-:W3:Y:S04]  /*153a0*/  LDL R42, [R1+0x83c] ;  /* 0x00083c00012a7983 */ /* 0x000ee80000100800 */
[----:B-1----:R-:W3:Y:S01]  /*153b0*/  LDL R38, [R1+0x840] ;  /* 0x0008400001267983 */ /* 0x002ee20000100800 */
[----:B0-----:R-:W-:-:S02]  /*153c0*/  @!P0 IMAD.MOV.U32 R5, RZ, RZ, R43 ;  /* 0x000000ffff058224 */ /* 0x001fc400078e002b */
[----:B------:R-:W-:-:S05]  /*153d0*/  @!P0 IMAD.MOV.U32 R4, RZ, RZ, R40 ;  /* 0x000000ffff048224 */ /* 0x000fca00078e0028 */
[----:B------:R4:W3:Y:S04]  /*153e0*/  @!P0 LDG.E.U8 R35, desc[UR8][R4.64] ;  /* 0x0000000804238981 */ /* 0x0008e8000c1e1100 */
[----:B--2---:R0:W-:Y:S04]  /*153f0*/  STL [R1+0xfcc], R37 ;  /* 0x000fcc2501007387 */ /* 0x0041e80000100800 */
[----:B------:R-:W2:Y:S04]  /*15400*/  LDL R48, [R1+0x834] ;  /* 0x0008340001307983 */ /* 0x000ea80000100800 */
[----:B------:R-:W2:Y:S01]  /*15410*/  LDL R47, [R1+0x838] ;  /* 0x00083800012f7983 */ /* 0x000ea20000100800 */
[----:B----4-:R-:W-:Y:S01]  /*15420*/  @!P0 IMAD.MOV.U32 R5, RZ, RZ, R41 ;  /* 0x000000ffff058224 */ /* 0x010fe200078e0029 */
[----:B------:R-:W-:-:S02]  /*15430*/  PRMT R33, RZ, 0x7610, R33 ;  /* 0x00007610ff217816 */ /* 0x000fc40000000021 */
[----:B------:R-:W4:Y:S01]  /*15440*/  LDL R46, [R1+0x82c] ;  /* 0x00082c00012e7983 */ /* 0x000f220000100800 */
[----:B------:R-:W-:-:S03]  /*15450*/  @!P0 IMAD.MOV.U32 R4, RZ, RZ, R39 ;  /* 0x000000ffff048224 */ /* 0x000fc600078e0027 */
[----:B------:R-:W4:Y:S04]  /*15460*/  LDL R45, [R1+0x830] ;  /* 0x00083000012d7983 */ /* 0x000f280000100800 */
[----:B------:R3:W4:Y:S01]  /*15470*/  @!P0 LDG.E.U8 R34, desc[UR8][R4.64] ;  /* 0x0000000804228981 */ /* 0x000722000c1e1100 */
[----:B------:R-:W-:-:S03]  /*15480*/  PRMT R32, RZ, 0x7610, R32 ;  /* 0x00007610ff207816 */ /* 0x000fc60000000020 */
[----:B------:R1:W-:Y:S04]  /*15490*/  STL [R1+0xfd0], R36 ;  /* 0x000fd02401007387 */ /* 0x0003e80000100800 */
[----:B------:R-:W4:Y:S04]  /*154a0*/  LDL R44, [R1+0x804] ;  /* 0x00080400012c7983 */ /* 0x000f280000100800 */
[----:B------:R-:W4:Y:S04]  /*154b0*/  LDL R43, [R1+0x808] ;  /* 0x00080800012b7983 */ /* 0x000f280000100800 */
[----:B------:R-:W4:Y:S01]  /*154c0*/  LDL R40, [R1+0x800] ;  /* 0x0008000001287983 */ /* 0x000f220000100800 */
[----:B---3--:R-:W-:-:S02]  /*154d0*/  @!P0 IMAD.MOV.U32 R5, RZ, RZ, R42 ;  /* 0x000000ffff058224 */ /* 0x008fc400078e002a */
[----:B------:R-:W-:-:S05]  /*154e0*/  @!P0 IMAD.MOV.U32 R4, RZ, RZ, R38 ;  /* 0x000000ffff048224 */ /* 0x000fca00078e0026 */
[----:B------:R2:W3:Y:S04]  /*154f0*/  @!P0 LDG.E.U8 R33, desc[UR8][R4.64] ;  /* 0x0000000804218981 */ /* 0x0004e8000c1e1100 */
[----:B------:R0:W-:Y:S04]  /*15500*/  STL [R1+0xfd4], R35 ;  /* 0x000fd42301007387 */ /* 0x0001e80000100800 */
[----:B------:R-:W3:Y:S04]  /*15510*/  LDL R41, [R1+0x7fc] ;  /* 0x0007fc0001297983 */ /* 0x000ee80000100800 */
[----:B------:R-:W3:Y:S01]  /*15520*/  LDL R39, [R1+0x7f8] ;  /* 0x0007f80001277983 */ /* 0x000ee20000100800 */
[----:B--2---:R-:W-:-:S02]  /*15530*/  @!P0 IMAD.MOV.U32 R5, RZ, RZ, R48 ;  /* 0x000000ffff058224 */ /* 0x004fc400078e0030 */
[----:B------:R-:W-:Y:S01]  /*15540*/  @!P0 IMAD.MOV.U32 R4, RZ, RZ, R47 ;  /* 0x000000ffff048224 */ /* 0x000fe200078e002f */
[----:B------:R-:W-:Y:S01]  /*15550*/  PRMT R31, RZ, 0x7610, R31 ;  /* 0x00007610ff1f7816 */ /* 0x000fe2000000001f */
[----:B------:R-:W-:Y:S04]  /*15560*/  LDS.U8 R47, [R2+UR4+0x448] ;  /* 0x00044804022f7984 */ /* 0x000fe80008000000 */
[----:B------:R2:W3:Y:S04]  /*15570*/  @!P0 LDG.E.U8 R32, desc[UR8][R4.64] ;  /* 0x0000000804208981 */ /* 0x0004e8000c1e1100 */
[----:B----4-:R4:W-:Y:S04]  /*15580*/  STL [R1+0xfd8], R34 ;  /* 0x000fd82201007387 */ /* 0x0109e80000100800 */
[----:B------:R-:W4:Y:S01]  /*15590*/  LDL R42, [R1+0x7f4] ;  /* 0x0007f400012a7983 */ /* 0x000f220000100800 */
[----:B--2---:R-:W-:-:S02]  /*155a0*/  @!P0 IMAD.MOV.U32 R4, RZ, RZ, R45 ;  /* 0x000000ffff048224 */ /* 0x004fc400078e002d */
[----:B------:R-:W-:Y:S01]  /*155b0*/  @!P0 IMAD.MOV.U32 R5, RZ, RZ, R46 ;  /* 0x000000ffff058224 */ /* 0x000fe200078e002e */
[----:B------:R-:W-:Y:S01]  /*155c0*/  PRMT R30, RZ, 0x7610, R30 ;  /* 0x00007610ff1e7816 */ /* 0x000fe2000000001e */
[----:B------:R-:W2:Y:S04]  /*155d0*/  LDL R38, [R1+0x7ec] ;  /* 0x0007ec0001267983 */ /* 0x000ea80000100800 */
[----:B------:R1:W2:Y:S04]  /*155e0*/  @!P0 LDG.E.U8 R31, desc[UR8][R4.64] ;  /* 0x00000008041f8981 */ /* 0x0002a8000c1e1100 */
[----:B0-----:R-:W2:Y:S01]  /*155f0*/  LDL R37, [R1+0x7f0] ;  /* 0x0007f00001257983 */ /* 0x001ea20000100800 */
[----:B------:R-:W-:-:S02]  /*15600*/  PRMT R29, RZ, 0x7610, R29 ;  /* 0x00007610ff1d7816 */ /* 0x000fc4000000001d */
[----:B------:R-:W-:Y:S01]  /*15610*/  PRMT R28, RZ, 0x7610, R28 ;  /* 0x00007610ff1c7816 */ /* 0x000fe2000000001c */
[----:B------:R-:W-:Y:S01]  /*15620*/  LDS.U8 R45, [R2+UR4+0x440] ;  /* 0x00044004022d7984 */ /* 0x000fe20008000000 */
[----:B-1----:R-:W-:Y:S02]  /*15630*/  @!P0 IMAD.MOV.U32 R4, RZ, RZ, R43 ;  /* 0x000000ffff048224 */ /* 0x002fe400078e002b */
[----:B------:R-:W-:Y:S01]  /*15640*/  @!P0 IMAD.MOV.U32 R5, RZ, RZ, R44 ;  /* 0x000000ffff058224 */ /* 0x000fe200078e002c */
[----:B------:R-:W-:Y:S01]  /*15650*/  PRMT R27, RZ, 0x7610, R27 ;  /* 0x00007610ff1b7816 */ /* 0x000fe2000000001b */
[----:B------:R-:W-:Y:S04]  /*15660*/  LDS.U8 R44, [R2+UR4+0x400] ;  /* 0x00040004022c7984 */ /* 0x000fe80008000000 */
[----:B------:R0:W2:Y:S01]  /*15670*/  @!P0 LDG.E.U8 R30, desc[UR8][R4.64] ;  /* 0x00000008041e8981 */ /* 0x0000a2000c1e1100 */
[----:B------:R-:W-:-:S02]  /*15680*/  PRMT R26, RZ, 0x7610, R26 ;  /* 0x00007610ff1a7816 */ /* 0x000fc4000000001a */
[----:B------:R-:W-:Y:S01]  /*15690*/  PRMT R25, RZ, 0x7610, R25 ;  /* 0x00007610ff197816 */ /* 0x000fe20000000019 */
[----:B------:R-:W-:Y:S01]  /*156a0*/  LDS.U8 R46, [R2+UR4+0x408] ;  /* 0x00040804022e7984 */ /* 0x000fe20008000000 */
[----:B0-----:R-:W-:-:S03]  /*156b0*/  @!P0 IMAD.MOV.U32 R4, RZ, RZ, R40 ;  /* 0x000000ffff048224 */ /* 0x001fc600078e0028 */
[----:B---3--:R0:W-:Y:S01]  /*156c0*/  STL [R1+0xfdc], R33 ;  /* 0x000fdc2101007387 */ /* 0x0081e20000100800 */
[----:B------:R-:W-:-:S05]  /*156d0*/  @!P0 IMAD.MOV.U32 R5, RZ, RZ, R41 ;  /* 0x000000ffff058224 */ /* 0x000fca00078e0029 */
[----:B------:R1:W3:Y:S04]  /*156e0*/  @!P0 LDG.E.U8 R29, desc[UR8][R4.64] ;  /* 0x00000008041d8981 */ /* 0x0002e8000c1e1100 */
[----:B------:R-:W-:Y:S04]  /*156f0*/  STL [R1+0xfe0], R32 ;  /* 0x000fe02001007387 */ /* 0x000fe80000100800 */
[----:B------:R-:W3:Y:S04]  /*15700*/  LDL R36, [R1+0x914] ;  /* 0x0009140001247983 */ /* 0x000ee80000100800 */
[----:B------:R-:W3:Y:S01]  /*15710*/  LDL R35, [R1+0x918] ;  /* 0x0009180001237983 */ /* 0x000ee20000100800 */
[----:B-1----:R-:W-:-:S02]  /*15720*/  @!P0 IMAD.MOV.U32 R4, RZ, RZ, R39 ;  /* 0x000000ffff048224 */ /* 0x002fc400078e0027 */
[----:B----4-:R-:W-:-:S05]  /*15730*/  @!P0 IMAD.MOV.U32 R5, RZ, RZ, R42 ;  /* 0x000000ffff058224 */ /* 0x010fca00078e002a */
[----:B------:R1:W4:Y:S04]  /*15740*/  @!P0 LDG.E.U8 R28, desc[UR8][R4.64] ;  /* 0x00000008041c8981 */ /* 0x000328000c1e1100 */
[----:B--2---:R2:W-:Y:S04]  /*15750*/  STL [R1+0xfe4], R31 ;  /* 0x000fe41f01007387 */ /* 0x0045e80000100800 */
[----:B------:R-:W4:Y:S01]  /*15760*/  LDL R34, [R1+0x90c] ;  /* 0x00090c0001227983 */ /* 0x000f220000100800 */
[----:B-1----:R-:W-:-:S03]  /*15770*/  @!P0 IMAD.MOV.U32 R4, RZ, RZ, R37 ;  /* 0x000000ffff048224 */ /* 0x002fc600078e0025 */
[----:B0-----:R-:W4:Y:S01]  /*15780*/  LDL R33, [R1+0x910] ;  /* 0x0009100001217983 */ /* 0x001f220000100800 */
[----:B------:R-:W-:-:S05]  /*15790*/  @!P0 IMAD.MOV.U32 R5, RZ, RZ, R38 ;  /* 0x000000ffff058224 */ /* 0x000fca00078e0026 */
[----:B------:R0:W4:Y:S04]  /*157a0*/  @!P0 LDG.E.U8 R27, desc[UR8][R4.64] ;  /* 0x00000008041b8981 */ /* 0x000128000c1e1100 */
[----:B------:R1:W-:Y:S04]  /*157b0*/  STL [R1+0xfe8], R30 ;  /* 0x000fe81e01007387 */ /* 0x0003e80000100800 */
[----:B------:R-:W4:Y:S04]  /*157c0*/  LDL R41, [R1+0x8e4] ;  /* 0x0008e40001297983 */ /* 0x000f280000100800 */
[----:B--2---:R-:W2:Y:S04]  /*157d0*/  LDL R31, [R1+0x8e8] ;  /* 0x0008e800011f7983 */ /* 0x004ea80000100800 */
[----:B------:R-:W2:Y:S04]  /*157e0*/  LDL R40, [R1+0x8dc] ;  /* 0x0008dc0001287983 */ /* 0x000ea80000100800 */
[----:B------:R-:W2:Y:S04]  /*157f0*/  LDL R32, [R1+0x8e0] ;  /* 0x0008e00001207983 */ /* 0x000ea80000100800 */
[----:B---3--:R3:W-:Y:S04]  /*15800*/  STL [R1+0xfec], R29 ;  /* 0x000fec1d01007387 */ /* 0x0087e80000100800 */
[----:B-1----:R-:W2:Y:S04]  /*15810*/  LDL R30, [R1+0x8d4] ;  /* 0x0008d400011e7983 */ /* 0x002ea80000100800 */
[----:B---3--:R-:W3:Y:S01]  /*15820*/  LDL R29, [R1+0x8d8] ;  /* 0x0008d800011d7983 */ /* 0x008ee20000100800 */
[----:B0-----:R-:W-:-:S02]  /*15830*/  @!P0 IMAD.MOV.U32 R5, RZ, RZ, R36 ;  /* 0x000000ffff058224 */ /* 0x001fc400078e0024 */
[----:B------:R-:W-:-:S05]  /*15840*/  @!P0 IMAD.MOV.U32 R4, RZ, RZ, R35 ;  /* 0x000000ffff048224 */ /* 0x000fca00078e0023 */
[----:B------:R0:W3:Y:S04]  /*15850*/  @!P0 LDG.E.U8 R26, desc[UR8][R4.64] ;  /* 0x00000008041a8981 */ /* 0x0000e8000c1e1100 */
[----:B----4-:R1:W-:Y:S04]  /*15860*/  STL [R1+0xff0], R28 ;  /* 0x000ff01c01007387 */ /* 0x0103e80000100800 */
[----:B------:R-:W4:Y:S04]  /*15870*/  LDL R39, [R1+0x8cc] ;  /* 0x0008cc0001277983 */ /* 0x000f280000100800 */
[----:B------:R-:W4:Y:S04]  /*15880*/  LDL R38, [R1+0x8d0] ;  /* 0x0008d00001267983 */ /* 0x000f280000100800 */
[----:B-1----:R-:W4:Y:S01]  /*15890*/  LDL R28, [R1+0x8a8] ;  /* 0x0008a800011c7983 */ /* 0x002f220000100800 */
[----:B0-----:R-:W-:-:S02]  /*158a0*/  @!P0 IMAD.MOV.U32 R4, RZ, RZ, R33 ;  /* 0x000000ffff048224 */ /* 0x001fc400078e0021 */
[----:B------:R-:W-:Y:S01]  /*158b0*/  @!P0 IMAD.MOV.U32 R5, RZ, RZ, R34 ;  /* 0x000000ffff058224 */ /* 0x000fe200078e0022 */
[----:B------:R-:W4:Y:S01]  /*158c0*/  LDL R37, [R1+0x8a4] ;  /* 0x0008a40001257983 */ /* 0x000f220000100800 */
[----:B------:R-:W-:-:S03]  /*158d0*/  PRMT R24, RZ, 0x7610, R24 ;  /* 0x00007610ff187816 */ /* 0x000fc60000000018 */
[----:B------:R2:W4:Y:S04]  /*158e0*/  @!P0 LDG.E.U8 R25, desc[UR8][R4.64] ;  /* 0x0000000804198981 */ /* 0x000528000c1e1100 */
[----:B------:R0:W-:Y:S04]  /*158f0*/  STL [R1+0xff4], R27 ;  /* 0x000ff41b01007387 */ /* 0x0001e80000100800 */
[----:B------:R-:W4:Y:S01]  /*15900*/  LDL R36, [R1+0x89c] ;  /* 0x00089c0001247983 */ /* 0x000f220000100800 */
[----:B--2---:R-:W-:Y:S02]  /*15910*/  @!P0 IMAD.MOV.U32 R4, RZ, RZ, R31 ;  /* 0x000000ffff048224 */ /* 0x004fe400078e001f */
[----:B------:R-:W-:Y:S01]  /*15920*/  @!P0 IMAD.MOV.U32 R5, RZ, RZ, R41 ;  /* 0x000000ffff058224 */ /* 0x000fe200078e0029 */
[----:B------:R-:W2:Y:S01]  /*15930*/  LDL R35, [R1+0x8a0] ;  /* 0x0008a00001237983 */ /* 0x000ea20000100800 */
[----:B------:R-:W-:-:S03]  /*15940*/  PRMT R23, RZ, 0x7610, R23 ;  /* 0x00007610ff177816 */ /* 0x000fc60000000017 */
[----:B------:R1:W2:Y:S01]  /*15950*/  @!P0 LDG.E.U8 R24, desc[UR8][R4.64] ;  /* 0x0000000804188981 */ /* 0x0002a2000c1e1100 */
[----:B------:R-:W-:Y:S01]  /*15960*/  PRMT R22, RZ, 0x7610, R22 ;  /* 0x00007610ff167816 */ /* 0x000fe20000000016 */
[----:B-1----:R-:W-:Y:S02]  /*15970*/  @!P0 IMAD.MOV.U32 R4, RZ, RZ, R32 ;  /* 0x000000ffff048224 */ /* 0x002fe400078e0020 */
[----:B------:R-:W-:-:S05]  /*15980*/  @!P0 IMAD.MOV.U32 R5, RZ, RZ, R40 ;  /* 0x000000ffff058224 */ /* 0x000fca00078e0028 */
[----:B------:R1:W2:Y:S01]  /*15990*/  @!P0 LDG.E.U8 R23, desc[UR8][R4.64] ;  /* 0x0000000804178981 */ /* 0x0002a2000c1e1100 */
[----:B------:R-:W-:Y:S01]  /*159a0*/  PRMT R21, RZ, 0x7610, R21 ;  /* 0x00007610ff157816 */ /* 0x000fe20000000015 */
[----:B-1----:R-:W-:Y:S02]  /*159b0*/  @!P0 IMAD.MOV.U32 R5, RZ, RZ, R30 ;  /* 0x000000ffff058224 */ /* 0x002fe400078e001e */
[----:B---3--:R-:W-:-:S05]  /*159c0*/  @!P0 IMAD.MOV.U32 R4, RZ, RZ, R29 ;  /* 0x000000ffff048224 */ /* 0x008fca00078e001d */
[----:B------:R4:W3:Y:S04]  /*159d0*/  @!P0 LDG.E.U8 R22, desc[UR8][R4.64] ;  /* 0x0000000804168981 */ /* 0x0008e8000c1e1100 */
[----:B------:R1:W-:Y:S04]  /*159e0*/  STL [R1+0xf90], R26 ;  /* 0x000f901a01007387 */ /* 0x0003e80000100800 */
[----:B------:R-:W3:Y:S04]  /*159f0*/  LDL R34, [R1+0x894] ;  /* 0x0008940001227983 */ /* 0x000ee80000100800 */
[----:B------:R-:W3:Y:S04]  /*15a00*/  LDL R33, [R1+0x898] ;  /* 0x0008980001217983 */ /* 0x000ee80000100800 */
[----:B------:R-:W3:Y:S04]  /*15a10*/  LDL R31, [R1+0x890] ;  /* 0x00089000011f7983 */ /* 0x000ee80000100800 */
[----:B------:R-:W3:Y:S01]  /*15a20*/  LDL R32, [R1+0x88c] ;  /* 0x00088c0001207983 */ /* 0x000ee20000100800 */
[----:B----4-:R-:W-:-:S02]  /*15a30*/  @!P0 IMAD.MOV.U32 R4, RZ, RZ, R38 ;  /* 0x000000ffff048224 */ /* 0x010fc400078e0026 */
[----:B------:R-:W-:Y:S01]  /*15a40*/  @!P0 IMAD.MOV.U32 R5, RZ, RZ, R39 ;  /* 0x000000ffff058224 */ /* 0x000fe200078e0027 */
[----:B------:R-:W4:Y:S04]  /*15a50*/  LDL R30, [R1+0x864] ;  /* 0x00086400011e7983 */ /* 0x000f280000100800 */
[----:B------:R-:W4:Y:S04]  /*15a60*/  LDL R29, [R1+0x868] ;  /* 0x00086800011d7983 */ /* 0x000f280000100800 */
[----:B------:R1:W4:Y:S04]  /*15a70*/  @!P0 LDG.E.U8 R21, desc[UR8][R4.64] ;  /* 0x0000000804158981 */ /* 0x000328000c1e1100 */
[----:B0-----:R-:W4:Y:S04]  /*15a80*/  LDL R27, [R1+0x860] ;  /* 0x00086000011b7983 */ /* 0x001f280000100800 */
[----:B-1----:R-:W4:Y:S01]  /*15a90*/  LDL R26, [R1+0x858] ;  /* 0x00085800011a7983 */ /* 0x002f220000100800 */
[----:B------:R-:W-:-:S03]  /*15aa0*/  @!P0 IMAD.MOV.U32 R4, RZ, RZ, R28 ;  /* 0x000000ffff048224 */ /* 0x000fc600078e001c */
[----:B------:R-:W4:Y:S04]  /*15ab0*/  LDL R28, [R1+0x85c] ;  /* 0x00085c00011c7983 */ /* 0x000f280000100800 */
[----:B------:R-:W4:Y:S04]  /*15ac0*/  LDL R43, [R1+0x854] ;  /* 0x00085400012b7983 */ /* 0x000f280000100800 */
[----:B------:R-:W4:Y:S04]  /*15ad0*/  LDL R41, [R1+0x850] ;  /* 0x0008500001297983 */ /* 0x000f280000100800 */
[----:B------:R-:W4:Y:S04]  /*15ae0*/  LDL R42, [R1+0x84c] ;  /* 0x00084c00012a7983 */ /* 0x000f280000100800 */
[----:B------:R-:W4:Y:S04]  /*15af0*/  LDL R40, [R1+0x824] ;  /* 0x0008240001287983 */ /* 0x000f280000100800 */
[----:B------:R-:W4:Y:S01]  /*15b00*/  LDL R39, [R1+0x828] ;  /* 0x0008280001277983 */ /* 0x000f220000100800 */
[----:B------:R-:W-:Y:S01]  /*15b10*/  PRMT R20, RZ, 0x7610, R20 ;  /* 0x00007610ff147816 */ /* 0x000fe20000000014 */
[----:B------:R-:W-:-:S02]  /*15b20*/  @!P0 IMAD.MOV.U32 R5, RZ, RZ, R37 ;  /* 0x000000ffff058224 */ /* 0x000fc400078e0025 */
[----:B------:R-:W4:Y:S04]  /*15b30*/  LDL R37, [R1+0x820] ;  /* 0x0008200001257983 */ /* 0x000f280000100800 */
[----:B------:R-:W4:Y:S01]  /*15b40*/  LDL R38, [R1+0x81c] ;  /* 0x00081c0001267983 */ /* 0x000f220000100800 */
[----:B------:R-:W-:-:S03]  /*15b50*/  PRMT R19, RZ, 0x7610, R19 ;  /* 0x00007610ff137816 */ /* 0x000fc60000000013 */
[----:B------:R2:W4:Y:S01]  /*15b60*/  @!P0 LDG.E.U8 R20, desc[UR8][R4.64] ;  /* 0x0000000804148981 */ /* 0x000522000c1e1100 */
[----:B------:R-:W-:Y:S01]  /*15b70*/  PRMT R18, RZ, 0x7610, R18 ;  /* 0x00007610ff127816 */ /* 0x000fe20000000012 */
[----:B--2---:R-:W-:Y:S02]  /*15b80*/  @!P0 IMAD.MOV.U32 R4, RZ, RZ, R35 ;  /* 0x000000ffff048224 */ /* 0x004fe400078e0023 */
[----:B------:R-:W-:Y:S01]  /*15b90*/  @!P0 IMAD.MOV.U32 R5, RZ, RZ, R36 ;  /* 0x000000ffff058224 */ /* 0x000fe200078e0024 */
[----:B------:R-:W2:Y:S04]  /*15ba0*/  LDL R35, [R1+0x818] ;  /* 0x0008180001237983 */ /* 0x000ea80000100800 */
[----:B------:R-:W2:Y:S04]  /*15bb0*/  LDL R36, [R1+0x814] ;  /* 0x0008140001247983 */ /* 0x000ea80000100800 */
[----:B------:R3:W2:Y:S01]  /*15bc0*/  @!P0 LDG.E.U8 R19, desc[UR8][R4.64] ;  /* 0x0000000804138981 */ /* 0x0006a2000c1e1100 */
[----:B------:R-:W-:-:S02]  /*15bd0*/  PRMT R17, RZ, 0x7610, R17 ;  /* 0x00007610ff117816 */ /* 0x000fc40000000011 */
[----:B------:R-:W-:Y:S02]  /*15be0*/  PRMT R16, RZ, 0x7610, R16 ;  /* 0x00007610ff107816 */ /* 0x000fe40000000010 */
[----:B------:R-:W-:Y:S01]  /*15bf0*/  PRMT R15, RZ, 0x7610, R15 ;  /* 0x00007610ff0f7816 */ /* 0x000fe2000000000f */
[----:B---3--:R-:W-:Y:S02]  /*15c00*/  @!P0 IMAD.MOV.U32 R5, RZ, RZ, R34 ;  /* 0x000000ffff058224 */ /* 0x008fe400078e0022 */
[----:B------:R-:W3:Y:S01]  /*15c10*/  LDL R34, [R1+0x80c] ;  /* 0x00080c0001227983 */ /* 0x000ee20000100800 */
[----:B------:R-:W-:-:S03]  /*15c20*/  @!P0 IMAD.MOV.U32 R4, RZ, RZ, R33 ;  /* 0x000000ffff048224 */ /* 0x000fc600078e0021 */
[----:B------:R-:W3:Y:S04]  /*15c30*/  LDL R33, [R1+0x810] ;  /* 0x0008100001217983 */ /* 0x000ee80000100800 */
[----:B------:R0:W3:Y:S02]  /*15c40*/  @!P0 LDG.E.U8 R18, desc[UR8][R4.64] ;  /* 0x0000000804128981 */ /* 0x0000e4000c1e1100 */
[----:B0-----:R-:W-:Y:S02]  /*15c50*/  @!P0 IMAD.MOV.U32 R4, RZ, RZ, R31 ;  /* 0x000000ffff048224 */ /* 0x001fe400078e001f */
[----:B------:R-:W-:Y:S01]  /*15c60*/  @!P0 IMAD.MOV.U32 R5, RZ, RZ, R32 ;  /* 0x000000ffff058224 */ /* 0x000fe200078e0020 */
[----:B------:R-:W3:Y:S04]  /*15c70*/  LDL R31, [R1+0x7e8] ;  /* 0x0007e800011f7983 */ /* 0x000ee80000100800 */
[----:B------:R-:W3:Y:S04]  /*15c80*/  LDL R32, [R1+0x7e4] ;  /* 0x0007e40001207983 */ /* 0x000ee80000100800 */
[----:B------:R4:W3:Y:S02]  /*15c90*/  @!P0 LDG.E.U8 R17, desc[UR8][R4.64] ;  /* 0x0000000804118981 */ /* 0x0008e4000c1e1100 */
[----:B----4-:R-:W-:-:S02]  /*15ca0*/  @!P0 IMAD.MOV.U32 R4, RZ, RZ, R29 ;  /* 0x000000ffff048224 */ /* 0x010fc400078e001d */
[----:B------:R-:W-:Y:S01]  /*15cb0*/  @!P0 IMAD.MOV.U32 R5, RZ, RZ, R30 ;  /* 0x000000ffff058224 */ /* 0x000fe200078e001e */
[----:B------:R-:W4:Y:S04]  /*15cc0*/  LDL R29, [R1+0x7e0] ;  /* 0x0007e000011d7983 */ /* 0x000f280000100800 */
[----:B------:R-:W4:Y:S04]  /*15cd0*/  LDL R30, [R1+0x7dc] ;  /* 0x0007dc00011e7983 */ /* 0x000f280000100800 */
[----:B------:R0:W4:Y:S02]  /*15ce0*/  @!P0 LDG.E.U8 R16, desc[UR8][R4.64] ;  /* 0x0000000804108981 */ /* 0x000124000c1e1100 */
[----:B0-----:R-:W-:-:S02]  /*15cf0*/  @!P0 IMAD.MOV.U32 R4, RZ, RZ, R27 ;  /* 0x000000ffff048224 */ /* 0x001fc400078e001b */
[----:B------:R-:W-:Y:S01]  /*15d00*/  @!P0 IMAD.MOV.U32 R5, RZ, RZ, R28 ;  /* 0x000000ffff058224 */ /* 0x000fe200078e001c */
[----:B------:R-:W4:Y:S04]  /*15d10*/  LDL R27, [R1+0x7d8] ;  /* 0x0007d800011b7983 */ /* 0x000f280000100800 */
[----:B------:R-:W4:Y:S04]  /*15d20*/  LDL R28, [R1+0x7d4] ;  /* 0x0007d400011c7983 */ /* 0x000f280000100800 */
[----:B------:R0:W4:Y:S02]  /*15d30*/  @!P0 LDG.E.U8 R15, desc[UR8][R4.64] ;  /* 0x00000008040f8981 */ /* 0x000124000c1e1100 */
[----:B0-----:R-:W-:-:S02]  /*15d40*/  @!P0 IMAD.MOV.U32 R4, RZ, RZ, R26 ;  /* 0x000000ffff048224 */ /* 0x001fc400078e001a */
[----:B------:R-:W4:Y:S01]  /*15d50*/  LDL R26, [R1+0x7d0] ;  /* 0x0007d000011a7983 */ /* 0x000f220000100800 */
[----:B------:R-:W-:Y:S01]  /*15d60*/  PRMT R14, RZ, 0x7610, R14 ;  /* 0x00007610ff0e7816 */ /* 0x000fe2000000000e */
[----:B------:R-:W-:Y:S01]  /*15d70*/  @!P0 IMAD.MOV.U32 R5, RZ, RZ, R43 ;  /* 0x000000ffff058224 */ /* 0x000fe200078e002b */
[----:B------:R-:W-:-:S04]  /*15d80*/  PRMT R13, RZ, 0x7610, R13 ;  /* 0x00007610ff0d7816 */ /* 0x000fc8000000000d */
[----:B------:R0:W4:Y:S01]  /*15d90*/  @!P0 LDG.E.U8 R14, desc[UR8][R4.64] ;  /* 0x00000008040e8981 */ /* 0x000122000c1e1100 */
[----:B------:R-:W-:Y:S01]  /*15da0*/  PRMT R12, RZ, 0x7610, R12 ;  /* 0x00007610ff0c7816 */ /* 0x000fe2000000000c */
[----:B0-----:R-:W-:Y:S02]  /*15db0*/  @!P0 IMAD.MOV.U32 R4, RZ, RZ, R41 ;  /* 0x000000ffff048224 */ /* 0x001fe400078e0029 */
[----:B------:R-:W-:-:S05]  /*15dc0*/  @!P0 IMAD.MOV.U32 R5, RZ, RZ, R42 ;  /* 0x000000ffff058224 */ /* 0x000fca00078e002a */
        /* <DEDUP_REMOVED lines=10> */
[----:B--2---:R-:W-:Y:S02]  /*15e70*/  @!P0 IMAD.MOV.U32 R4, RZ, RZ, R35 ;  /* 0x000000ffff048224 */ /* 0x004fe400078e0023 */
[----:B------:R-:W-:-:S05]  /*15e80*/  @!P0 IMAD.MOV.U32 R5, RZ, RZ, R36 ;  /* 0x000000ffff058224 */ /* 0x000fca00078e0024 */
[----:B------:R3:W2:Y:S01]  /*15e90*/  @!P0 LDG.E.U8 R10, desc[UR8][R4.64] ;  /* 0x00000008040a8981 */ /* 0x0006a2000c1e1100 */
[----:B------:R-:W-:Y:S02]  /*15ea0*/  PRMT R8, RZ, 0x7610, R8 ;  /* 0x00007610ff087816 */ /* 0x000fe40000000008 */
[----:B------:R-:W-:Y:S02]  /*15eb0*/  PRMT R7, RZ, 0x7610, R7 ;  /* 0x00007610ff077816 */ /* 0x000fe40000000007 */
[----:B------:R-:W-:Y:S01]  /*15ec0*/  PRMT R6, RZ, 0x7610, R6 ;  /* 0x00007610ff067816 */ /* 0x000fe20000000006 */
[----:B------:R-:W-:Y:S01]  /*15ed0*/  STL [R1+0xc44], R0 ;  /* 0x000c440001007387 */ /* 0x000fe20000100800 */
[----:B---3--:R-:W-:Y:S02]  /*15ee0*/  @!P0 IMAD.MOV.U32 R5, RZ, RZ, R34 ;  /* 0x000000ffff058224 */ /* 0x008fe400078e0022 */
[----:B------:R-:W-:-:S05]  /*15ef0*/  @!P0 IMAD.MOV.U32 R4, RZ, RZ, R33 ;  /* 0x000000ffff048224 */ /* 0x000fca00078e0021 */
[----:B------:R0:W3:Y:S02]  /*15f00*/  @!P0 LDG.E.U8 R9, desc[UR8][R4.64] ;  /* 0x0000000804098981 */ /* 0x0000e4000c1e1100 */
[----:B0-----:R-:W-:Y:S02]  /*15f10*/  @!P0 IMAD.MOV.U32 R4, RZ, RZ, R31 ;  /* 0x000000ffff048224 */ /* 0x001fe400078e001f */
[----:B------:R-:W-:-:S05]  /*15f20*/  @!P0 IMAD.MOV.U32 R5, RZ, RZ, R32 ;  /* 0x000000ffff058224 */ /* 0x000fca00078e0020 */
[----:B------:R4:W2:Y:S02]  /*15f30*/  @!P0 LDG.E.U8 R8, desc[UR8][R4.64] ;  /* 0x0000000804088981 */ /* 0x0008a4000c1e1100 */
[----:B----4-:R-:W-:Y:S02]  /*15f40*/  @!P0 IMAD.MOV.U32 R4, RZ, RZ, R29 ;  /* 0x000000ffff048224 */ /* 0x010fe400078e001d */
[----:B------:R-:W-:-:S05]  /*15f50*/  @!P0 IMAD.MOV.U32 R5, RZ, RZ, R30 ;  /* 0x000000ffff058224 */ /* 0x000fca00078e001e */
[----:B------:R0:W4:Y:S02]  /*15f60*/  @!P0 LDG.E.U8 R7, desc[UR8][R4.64] ;  /* 0x0000000804078981 */ /* 0x000124000c1e1100 */
[----:B0-----:R-:W-:Y:S02]  /*15f70*/  @!P0 IMAD.MOV.U32 R4, RZ, RZ, R27 ;  /* 0x000000ffff048224 */ /* 0x001fe400078e001b */
[----:B------:R-:W0:Y:S01]  /*15f80*/  LDS.U8 R27, [R2+UR4+0x88] ;  /* 0x00008804021b7984 */ /* 0x000e220008000000 */
[----:B------:R-:W-:-:S05]  /*15f90*/  @!P0 IMAD.MOV.U32 R5, RZ, RZ, R28 ;  /* 0x000000ffff058224 */ /* 0x000fca00078e001c */
[----:B------:R1:W2:Y:S02]  /*15fa0*/  @!P0 LDG.E.U8 R6, desc[UR8][R4.64] ;  /* 0x0000000804068981 */ /* 0x0002a4000c1e1100 */
[----:B-1----:R-:W-:Y:S02]  /*15fb0*/  @!P0 IMAD.MOV.U32 R4, RZ, RZ, R26 ;  /* 0x000000ffff048224 */ /* 0x002fe400078e001a */
[----:B------:R-:W1:Y:S01]  /*15fc0*/  LDS.U8 R26, [R2+UR4+0xc8] ;  /* 0x0000c804021a7984 */ /* 0x000e620008000000 */
[----:B------:R-:W-:-:S03]  /*15fd0*/  @!P0 IMAD.MOV.U32 R5, RZ, RZ, R0 ;  /* 0x000000ffff058224 */ /* 0x000fc600078e0000 */
[----:B------:R-:W1:Y:S04]  /*15fe0*/  LDS.U8 R0, [R2+UR4+0x8] ;  /* 0x0000080402007984 */ /* 0x000e680008000000 */
[----:B0-----:R-:W-:Y:S04]  /*15ff0*/  STL [R1+0xbb0], R27 ;  /* 0x000bb01b01007387 */ /* 0x001fe80000100800 */
[----:B------:R-:W0:Y:S04]  /*16000*/  LDS.U8 R27, [R2+UR4+0x48] ;  /* 0x00004804021b7984 */ /* 0x000e280008000000 */
[----:B-1----:R-:W-:Y:S04]  /*16010*/  STL [R1+0xbac], R26 ;  /* 0x000bac1a01007387 */ /* 0x002fe80000100800 */
[----:B------:R-:W1:Y:S04]  /*16020*/  LDS.U8 R26, [R2+UR4+0x80] ;  /* 0x00008004021a7984 */ /* 0x000e680008000000 */
[----:B------:R-:W-:Y:S04]  /*16030*/  STL [R1+0x4c0], R0 ;  /* 0x0004c00001007387 */ /* 0x000fe80000100800 */
[----:B------:R-:W1:Y:S04]  /*16040*/  LDS.U8 R0, [R2+UR4+0xc0] ;  /* 0x0000c00402007984 */ /* 0x000e680008000000 */
[----:B0-----:R-:W-:Y:S04]  /*16050*/  STL [R1+0x4bc], R27 ;  /* 0x0004bc1b01007387 */ /* 0x001fe80000100800 */
[----:B------:R-:W-:Y:S04]  /*16060*/  LDS.U8 R27, [R2+UR4+0x480] ;  /* 0x00048004021b7984 */ /* 0x000fe80008000000 */
[----:B-1----:R-:W-:Y:S04]  /*16070*/  STL [R1+0xbb8], R26 ;  /* 0x000bb81a01007387 */ /* 0x002fe80000100800 */
[----:B------:R-:W0:Y:S04]  /*16080*/  LDS.U8 R26, [R2+UR4+0x488] ;  /* 0x00048804021a7984 */ /* 0x000e280008000000 */
[----:B------:R-:W-:Y:S04]  /*16090*/  STL [R1+0xbb4], R0 ;  /* 0x000bb40001007387 */ /* 0x000fe80000100800 */
[----:B------:R-:W1:Y:S01]  /*160a0*/  LDS.U8 R0, [R2+UR4+0x4c8] ;  /* 0x0004c80402007984 */ /* 0x000e620008000000 */
[----:B------:R-:W-:-:S06]  /*160b0*/  PRMT R3, RZ, 0x7610, R3 ;  /* 0x00007610ff037816 */ /* 0x000fcc0000000003 */
[----:B------:R0:W2:Y:S04]  /*160c0*/  @!P0 LDG.E.U8 R3, desc[UR8][R4.64] ;  /* 0x0000000804038981 */ /* 0x0000a8000c1e1100 */
[----:B0-----:R-:W-:Y:S04]  /*160d0*/  LDS.U8 R5, [R2+UR4] ;  /* 0x0000000402057984 */ /* 0x001fe80008000000 */
[----:B------:R-:W-:Y:S04]  /*160e0*/  LDS.U8 R4, [R2+UR4+0x40] ;  /* 0x0000400402047984 */ /* 0x000fe80008000000 */
[----:B------:R0:W-:Y:S04]  /*160f0*/  STL [R1+0xbc0], R26 ;  /* 0x000bc01a01007387 */ /* 0x0001e80000100800 */
[----:B-1----:R-:W-:Y:S01]  /*16100*/  STL [R1+0xbbc], R0 ;  /* 0x000bbc0001007387 */ /* 0x002fe20000100800 */
[----:B0-----:R-:W-:-:S03]  /*16110*/  LOP3.LUT R26, R2, 0x10, RZ, 0x3c, !PT ;  /* 0x00000010021a7812 */ /* 0x001fc600078e3cff */
[----:B------:R-:W-:Y:S04]  /*16120*/  STL [R1+0xc48], R2 ;  /* 0x000c480201007387 */ /* 0x000fe80000100800 */
[----:B------:R-:W0:Y:S04]  /*16130*/  LDS.U8 R0, [R2+UR4+0x4c0] ;  /* 0x0004c00402007984 */ /* 0x000e280008000000 */
[----:B------:R-:W-:Y:S04]  /*16140*/  STL [R1+0xbc8], R27 ;  /* 0x000bc81b01007387 */ /* 0x000fe80000100800 */
[----:B------:R-:W1:Y:S04]  /*16150*/  LDS.U8 R27, [R26+UR4] ;  /* 0x000000041a1b7984 */ /* 0x000e680008000000 */
[----:B------:R-:W1:Y:S01]  /*16160*/  LDS.U8 R2, [R26+UR4+0x40] ;  /* 0x000040041a027984 */ /* 0x000e620008000000 */
[----:B------:R-:W1:Y:S03]  /*16170*/  S2R R60, SR_TID.X ;  /* 0x00000000003c7919 */ /* 0x000e660000002100 */
[----:B------:R-:W-:Y:S04]  /*16180*/  LDS.U8 R28, [R26+UR4+0x448] ;  /* 0x000448041a1c7984 */ /* 0x000fe80008000000 */
[----:B0-----:R-:W-:Y:S04]  /*16190*/  STL [R1+0xbc4], R0 ;  /* 0x000bc40001007387 */ /* 0x001fe80000100800 */
[----:B------:R-:W0:Y:S04]  /*161a0*/  LDS.U8 R0, [R26+UR4+0x88] ;  /* 0x000088041a007984 */ /* 0x000e280008000000 */
[----:B-1----:R-:W-:Y:S04]  /*161b0*/  STL [R1+0x55c], R27 ;  /* 0x00055c1b01007387 */ /* 0x002fe80000100800 */
[----:B------:R-:W1:Y:S04]  /*161c0*/  LDS.U8 R27, [R26+UR4+0xc8] ;  /* 0x0000c8041a1b7984 */ /* 0x000e680008000000 */
[----:B------:R-:W-:Y:S04]  /*161d0*/  STL [R1+0x558], R2 ;  /* 0x0005580201007387 */ /* 0x000fe80000100800 */
[----:B------:R-:W3:Y:S04]  /*161e0*/  LDS.U8 R2, [R26+UR4+0x8] ;  /* 0x000008041a027984 */ /* 0x000ee80008000000 */
[----:B0-----:R-:W-:Y:S04]  /*161f0*/  STL [R1+0xbd0], R0 ;  /* 0x000bd00001007387 */ /* 0x001fe80000100800 */
[----:B------:R-:W0:Y:S04]  /*16200*/  LDS.U8 R0, [R26+UR4+0x48] ;  /* 0x000048041a007984 */ /* 0x000e280008000000 */
[----:B-1----:R-:W-:Y:S04]  /*16210*/  STL [R1+0xbcc], R27 ;  /* 0x000bcc1b01007387 */ /* 0x002fe80000100800 */
[----:B------:R-:W1:Y:S04]  /*16220*/  LDS.U8 R27, [R26+UR4+0x80] ;  /* 0x000080041a1b7984 */ /* 0x000e680008000000 */
[----:B---3--:R-:W-:Y:S04]  /*16230*/  STL [R1+0x564], R2 ;  /* 0x0005640201007387 */ /* 0x008fe80000100800 */
[----:B------:R-:W3:Y:S04]  /*16240*/  LDS.U8 R2, [R26+UR4+0xc0] ;  /* 0x0000c0041a027984 */ /* 0x000ee80008000000 */
[----:B0-----:R-:W-:Y:S04]  /*16250*/  STL [R1+0x560], R0 ;  /* 0x0005600001007387 */ /* 0x001fe80000100800 */
[----:B------:R-:W0:Y:S04]  /*16260*/  LDS.U8 R0, [R26+UR4+0x400] ;  /* 0x000400041a007984 */ /* 0x000e280008000000 */
[----:B-1----:R-:W-:Y:S04]  /*16270*/  STL [R1+0xbd8], R27 ;  /* 0x000bd81b01007387 */ /* 0x002fe80000100800 */
[----:B------:R-:W-:Y:S04]  /*16280*/  LDS.U8 R27, [R26+UR4+0x4c8] ;  /* 0x0004c8041a1b7984 */ /* 0x000fe80008000000 */
[----:B---3--:R-:W-:Y:S04]  /*16290*/  STL [R1+0xbd4], R2 ;  /* 0x000bd40201007387 */ /* 0x008fe80000100800 */
[----:B------:R-:W1:Y:S04]  /*162a0*/  LDS.U8 R2, [R26+UR4+0x440] ;  /* 0x000440041a027984 */ /* 0x000e680008000000 */
[----:B0-----:R-:W-:Y:S04]  /*162b0*/  STL [R1+0x56c], R0 ;  /* 0x00056c0001007387 */ /* 0x001fe80000100800 */
[----:B------:R-:W0:Y:S04]  /*162c0*/  LDS.U8 R0, [R26+UR4+0x488] ;  /* 0x000488041a007984 */ /* 0x000e280008000000 */
[----:B-1----:R-:W-:Y:S04]  /*162d0*/  STL [R1+0x568], R2 ;  /* 0x0005680201007387 */ /* 0x002fe80000100800 */
[----:B------:R-:W1:Y:S01]  /*162e0*/  LDS.U8 R2, [R26+UR4+0x408] ;  /* 0x000408041a027984 */ /* 0x000e620008000000 */
[----:B------:R-:W-:-:S03]  /*162f0*/  LOP3.LUT R52, R60, 0x3, RZ, 0xc0, !PT ;  /* 0x000000033c347812 */ /* 0x000fc600078ec0ff */
[----:B0-----:R0:W-:Y:S04]  /*16300*/  STL [R1+0xbe0], R0 ;  /* 0x000be00001007387 */ /* 0x0011e80000100800 */
[----:B------:R-:W-:Y:S01]  /*16310*/  STL [R1+0xbdc], R27 ;  /* 0x000bdc1b01007387 */ /* 0x000fe20000100800 */
[----:B------:R-:W-:-:S03]  /*16320*/  SHF.R.U32.HI R61, RZ, 0x2, R60 ;  /* 0x00000002ff3d7819 */ /* 0x000fc6000001163c */
[----:B------:R-:W-:Y:S04]  /*16330*/  LDS.U8 R27, [R26+UR4+0x4c0] ;  /* 0x0004c0041a1b7984 */ /* 0x000fe80008000000 */
[----:B-1----:R-:W-:Y:S04]  /*16340*/  STL [R1+0x574], R2 ;  /* 0x0005740201007387 */ /* 0x002fe80000100800 */
[----:B------:R-:W1:Y:S01]  /*16350*/  LDS.U8 R2, [R26+UR4+0x480] ;  /* 0x000480041a027984 */ /* 0x000e620008000000 */
[----:B0-----:R-:W-:Y:S01]  /*16360*/  IMAD R0, R52, 0x110, RZ ;  /* 0x0000011034007824 */ /* 0x001fe200078e02ff */
[----:B------:R-:W-:-:S04]  /*16370*/  SGXT.U32 R53, R61, 0x3 ;  /* 0x000000033d35781a */ /* 0x000fc80000000000 */
[----:B------:R-:W-:-:S04]  /*16380*/  LOP3.LUT R0, R0, R53, RZ, 0xfc, !PT ;  /* 0x0000003500007212 */ /* 0x000fc800078efcff */
[----:B------:R-:W-:Y:S01]  /*16390*/  LOP3.LUT R0, R0, 0x20, RZ, 0x3c, !PT ;  /* 0x0000002000007812 */ /* 0x000fe200078e3cff */
[----:B------:R-:W-:Y:S04]  /*163a0*/  STL [R1+0x570], R28 ;  /* 0x0005701c01007387 */ /* 0x000fe80000100800 */
[----:B------:R-:W0:Y:S04]  /*163b0*/  LDS.U8 R26, [R0+UR4] ;  /* 0x00000004001a7984 */ /* 0x000e280008000000 */
[----:B------:R-:W-:Y:S04]  /*163c0*/  LDS.U8 R28, [R0+UR4+0x480] ;  /* 0x00048004001c7984 */ /* 0x000fe80008000000 */
        /* <DEDUP_REMOVED lines=21> */
[----:B------:R-:W3:Y:S04]  /*16520*/  LDL.LU R54, [R1+0x540] ;  /* 0x0005400001367983 */ /* 0x000ee80000300800 */
[----:B0-----:R-:W-:Y:S04]  /*16530*/  STL [R1+0x58c], R26 ;  /* 0x00058c1a01007387 */ /* 0x001fe80000100800 */
[----:B------:R-:W2:Y:S04]  /*16540*/  LDL.LU R55, [R1+0x53c] ;  /* 0x00053c0001377983 */ /* 0x000ea80000300800 */
[----:B------:R-:W0:Y:S04]  /*16550*/  LDS.U8 R27, [R0+UR4+0x4c8] ;  /* 0x0004c804001b7984 */ /* 0x000e280008000000 */
[----:B-1----:R-:W-:Y:S04]  /*16560*/  STL [R1+0xc00], R2 ;  /* 0x000c000201007387 */ /* 0x002fe80000100800 */
[----:B------:R-:W1:Y:S04]  /*16570*/  LDS.U8 R2, [R0+UR4+0x408] ;  /* 0x0004080400027984 */ /* 0x000e680008000000 */
[----:B------:R-:W2:Y:S04]  /*16580*/  LDL.LU R56, [R1+0x538] ;  /* 0x0005380001387983 */ /* 0x000ea80000300800 */
[----:B------:R-:W2:Y:S04]  /*16590*/  LDL.LU R57, [R1+0x534] ;  /* 0x0005340001397983 */ /* 0x000ea80000300800 */
[----:B------:R-:W2:Y:S04]  /*165a0*/  LDL.LU R58, [R1+0x520] ;  /* 0x00052000013a7983 */ /* 0x000ea80000300800 */
[----:B------:R-:W2:Y:S04]  /*165b0*/  LDL.LU R59, [R1+0x51c] ;  /* 0x00051c00013b7983 */ /* 0x000ea80000300800 */
[----:B------:R-:W2:Y:S04]  /*165c0*/  LDL.LU R60, [R1+0x518] ;  /* 0x00051800013c7983 */ /* 0x000ea80000300800 */
[----:B------:R-:W2:Y:S04]  /*165d0*/  LDL.LU R61, [R1+0x514] ;  /* 0x00051400013d7983 */ /* 0x000ea80000300800 */
[----:B0-----:R-:W-:Y:S04]  /*165e0*/  STL [R1+0xbfc], R27 ;  /* 0x000bfc1b01007387 */ /* 0x001fe80000100800 */
[----:B------:R-:W-:Y:S04]  /*165f0*/  LDS.U8 R27, [R0+UR4+0x4c0] ;  /* 0x0004c004001b7984 */ /* 0x000fe80008000000 */
[----:B-1----:R-:W-:Y:S04]  /*16600*/  STL [R1+0x598], R2 ;  /* 0x0005980201007387 */ /* 0x002fe80000100800 */
[----:B------:R-:W0:Y:S01]  /*16610*/  LDS.U8 R2, [R0+UR4+0x448] ;  /* 0x0004480400027984 */ /* 0x000e220008000000 */
[----:B------:R-:W-:-:S05]  /*16620*/  IMAD R26, R52, 0x110, RZ ;  /* 0x00000110341a7824 */ /* 0x000fca00078e02ff */
[----:B------:R-:W-:-:S04]  /*16630*/  LOP3.LUT R26, R26, R53, RZ, 0xfc, !PT ;  /* 0x000000351a1a7212 */ /* 0x000fc800078efcff */
[----:B------:R-:W-:-:S05]  /*16640*/  LOP3.LUT R26, R26, 0x30, RZ, 0x3c, !PT ;  /* 0x000000301a1a7812 */ /* 0x000fca00078e3cff */
[----:B------:R-:W-:Y:S04]  /*16650*/  LDS.U8 R0, [R26+UR4+0x40] ;  /* 0x000040041a007984 */ /* 0x000fe80008000000 */
[----:B0-----:R-:W-:Y:S04]  /*16660*/  STL [R1+0x594], R2 ;  /* 0x0005940201007387 */ /* 0x001fe80000100800 */
[----:B------:R-:W0:Y:S04]  /*16670*/  LDS.U8 R2, [R26+UR4] ;  /* 0x000000041a027984 */ /* 0x000e280008000000 */
[----:B------:R-:W-:Y:S04]  /*16680*/  STL [R1+0xc08], R28 ;  /* 0x000c081c01007387 */ /* 0x000fe80000100800 */
[----:B------:R-:W-:Y:S04]  /*16690*/  STL [R1+0xc04], R27 ;  /* 0x000c041b01007387 */ /* 0x000fe80000100800 */
[----:B------:R-:W1:Y:S04]  /*166a0*/  LDS.U8 R27, [R26+UR4+0x88] ;  /* 0x000088041a1b7984 */ /* 0x000e680008000000 */
[----:B0-----:R-:W-:Y:S04]  /*166b0*/  STL [R1+0x5a0], R2 ;  /* 0x0005a00201007387 */ /* 0x001fe80000100800 */
[----:B------:R-:W0:Y:S04]  /*166c0*/  LDS.U8 R2, [R26+UR4+0xc8] ;  /* 0x0000c8041a027984 */ /* 0x000e280008000000 */
[----:B------:R-:W-:Y:S04]  /*166d0*/  STL [R1+0x59c], R0 ;  /* 0x00059c0001007387 */ /* 0x000fe80000100800 */
[----:B------:R-:W4:Y:S04]  /*166e0*/  LDS.U8 R0, [R26+UR4+0x8] ;  /* 0x000008041a007984 */ /* 0x000f280008000000 */
[----:B-1----:R-:W-:Y:S04]  /*166f0*/  STL [R1+0xc10], R27 ;  /* 0x000c101b01007387 */ /* 0x002fe80000100800 */
[----:B------:R-:W1:Y:S04]  /*16700*/  LDS.U8 R27, [R26+UR4+0x48] ;  /* 0x000048041a1b7984 */ /* 0x000e680008000000 */
[----:B0-----:R-:W-:Y:S04]  /*16710*/  STL [R1+0xc0c], R2 ;  /* 0x000c0c0201007387 */ /* 0x001fe80000100800 */
[----:B------:R-:W0:Y:S04]  /*16720*/  LDS.U8 R2, [R26+UR4+0x80] ;  /* 0x000080041a027984 */ /* 0x000e280008000000 */
[----:B----4-:R-:W-:Y:S04]  /*16730*/  STL [R1+0x5a8], R0 ;  /* 0x0005a80001007387 */ /* 0x010fe80000100800 */
        /* <DEDUP_REMOVED lines=10> */
[----:B------:R-:W-:Y:S04]  /*167e0*/  LDS.U8 R2, [R26+UR4+0x408] ;  /* 0x000408041a027984 */ /* 0x000fe80008000000 */
[----:B----4-:R-:W-:Y:S04]  /*167f0*/  STL [R1+0xc20], R0 ;  /* 0x000c200001007387 */ /* 0x010fe80000100800 */
[----:B------:R-:W-:Y:S04]  /*16800*/  LDS.U8 R0, [R26+UR4+0x448] ;  /* 0x000448041a007984 */ /* 0x000fe80008000000 */
[----:B-1----:R-:W-:Y:S04]  /*16810*/  STL [R1+0xc1c], R27 ;  /* 0x000c1c1b01007387 */ /* 0x002fe80000100800 */
[----:B------:R-:W0:Y:S04]  /*16820*/  LDS.U8 R27, [R26+UR4+0x480] ;  /* 0x000480041a1b7984 */ /* 0x000e280008000000 */
[----:B------:R-:W1:Y:S01]  /*16830*/  LDS.U8 R26, [R26+UR4+0x4c0] ;  /* 0x0004c0041a1a7984 */ /* 0x000e620008000000 */
[----:B------:R-:W4:Y:S03]  /*16840*/  S2R R53, SR_TID.X ;  /* 0x0000000000357919 */ /* 0x000f260000002100 */
[----:B0-----:R0:W-:Y:S04]  /*16850*/  STL [R1+0xc28], R27 ;  /* 0x000c281b01007387 */ /* 0x0011e80000100800 */
[----:B-1----:R-:W-:Y:S04]  /*16860*/  STL [R1+0xc24], R26 ;  /* 0x000c241a01007387 */ /* 0x002fe80000100800 */
[----:B0-----:R-:W2:Y:S04]  /*16870*/  LDL.LU R27, [R1+0x500] ;  /* 0x00050000011b7983 */ /* 0x001ea80000300800 */
[----:B------:R-:W2:Y:S04]  /*16880*/  LDL.LU R28, [R1+0x4fc] ;  /* 0x0004fc00011c7983 */ /* 0x000ea80000300800 */
[----:B------:R-:W2:Y:S04]  /*16890*/  LDL.LU R29, [R1+0x4f8] ;  /* 0x0004f800011d7983 */ /* 0x000ea80000300800 */
[----:B------:R-:W2:Y:S04]  /*168a0*/  LDL.LU R30, [R1+0x4f4] ;  /* 0x0004f400011e7983 */ /* 0x000ea80000300800 */
[----:B------:R-:W2:Y:S04]  /*168b0*/  LDL.LU R31, [R1+0x4e0] ;  /* 0x0004e000011f7983 */ /* 0x000ea80000300800 */
[----:B------:R-:W2:Y:S04]  /*168c0*/  LDL.LU R32, [R1+0x4d4] ;  /* 0x0004d40001207983 */ /* 0x000ea80000300800 */
[----:B------:R-:W2:Y:S04]  /*168d0*/  LDL.LU R33, [R1+0x4cc] ;  /* 0x0004cc0001217983 */ /* 0x000ea80000300800 */
[----:B------:R-:W2:Y:S01]  /*168e0*/  LDL.LU R34, [R1+0x4c4] ;  /* 0x0004c40001227983 */ /* 0x000ea20000300800 */
[----:B----4-:R-:W-:Y:S01]  /*168f0*/  LOP3.LUT R51, R53, 0x1f, RZ, 0xc0, !PT ;  /* 0x0000001f35337812 */ /* 0x010fe200078ec0ff */
[----:B------:R-:W-:Y:S06]  /*16900*/  BAR.SYNC.DEFER_BLOCKING 0x0 ;  /* 0x0000000000007b1d */ /* 0x000fec0000010000 */
        /* <DEDUP_REMOVED lines=8> */
[----:B---3--:R0:W-:Y:S04]  /*16990*/  STS.U8 [R51+UR4], R54 ;  /* 0x0000003633007988 */ /* 0x0081e80008000004 */
[----:B------:R-:W3:Y:S04]  /*169a0*/  LDL.LU R43, [R1+0x468] ;  /* 0x00046800012b7983 */ /* 0x000ee80000300800 */
[----:B--2---:R1:W-:Y:S04]  /*169b0*/  STS.U8 [R51+UR4+0x20], R55 ;  /* 0x0000203733007988 */ /* 0x0043e80008000004 */
[----:B------:R-:W2:Y:S04]  /*169c0*/  LDL.LU R48, [R1+0x464] ;  /* 0x0004640001307983 */ /* 0x000ea80000300800 */
[----:B------:R0:W-:Y:S04]  /*169d0*/  STS.U8 [R51+UR4+0x40], R56 ;  /* 0x0000403833007988 */ /* 0x0001e80008000004 */
[----:B------:R-:W2:Y:S04]  /*169e0*/  LDL.LU R49, [R1+0x460] ;  /* 0x0004600001317983 */ /* 0x000ea80000300800 */
[----:B------:R-:W-:Y:S04]  /*169f0*/  STS.U8 [R51+UR4+0x60], R57 ;  /* 0x0000603933007988 */ /* 0x000fe80008000004 */
[----:B------:R-:W2:Y:S04]  /*16a00*/  LDL.LU R50, [R1+0x45c] ;  /* 0x00045c0001327983 */ /* 0x000ea80000300800 */
[----:B------:R-:W-:Y:S04]  /*16a10*/  STS.U8 [R51+UR4+0x100], R58 ;  /* 0x0001003a33007988 */ /* 0x000fe80008000004 */
[----:B------:R-:W2:Y:S04]  /*16a20*/  LDL.LU R53, [R1+0x448] ;  /* 0x0004480001357983 */ /* 0x000ea80000300800 */
[----:B------:R-:W-:Y:S04]  /*16a30*/  STS.U8 [R51+UR4+0x120], R59 ;  /* 0x0001203b33007988 */ /* 0x000fe80008000004 */
[----:B0-----:R-:W2:Y:S04]  /*16a40*/  LDL.LU R54, [R1+0x444] ;  /* 0x0004440001367983 */ /* 0x001ea80000300800 */
[----:B------:R-:W-:Y:S04]  /*16a50*/  STS.U8 [R51+UR4+0x140], R60 ;  /* 0x0001403c33007988 */ /* 0x000fe80008000004 */
[----:B-1----:R-:W2:Y:S04]  /*16a60*/  LDL.LU R55, [R1+0x440] ;  /* 0x0004400001377983 */ /* 0x002ea80000300800 */
[----:B------:R0:W-:Y:S04]  /*16a70*/  STS.U8 [R51+UR4+0x160], R61 ;  /* 0x0001603d33007988 */ /* 0x0001e80008000004 */
[----:B------:R-:W2:Y:S04]  /*16a80*/  LDL.LU R56, [R1+0xec] ;  /* 0x0000ec0001387983 */ /* 0x000ea80000300800 */
[----:B0-----:R-:W2:Y:S04]  /*16a90*/  LDL.LU R61, [R1+0x28] ;  /* 0x00002800013d7983 */ /* 0x001ea80000300800 */
[----:B------:R-:W2:Y:S04]  /*16aa0*/  LDL.LU R26, [R1+0x24] ;  /* 0x00002400011a7983 */ /* 0x000ea80000300800 */
[----:B------:R-:W2:Y:S04]  /*16ab0*/  LDL.LU R52, [R1+0x20] ;  /* 0x0000200001347983 */ /* 0x000ea80000300800 */
[----:B------:R-:W2:Y:S04]  /*16ac0*/  LDL.LU R57, [R1+0x1c] ;  /* 0x00001c0001397983 */ /* 0x000ea80000300800 */
[----:B------:R-:W2:Y:S04]  /*16ad0*/  LDL.LU R58, [R1+0x8] ;  /* 0x00000800013a7983 */ /* 0x000ea80000300800 */
[----:B------:R-:W2:Y:S04]  /*16ae0*/  LDL.LU R59, [R1+0x4] ;  /* 0x00000400013b7983 */ /* 0x000ea80000300800 */
[----:B------:R-:W2:Y:S04]  /*16af0*/  LDL.LU R60, [R1] ;  /* 0x00000000013c7983 */ /* 0x000ea80000300800 */
[----:B------:R0:W-:Y:S04]  /*16b00*/  STS.U8 [R51+UR4+0x200], R27 ;  /* 0x0002001b33007988 */ /* 0x0001e80008000004 */
[----:B------:R1:W-:Y:S04]  /*16b10*/  STS.U8 [R51+UR4+0x220], R28 ;  /* 0x0002201c33007988 */ /* 0x0003e80008000004 */
[----:B------:R1:W-:Y:S04]  /*16b20*/  STS.U8 [R51+UR4+0x240], R29 ;  /* 0x0002401d33007988 */ /* 0x0003e80008000004 */
[----:B0-----:R-:W2:Y:S04]  /*16b30*/  LDL.LU R27, [R1+0xff4] ;  /* 0x000ff400011b7983 */ /* 0x001ea80000300800 */
[----:B-1----:R-:W2:Y:S04]  /*16b40*/  LDL.LU R28, [R1+0xff0] ;  /* 0x000ff000011c7983 */ /* 0x002ea80000300800 */
[----:B------:R-:W2:Y:S04]  /*16b50*/  LDL.LU R29, [R1+0xfec] ;  /* 0x000fec00011d7983 */ /* 0x000ea80000300800 */
        /* <DEDUP_REMOVED lines=8> */
[----:B----4-:R4:W-:Y:S04]  /*16be0*/  STS.U8 [R51+UR4+0x400], R35 ;  /* 0x0004002333007988 */ /* 0x0109e80008000004 */
[----:B0-----:R-:W2:Y:S04]  /*16bf0*/  LDL.LU R33, [R1+0xfdc] ;  /* 0x000fdc0001217983 */ /* 0x001ea80000300800 */
[----:B-1----:R-:W2:Y:S04]  /*16c00*/  LDL.LU R34, [R1+0xfd8] ;  /* 0x000fd80001227983 */ /* 0x002ea80000300800 */
[----:B----4-:R-:W4:Y:S04]  /*16c10*/  LDL.LU R35, [R1+0xfd4] ;  /* 0x000fd40001237983 */ /* 0x010f280000300800 */
[----:B------:R0:W-:Y:S04]  /*16c20*/  STS.U8 [R51+UR4+0x420], R36 ;  /* 0x0004202433007988 */ /* 0x0001e80008000004 */
[----:B------:R1:W-:Y:S04]  /*16c30*/  STS.U8 [R51+UR4+0x440], R37 ;  /* 0x0004402533007988 */ /* 0x0003e80008000004 */
[----:B------:R3:W-:Y:S04]  /*16c40*/  STS.U8 [R51+UR4+0x460], R38 ;  /* 0x0004602633007988 */ /* 0x0007e80008000004 */
[----:B0-----:R-:W4:Y:S04]  /*16c50*/  LDL.LU R36, [R1+0xfd0] ;  /* 0x000fd00001247983 */ /* 0x001f280000300800 */
[----:B-1----:R-:W4:Y:S04]  /*16c60*/  LDL.LU R37, [R1+0xfcc] ;  /* 0x000fcc0001257983 */ /* 0x002f280000300800 */
[----:B---3--:R-:W3:Y:S04]  /*16c70*/  LDL.LU R38, [R1+0xfc8] ;  /* 0x000fc80001267983 */ /* 0x008ee80000300800 */
[----:B------:R0:W-:Y:S04]  /*16c80*/  STS.U8 [R51+UR4+0x500], R39 ;  /* 0x0005002733007988 */ /* 0x0001e80008000004 */
[----:B------:R1:W-:Y:S04]  /*16c90*/  STS.U8 [R51+UR4+0x520], R40 ;  /* 0x0005202833007988 */ /* 0x0003e80008000004 */
[----:B------:R1:W-:Y:S04]  /*16ca0*/  STS.U8 [R51+UR4+0x540], R41 ;  /* 0x0005402933007988 */ /* 0x0003e80008000004 */
[----:B0-----:R-:W3:Y:S04]  /*16cb0*/  LDL.LU R39, [R1+0xfc4] ;  /* 0x000fc40001277983 */ /* 0x001ee80000300800 */
[----:B-1----:R-:W3:Y:S04]  /*16cc0*/  LDL.LU R40, [R1+0xfc0] ;  /* 0x000fc00001287983 */ /* 0x002ee80000300800 */
[----:B------:R-:W3:Y:S04]  /*16cd0*/  LDL.LU R41, [R1+0xfbc] ;  /* 0x000fbc0001297983 */ /* 0x000ee80000300800 */
[----:B------:R0:W-:Y:S04]  /*16ce0*/  STS.U8 [R51+UR4+0x560], R42 ;  /* 0x0005602a33007988 */ /* 0x0001e80008000004 */
[----:B------:R1:W-:Y:S04]  /*16cf0*/  STS.U8 [R51+UR4+0x600], R43 ;  /* 0x0006002b33007988 */ /* 0x0003e80008000004 */
[----:B--2---:R2:W-:Y:S04]  /*16d00*/  STS.U8 [R51+UR4+0x620], R48 ;  /* 0x0006203033007988 */ /* 0x0045e80008000004 */
[----:B0-----:R-:W3:Y:S04]  /*16d10*/  LDL.LU R42, [R1+0xfb8] ;  /* 0x000fb800012a7983 */ /* 0x001ee80000300800 */
[----:B-1----:R-:W3:Y:S04]  /*16d20*/  LDL.LU R43, [R1+0xfb4] ;  /* 0x000fb400012b7983 */ /* 0x002ee80000300800 */
[----:B--2---:R-:W2:Y:S04]  /*16d30*/  LDL.LU R48, [R1+0xfb0] ;  /* 0x000fb00001307983 */ /* 0x004ea80000300800 */
        /* <DEDUP_REMOVED lines=13> */
[----:B0-----:R-:W2:Y:S04]  /*16e10*/  LDL.LU R61, [R1+0xf94] ;  /* 0x000f9400013d7983 */ /* 0x001ea80000300800 */
[----:B------:R-:W-:Y:S04]  /*16e20*/  STS.U8 [R51+UR4+0x820], R26 ;  /* 0x0008201a33007988 */ /* 0x000fe80008000004 */
[----:B------:R0:W-:Y:S04]  /*16e30*/  STS.U8 [R51+UR4+0x840], R52 ;  /* 0x0008403433007988 */ /* 0x0001e80008000004 */
[----:B------:R1:W-:Y:S04]  /*16e40*/  STS.U8 [R51+UR4+0x860], R57 ;  /* 0x0008603933007988 */ /* 0x0003e80008000004 */
[----:B------:R1:W-:Y:S04]  /*16e50*/  STS.U8 [R51+UR4+0x900], R58 ;  /* 0x0009003a33007988 */ /* 0x0003e80008000004 */
[----:B0-----:R-:W3:Y:S04]  /*16e60*/  LDL.LU R52, [R1+0x530] ;  /* 0x0005300001347983 */ /* 0x001ee80000300800 */
[----:B-1----:R-:W3:Y:S04]  /*16e70*/  LDL.LU R57, [R1+0x52c] ;  /* 0x00052c0001397983 */ /* 0x002ee80000300800 */
[----:B------:R0:W-:Y:S04]  /*16e80*/  STS.U8 [R51+UR4+0x920], R59 ;  /* 0x0009203b33007988 */ /* 0x0001e80008000004 */
[----:B------:R-:W3:Y:S04]  /*16e90*/  LDL.LU R58, [R1+0x528] ;  /* 0x00052800013a7983 */ /* 0x000ee80000300800 */
[----:B------:R1:W-:Y:S04]  /*16ea0*/  STS.U8 [R51+UR4+0x940], R60 ;  /* 0x0009403c33007988 */ /* 0x0003e80008000004 */
[----:B0-----:R-:W4:Y:S04]  /*16eb0*/  LDL.LU R59, [R1+0x524] ;  /* 0x00052400013b7983 */ /* 0x001f280000300800 */
[----:B-1----:R-:W4:Y:S04]  /*16ec0*/  LDL.LU R60, [R1+0x510] ;  /* 0x00051000013c7983 */ /* 0x002f280000300800 */
[----:B------:R-:W4:Y:S04]  /*16ed0*/  LDL.LU R26, [R1+0x50c] ;  /* 0x00050c00011a7983 */ /* 0x000f280000300800 */
[----:B--2---:R-:W-:Y:S04]  /*16ee0*/  STS.U8 [R51+UR4+0x960], R61 ;  /* 0x0009603d33007988 */ /* 0x004fe80008000004 */
[----:B------:R-:W-:Y:S04]  /*16ef0*/  STS.U8 [R51+UR4+0xa00], R56 ;  /* 0x000a003833007988 */ /* 0x000fe80008000004 */
[----:B------:R0:W-:Y:S04]  /*16f00*/  STS.U8 [R51+UR4+0xa20], R55 ;  /* 0x000a203733007988 */ /* 0x0001e80008000004 */
[----:B------:R-:W-:Y:S04]  /*16f10*/  STS.U8 [R51+UR4+0xa40], R54 ;  /* 0x000a403633007988 */ /* 0x000fe80008000004 */
[----:B------:R-:W-:Y:S04]  /*16f20*/  STS.U8 [R51+UR4+0xa60], R53 ;  /* 0x000a603533007988 */ /* 0x000fe80008000004 */
[----:B------:R-:W-:Y:S04]  /*16f30*/  STS.U8 [R51+UR4+0xb00], R50 ;  /* 0x000b003233007988 */ /* 0x000fe80008000004 */
[----:B------:R-:W-:Y:S04]  /*16f40*/  STS.U8 [R51+UR4+0xb20], R49 ;  /* 0x000b203133007988 */ /* 0x000fe80008000004 */
[----:B------:R-:W-:Y:S04]  /*16f50*/  STS.U8 [R51+UR4+0xb40], R48 ;  /* 0x000b403033007988 */ /* 0x000fe80008000004 */
[----:B---3--:R-:W-:Y:S04]  /*16f60*/  STS.U8 [R51+UR4+0xb60], R43 ;  /* 0x000b602b33007988 */ /* 0x008fe80008000004 */
[----:B------:R-:W-:Y:S04]  /*16f70*/  STS.U8 [R51+UR4+0xc00], R42 ;  /* 0x000c002a33007988 */ /* 0x000fe80008000004 */
[----:B------:R-:W-:Y:S04]  /*16f80*/  STS.U8 [R51+UR4+0xc20], R41 ;  /* 0x000c202933007988 */ /* 0x000fe80008000004 */
[----:B------:R-:W-:Y:S04]  /*16f90*/  STS.U8 [R51+UR4+0xc40], R40 ;  /* 0x000c402833007988 */ /* 0x000fe80008000004 */
[----:B------:R-:W-:Y:S04]  /*16fa0*/  STS.U8 [R51+UR4+0xc60], R39 ;  /* 0x000c602733007988 */ /* 0x000fe80008000004 */
[----:B------:R-:W-:Y:S04]  /*16fb0*/  STS.U8 [R51+UR4+0xd00], R38 ;  /* 0x000d002633007988 */ /* 0x000fe80008000004 */
[----:B----4-:R-:W-:Y:S04]  /*16fc0*/  STS.U8 [R51+UR4+0xd20], R37 ;  /* 0x000d202533007988 */ /* 0x010fe80008000004 */
[----:B------:R-:W-:Y:S04]  /*16fd0*/  STS.U8 [R51+UR4+0xd40], R36 ;  /* 0x000d402433007988 */ /* 0x000fe80008000004 */
[----:B------:R-:W-:Y:S01]  /*16fe0*/  STS.U8 [R51+UR4+0xd60], R35 ;  /* 0x000d602333007988 */ /* 0x000fe20008000004 */
[----:B0-----:R-:W-:-:S03]  /*16ff0*/  LOP3.LUT R55, R51, 0x10, RZ, 0x3c, !PT ;  /* 0x0000001033377812 */ /* 0x001fc600078e3cff */
        /* <DEDUP_REMOVED lines=8> */
[----:B------:R1:W-:Y:S04]  /*17080*/  STS.U8 [R55+UR4+0x80], R52 ;  /* 0x0000803437007988 */ /* 0x0003e80008000004 */
[----:B------:R2:W-:Y:S04]  /*17090*/  STS.U8 [R55+UR4+0xa0], R57 ;  /* 0x0000a03937007988 */ /* 0x0005e80008000004 */
[----:B0-----:R-:W3:Y:S04]  /*170a0*/  LDL.LU R51, [R1+0x508] ;  /* 0x0005080001337983 */ /* 0x001ee80000300800 */
[----:B-1----:R-:W4:Y:S04]  /*170b0*/  LDL.LU R52, [R1+0x504] ;  /* 0x0005040001347983 */ /* 0x002f280000300800 */
[----:B------:R0:W-:Y:S04]  /*170c0*/  STS.U8 [R55+UR4+0xc0], R58 ;  /* 0x0000c03a37007988 */ /* 0x0001e80008000004 */
[----:B--2---:R-:W2:Y:S04]  /*170d0*/  LDL.LU R57, [R1+0x4f0] ;  /* 0x0004f00001397983 */ /* 0x004ea80000300800 */
[----:B------:R1:W-:Y:S04]  /*170e0*/  STS.U8 [R55+UR4+0xe0], R59 ;  /* 0x0000e03b37007988 */ /* 0x0003e80008000004 */
[----:B0-----:R-:W2:Y:S04]  /*170f0*/  LDL.LU R58, [R1+0x4ec] ;  /* 0x0004ec00013a7983 */ /* 0x001ea80000300800 */
[----:B------:R0:W-:Y:S04]  /*17100*/  STS.U8 [R55+UR4+0x180], R60 ;  /* 0x0001803c37007988 */ /* 0x0001e80008000004 */
[----:B-1----:R-:W2:Y:S04]  /*17110*/  LDL.LU R59, [R1+0x4e8] ;  /* 0x0004e800013b7983 */ /* 0x002ea80000300800 */
[----:B0-----:R-:W2:Y:S04]  /*17120*/  LDL.LU R60, [R1+0x4e4] ;  /* 0x0004e400013c7983 */ /* 0x001ea80000300800 */
[----:B------:R-:W2:Y:S04]  /*17130*/  LDL.LU R27, [R1+0x4b8] ;  /* 0x0004b800011b7983 */ /* 0x000ea80000300800 */
        /* <DEDUP_REMOVED lines=23> */
[----:B------:R0:W-:Y:S04]  /*172b0*/  STS.U8 [R55+UR4+0x1a0], R26 ;  /* 0x0001a01a37007988 */ /* 0x0001e80008000004 */
[----:B0-----:R-:W2:Y:S04]  /*172c0*/  LDL.LU R26, [R1+0xf90] ;  /* 0x000f9000011a7983 */ /* 0x001ea80000300800 */
[----:B---3--:R0:W-:Y:S04]  /*172d0*/  STS.U8 [R55+UR4+0x1c0], R51 ;  /* 0x0001c03337007988 */ /* 0x0081e80008000004 */
[----:B----4-:R1:W-:Y:S04]  /*172e0*/  STS.U8 [R55+UR4+0x1e0], R52 ;  /* 0x0001e03437007988 */ /* 0x0103e80008000004 */
[----:B0-----:R-:W3:Y:S04]  /*172f0*/  LDL.LU R51, [R1+0xf8c] ;  /* 0x000f8c0001337983 */ /* 0x001ee80000300800 */
[----:B-1----:R-:W4:Y:S04]  /*17300*/  LDL.LU R52, [R1+0xf88] ;  /* 0x000f880001347983 */ /* 0x002f280000300800 */
[----:B--2---:R0:W-:Y:S04]  /*17310*/  STS.U8 [R55+UR4+0x280], R57 ;  /* 0x0002803937007988 */ /* 0x0041e80008000004 */
[----:B------:R1:W-:Y:S04]  /*17320*/  STS.U8 [R55+UR4+0x2a0], R58 ;  /* 0x0002a03a37007988 */ /* 0x0003e80008000004 */
[----:B0-----:R-:W2:Y:S04]  /*17330*/  LDL.LU R57, [R1+0xf84] ;  /* 0x000f840001397983 */ /* 0x001ea80000300800 */
[----:B-1----:R-:W2:Y:S04]  /*17340*/  LDL.LU R58, [R1+0xf80] ;  /* 0x000f8000013a7983 */ /* 0x002ea80000300800 */
[----:B------:R0:W-:Y:S04]  /*17350*/  STS.U8 [R55+UR4+0x2c0], R59 ;  /* 0x0002c03b37007988 */ /* 0x0001e80008000004 */
[----:B------:R1:W-:Y:S04]  /*17360*/  STS.U8 [R55+UR4+0x2e0], R60 ;  /* 0x0002e03c37007988 */ /* 0x0003e80008000004 */
[----:B0-----:R-:W2:Y:S04]  /*17370*/  LDL.LU R59, [R1+0xf7c] ;  /* 0x000f7c00013b7983 */ /* 0x001ea80000300800 */
[----:B-1----:R-:W2:Y:S04]  /*17380*/  LDL.LU R60, [R1+0xf78] ;  /* 0x000f7800013c7983 */ /* 0x002ea80000300800 */
        /* <DEDUP_REMOVED lines=24> */
[----:B0-----:R-:W3:Y:S04]  /*17510*/  LDL.LU R56, [R1+0x4c0] ;  /* 0x0004c00001387983 */ /* 0x001ee80000300800 */
[----:B-1----:R-:W3:Y:S04]  /*17520*/  LDL.LU R61, [R1+0x4bc] ;  /* 0x0004bc00013d7983 */ /* 0x002ee80000300800 */
[----:B------:R-:W3:Y:S01]  /*17530*/  LDL R27, [R1+0x430] ;  /* 0x00043000011b7983 */ /* 0x000ee20000100800 */
[----:B------:R-:W-:-:S02]  /*17540*/  IMAD R34, R45, 0x100, R44 ;  /* 0x000001002d227824 */ /* 0x000fc400078e022c */
[----:B------:R-:W-:Y:S01]  /*17550*/  IMAD R35, R47, 0x100, R46 ;  /* 0x000001002f237824 */ /* 0x000fe200078e022e */
[----:B--2---:R-:W-:Y:S04]  /*17560*/  STS.U8 [R55+UR4+0x980], R60 ;  /* 0x0009803c37007988 */ /* 0x004fe80008000004 */
[----:B------:R-:W-:Y:S04]  /*17570*/  STS.U8 [R55+UR4+0x9a0], R59 ;  /* 0x0009a03b37007988 */ /* 0x000fe80008000004 */
[----:B------:R-:W-:Y:S04]  /*17580*/  STS.U8 [R55+UR4+0x9c0], R58 ;  /* 0x0009c03a37007988 */ /* 0x000fe80008000004 */
[----:B------:R-:W-:Y:S04]  /*17590*/  STS.U8 [R55+UR4+0x9e0], R57 ;  /* 0x0009e03937007988 */ /* 0x000fe80008000004 */
[----:B----4-:R-:W-:Y:S04]  /*175a0*/  STS.U8 [R55+UR4+0xa80], R52 ;  /* 0x000a803437007988 */ /* 0x010fe80008000004 */
[----:B---3--:R-:W-:Y:S04]  /*175b0*/  STS.U8 [R55+UR4+0xaa0], R51 ;  /* 0x000aa03337007988 */ /* 0x008fe80008000004 */
        /* <DEDUP_REMOVED lines=21> */
[----:B------:R-:W-:Y:S01]  /*17710*/  STS.U8 [R55+UR4+0xfe0], R3 ;  /* 0x000fe00337007988 */ /* 0x000fe20008000004 */
[----:B------:R-:W-:Y:S06]  /*17720*/  BAR.SYNC.DEFER_BLOCKING 0x0 ;  /* 0x0000000000007b1d */ /* 0x000fec0000010000 */
[----:B0-----:R-:W2:Y:S04]  /*17730*/  LDL.LU.64 R16, [R1+0x70] ;  /* 0x0000700001107983 */ /* 0x001ea80000300a00 */
[----:B------:R-:W2:Y:S04]  /*17740*/  LDL.LU.64 R18, [R1+0x78] ;  /* 0x0000780001127983 */ /* 0x000ea80000300a00 */
[----:B------:R-:W0:Y:S04]  /*17750*/  LDSM.16.M88.4 R8, [R27] ;  /* 0x000000001b08783b */ /* 0x000e280000000200 */
[----:B------:R-:W1:Y:S01]  /*17760*/  LDSM.16.M88.4 R20, [R27+0x200] ;  /* 0x000200001b14783b */ /* 0x000e620000000200 */
[----:B------:R-:W-:-:S02]  /*17770*/  IMAD R32, R4, 0x100, R5 ;  /* 0x0000010004207824 */ /* 0x000fc400078e0205 */
[----:B------:R-:W-:Y:S01]  /*17780*/  IMAD R33, R61, 0x100, R56 ;  /* 0x000001003d217824 */ /* 0x000fe200078e0238 */
[----:B------:R-:W-:Y:S01]  /*17790*/  F2FP.F16.E4M3.UNPACK_B R34, R34 ;  /* 0x00000022ff22723e */ /* 0x000fe200020006ff */
[----:B------:R-:W-:Y:S01]  /*177a0*/  LDSM.16.M88.4 R56, [R27+0x600] ;  /* 0x000600001b38783b */ /* 0x000fe20000000200 */
[----:B------:R-:W-:-:S03]  /*177b0*/  F2FP.F16.E4M3.UNPACK_B R35, R35 ;  /* 0x00000023ff23723e */ /* 0x000fc600020006ff */
[----:B------:R-:W-:Y:S04]  /*177c0*/  LDSM.16.M88.4 R52, [R27+0x800] ;  /* 0x000800001b34783b */ /* 0x000fe80000000200 */
[----:B------:R-:W-:Y:S04]  /*177d0*/  LDSM.16.M88.4 R48, [R27+0xa00] ;  /* 0x000a00001b30783b */ /* 0x000fe80000000200 */
[----:B0-----:R-:W-:Y:S01]  /*177e0*/  STL.64 [R1+0x20], R8 ;  /* 0x0000200801007387 */ /* 0x001fe20000100a00 */
[----:B------:R-:W-:Y:S02]  /*177f0*/  IMAD.MOV.U32 R24, RZ, RZ, R10 ;  /* 0x000000ffff187224 */ /* 0x000fe400078e000a */
[----:B------:R-:W-:Y:S01]  /*17800*/  IMAD.MOV.U32 R15, RZ, RZ, R11 ;  /* 0x000000ffff0f7224 */ /* 0x000fe200078e000b */
[----:B------:R0:W-:Y:S01]  /*17810*/  STL.64 [R1+0x28], R10 ;  /* 0x0000280a01007387 */ /* 0x0001e20000100a00 */
[----:B-1----:R-:W-:-:S02]  /*17820*/  IMAD.MOV.U32 R12, RZ, RZ, R20 ;  /* 0x000000ffff0c7224 */ /* 0x002fc400078e0014 */
[----:B------:R-:W-:Y:S01]  /*17830*/  IMAD.MOV.U32 R13, RZ, RZ, R21 ;  /* 0x000000ffff0d7224 */ /* 0x000fe200078e0015 */
[----:B------:R-:W-:Y:S04]  /*17840*/  STL.64 [R1+0x10], R20 ;  /* 0x0000101401007387 */ /* 0x000fe80000100a00 */
[----:B------:R-:W-:Y:S01]  /*17850*/  STL.64 [R1+0x18], R22 ;  /* 0x0000181601007387 */ /* 0x000fe20000100a00 */
[----:B0-----:R-:W-:Y:S02]  /*17860*/  IMAD.MOV.U32 R10, RZ, RZ, R22 ;  /* 0x000000ffff0a7224 */ /* 0x001fe400078e0016 */
[----:B------:R-:W-:Y:S02]  /*17870*/  IMAD.MOV.U32 R11, RZ, RZ, R23 ;  /* 0x000000ffff0b7224 */ /* 0x000fe400078e0017 */
[----:B------:R-:W0:Y:S04]  /*17880*/  LDSM.16.M88.4 R20, [R27+0x400] ;  /* 0x000400001b14783b */ /* 0x000e280000000200 */
[----:B0-----:R0:W-:Y:S04]  /*17890*/  STL.64 [R1], R20 ;  /* 0x0000001401007387 */ /* 0x0011e80000100a00 */
[----:B------:R1:W-:Y:S04]  /*178a0*/  STL.64 [R1+0x8], R22 ;  /* 0x0000081601007387 */ /* 0x0003e80000100a00 */
[----:B------:R-:W3:Y:S04]  /*178b0*/  LDL.LU R44, [R1+0xf74] ;  /* 0x000f7400012c7983 */ /* 0x000ee80000300800 */
[----:B------:R-:W3:Y:S04]  /*178c0*/  LDL.LU R45, [R1+0xf70] ;  /* 0x000f7000012d7983 */ /* 0x000ee80000300800 */
[----:B------:R-:W3:Y:S04]  /*178d0*/  LDL.LU R46, [R1+0xf6c] ;  /* 0x000f6c00012e7983 */ /* 0x000ee80000300800 */
[----:B------:R-:W3:Y:S01]  /*178e0*/  LDL.LU R47, [R1+0xf68] ;  /* 0x000f6800012f7983 */ /* 0x000ee20000300800 */
[----:B------:R-:W-:-:S02]  /*178f0*/  IMAD.MOV.U32 R6, RZ, RZ, R8 ;  /* 0x000000ffff067224 */ /* 0x000fc400078e0008 */
[----:B------:R-:W-:Y:S01]  /*17900*/  IMAD.MOV.U32 R7, RZ, RZ, R9 ;  /* 0x000000ffff077224 */ /* 0x000fe200078e0009 */
[----:B------:R-:W-:Y:S02]  /*17910*/  F2FP.F16.E4M3.UNPACK_B R32, R32 ;  /* 0x00000020ff20723e */ /* 0x000fe400020006ff */
[----:B------:R-:W-:Y:S02]  /*17920*/  F2FP.F16.E4M3.UNPACK_B R33, R33 ;  /* 0x00000021ff21723e */ /* 0x000fe400020006ff */
[----:B------:R-:W-:Y:S02]  /*17930*/  F2FP.F16.E4M3.UNPACK_B R6, R6 ;  /* 0x00000006ff06723e */ /* 0x000fe400020006ff */
[----:B------:R-:W-:Y:S01]  /*17940*/  F2FP.F16.E4M3.UNPACK_B R7, R7 ;  /* 0x00000007ff07723e */ /* 0x000fe200020006ff */
[----:B------:R-:W-:Y:S02]  /*17950*/  IMAD.MOV.U32 R8, RZ, RZ, R20 ;  /* 0x000000ffff087224 */ /* 0x000fe400078e0014 */
[----:B------:R-:W-:Y:S01]  /*17960*/  IMAD.MOV.U32 R9, RZ, RZ, R21 ;  /* 0x000000ffff097224 */ /* 0x000fe200078e0015 */
[----:B------:R-:W-:Y:S01]  /*17970*/  F2FP.F16.E4M3.UNPACK_B R4, R24 ;  /* 0x00000018ff04723e */ /* 0x000fe200020006ff */
[----:B------:R-:W-:Y:S01]  /*17980*/  IMAD.MOV.U32 R14, RZ, RZ, R22 ;  /* 0x000000ffff0e7224 */ /* 0x000fe200078e0016 */
[----:B0-----:R-:W4:Y:S01]  /*17990*/  LDL.LU.64 R20, [R1+0x90] ;  /* 0x0000900001147983 */ /* 0x001f220000300a00 */
[----:B------:R-:W-:Y:S01]  /*179a0*/  IMAD.MOV.U32 R3, RZ, RZ, R23 ;  /* 0x000000ffff037224 */ /* 0x000fe200078e0017 */
[----:B------:R-:W-:-:S02]  /*179b0*/  F2FP.F16.E4M3.UNPACK_B R5, R15 ;  /* 0x0000000fff05723e */ /* 0x000fc400020006ff */
[----:B-1----:R-:W4:Y:S04]  /*179c0*/  LDL.LU.64 R22, [R1+0x98] ;  /* 0x0000980001167983 */ /* 0x002f280000300a00 */
[----:B------:R-:W2:Y:S04]  /*179d0*/  LDL.LU.64 R36, [R1+0xb0] ;  /* 0x0000b00001247983 */ /* 0x000ea80000300a00 */
[----:B------:R-:W2:Y:S01]  /*179e0*/  LDL.LU.64 R38, [R1+0xb8] ;  /* 0x0000b80001267983 */ /* 0x000ea20000300a00 */
[----:B---3--:R-:W-:-:S15]  /*179f0*/  HMMA.16816.F32 R28, R32, R6, R44 ;  /* 0x00000006201c723c */ /* 0x008fde000000182c */
[----:B------:R-:W-:-:S04]  /*17a00*/  NOP ;  /* 0x0000000000007918 */ /* 0x000fc80000000000 */
[----:B------:R-:W-:Y:S04]  /*17a10*/  STL.64 [R1+0xe0], R28 ;  /* 0x0000e01c01007387 */ /* 0x000fe80000100a00 */
[----:B------:R2:W-:Y:S02]  /*17a20*/  STL.64 [R1+0xe8], R30 ;  /* 0x0000e81e01007387 */ /* 0x0005e40000100a00 */
[----:B--2---:R-:W-:Y:S02]  /*17a30*/  HMMA.16816.F32 R28, R32, R4, R16 ;  /* 0x00000004201c723c */ /* 0x004fe40000001810 */
[----:B------:R-:W2:Y:S04]  /*17a40*/  LDL.LU.64 R16, [R1+0xd0] ;  /* 0x0000d00001107983 */ /* 0x000ea80000300a00 */
[----:B------:R-:W2:-:S13]  /*17a50*/  LDL.LU.64 R18, [R1+0xd8] ;  /* 0x0000d80001127983 */ /* 0x000e9a0000300a00 */
[----:B------:R0:W-:Y:S04]  /*17a60*/  STL.64 [R1+0x70], R28 ;  /* 0x0000701c01007387 */ /* 0x0001e80000100a00 */
[----:B------:R1:W-:Y:S04]  /*17a70*/  STL.64 [R1+0x78], R30 ;  /* 0x0000781e01007387 */ /* 0x0003e80000100a00 */
[----:B0-----:R-:W3:Y:S04]  /*17a80*/  LDL.LU.64 R28, [R1+0x100] ;  /* 0x00010000011c7983 */ /* 0x001ee80000300a00 */
[----:B-1----:R-:W3:Y:S01]  /*17a90*/  LDL.LU.64 R30, [R1+0x108] ;  /* 0x00010800011e7983 */ /* 0x002ee20000300a00 */
[----:B------:R-:W-:-:S02]  /*17aa0*/  F2FP.F16.E4M3.UNPACK_B R12, R12 ;  /* 0x0000000cff0c723e */ /* 0x000fc400020006ff */
[----:B------:R-:W-:-:S07]  /*17ab0*/  F2FP.F16.E4M3.UNPACK_B R13, R13 ;  /* 0x0000000dff0d723e */ /* 0x000fce00020006ff */
[C---:B----4-:R-:W-:Y:S01]  /*17ac0*/  HMMA.16816.F32 R40, R32.reuse, R12, R20 ;  /* 0x0000000c2028723c */ /* 0x050fe20000001814 */
[----:B------:R-:W-:Y:S01]  /*17ad0*/  F2FP.F16.E4M3.UNPACK_B R10, R10 ;  /* 0x0000000aff0a723e */ /* 0x000fe200020006ff */
[----:B------:R-:W4:Y:S01]  /*17ae0*/  LDL.LU.64 R20, [R1+0x120] ;  /* 0x0001200001147983 */ /* 0x000f220000300a00 */
[----:B------:R-:W-:Y:S02]  /*17af0*/  F2FP.F16.E4M3.UNPACK_B R11, R11 ;  /* 0x0000000bff0b723e */ /* 0x000fe400020006ff */
[----:B------:R-:W-:Y:S02]  /*17b00*/  F2FP.F16.E4M3.UNPACK_B R8, R8 ;  /* 0x00000008ff08723e */ /* 0x000fe400020006ff */
[----:B------:R-:W-:Y:S02]  /*17b10*/  F2FP.F16.E4M3.UNPACK_B R9, R9 ;  /* 0x00000009ff09723e */ /* 0x000fe400020006ff */
[----:B------:R-:W-:Y:S01]  /*17b20*/  F2FP.F16.E4M3.UNPACK_B R14, R14 ;  /* 0x0000000eff0e723e */ /* 0x000fe200020006ff */
[----:B------:R-:W-:Y:S01]  /*17b30*/  HMMA.16816.F32 R36, R32, R10, R36 ;  /* 0x0000000a2024723c */ /* 0x000fe20000001824 */
[----:B------:R-:W-:-:S08]  /*17b40*/  F2FP.F16.E4M3.UNPACK_B R15, R3 ;  /* 0x00000003ff0f723e */ /* 0x000fd000020006ff */
[----:B------:R0:W-:Y:S04]  /*17b50*/  STL.64 [R1+0x90], R40 ;  /* 0x0000902801007387 */ /* 0x0001e80000100a00 */
[----:B------:R1:W-:Y:S04]  /*17b60*/  STL.64 [R1+0x98], R42 ;  /* 0x0000982a01007387 */ /* 0x0003e80000100a00 */
[----:B------:R-:W4:Y:S04]  /*17b70*/  LDL.LU.64 R22, [R1+0x128] ;  /* 0x0001280001167983 */ /* 0x000f280000300a00 */
[----:B0-----:R-:W4:Y:S04]  /*17b80*/  LDL.LU.64 R40, [R1+0x140] ;  /* 0x0001400001287983 */ /* 0x001f280000300a00 */
[----:B-1----:R-:W4:Y:S04]  /*17b90*/  LDL.LU.64 R42, [R1+0x148] ;  /* 0x00014800012a7983 */ /* 0x002f280000300a00 */
[----:B------:R0:W-:Y:S04]  /*17ba0*/  STL.64 [R1+0xb0], R36 ;  /* 0x0000b02401007387 */ /* 0x0001e80000100a00 */
[----:B------:R1:W-:Y:S04]  /*17bb0*/  STL.64 [R1+0xb8], R38 ;  /* 0x0000b82601007387 */ /* 0x0003e80000100a00 */
[----:B0-----:R-:W4:Y:S01]  /*17bc0*/  LDL.LU.64 R36, [R1+0x160] ;  /* 0x0001600001247983 */ /* 0x001f220000300a00 */
[C---:B--2---:R-:W-:Y:S08]  /*17bd0*/  HMMA.16816.F32 R16, R32.reuse, R8, R16 ;  /* 0x000000082010723c */ /* 0x044ff00000001810 */
[----:B---3--:R-:W-:Y:S11]  /*17be0*/  HMMA.16816.F32 R44, R32, R14, R28 ;  /* 0x0000000e202c723c */ /* 0x008ff6000000181c */
[----:B------:R0:W-:Y:S04]  /*17bf0*/  STL.64 [R1+0xd0], R16 ;  /* 0x0000d01001007387 */ /* 0x0001e80000100a00 */
[----:B------:R-:W-:Y:S04]  /*17c00*/  STL.64 [R1+0xd8], R18 ;  /* 0x0000d81201007387 */ /* 0x000fe80000100a00 */
[----:B-1----:R-:W2:Y:S04]  /*17c10*/  LDL.LU.64 R38, [R1+0x168] ;  /* 0x0001680001267983 */ /* 0x002ea80000300a00 */
[----:B------:R-:W1:Y:S01]  /*17c20*/  LDSM.16.M88.4 R28, [R27+0xc00] ;  /* 0x000c00001b1c783b */ /* 0x000e620000000200 */
[----:B0-----:R-:W-:-:S02]  /*17c30*/  F2FP.F16.E4M3.UNPACK_B R16, R56 ;  /* 0x00000038ff10723e */ /* 0x001fc400020006ff */
[----:B------:R-:W-:Y:S01]  /*17c40*/  F2FP.F16.E4M3.UNPACK_B R17, R57 ;  /* 0x00000039ff11723e */ /* 0x000fe200020006ff */
[----:B------:R-:W0:Y:S04]  /*17c50*/  LDSM.16.M88.4 R24, [R27+0xe00] ;  /* 0x000e00001b18783b */ /* 0x000e280000000200 */
[----:B------:R3:W-:Y:S04]  /*17c60*/  STL.64 [R1+0x100], R44 ;  /* 0x0001002c01007387 */ /* 0x0007e80000100a00 */
[----:B------:R4:W-:Y:S04]  /*17c70*/  STL.64 [R1+0x108], R46 ;  /* 0x0001082e01007387 */ /* 0x0009e80000100a00 */
[----:B---3--:R-:W3:Y:S04]  /*17c80*/  LDL.LU.64 R44, [R1+0x180] ;  /* 0x00018000012c7983 */ /* 0x008ee80000300a00 */
[----:B----4-:R-:W3:Y:S01]  /*17c90*/  LDL.LU.64 R46, [R1+0x188] ;  /* 0x00018800012e7983 */ /* 0x010ee20000300a00 */
[----:B------:R-:W-:Y:S01]  /*17ca0*/  HMMA.16816.F32 R20, R32, R16, R20 ;  /* 0x000000102014723c */ /* 0x000fe20000001814 */
[----:B------:R-:W-:-:S02]  /*17cb0*/  F2FP.F16.E4M3.UNPACK_B R18, R58 ;  /* 0x0000003aff12723e */ /* 0x000fc400020006ff */
[----:B------:R-:W-:-:S07]  /*17cc0*/  F2FP.F16.E4M3.UNPACK_B R19, R59 ;  /* 0x0000003bff13723e */ /* 0x000fce00020006ff */
[----:B------:R-:W-:Y:S09]  /*17cd0*/  HMMA.16816.F32 R40, R32, R18, R40 ;  /* 0x000000122028723c */ /* 0x000ff20000001828 */
[----:B------:R4:W-:Y:S04]  /*17ce0*/  STL.64 [R1+0x120], R20 ;  /* 0x0001201401007387 */ /* 0x0009e80000100a00 */
[----:B------:R0:W-:Y:S01]  /*17cf0*/  STL.64 [R1+0x128], R22 ;  /* 0x0001281601007387 */ /* 0x0001e20000100a00 */
[----:B----4-:R-:W-:-:S02]  /*17d00*/  F2FP.F16.E4M3.UNPACK_B R20, R52 ;  /* 0x00000034ff14723e */ /* 0x010fc400020006ff */
[----:B------:R-:W-:Y:S02]  /*17d10*/  F2FP.F16.E4M3.UNPACK_B R21, R53 ;  /* 0x00000035ff15723e */ /* 0x000fe400020006ff */
[----:B0-----:R-:W-:Y:S02]  /*17d20*/  F2FP.F16.E4M3.UNPACK_B R22, R54 ;  /* 0x00000036ff16723e */ /* 0x001fe400020006ff */
[----:B------:R-:W-:Y:S01]  /*17d30*/  F2FP.F16.E4M3.UNPACK_B R23, R55 ;  /* 0x00000037ff17723e */ /* 0x000fe200020006ff */
[----:B------:R-:W-:Y:S04]  /*17d40*/  STL.64 [R1+0xe48], R58 ;  /* 0x000e483a01007387 */ /* 0x000fe80000100a00 */
[----:B------:R-:W-:Y:S04]  /*17d50*/  STL.64 [R1+0xe40], R56 ;  /* 0x000e403801007387 */ /* 0x000fe80000100a00 */
[----:B------:R0:W-:Y:S04]  /*17d60*/  STL.64 [R1+0x140], R40 ;  /* 0x0001402801007387 */ /* 0x0001e80000100a00 */
[----:B------:R4:W-:Y:S04]  /*17d70*/  STL.64 [R1+0x148], R42 ;  /* 0x0001482a01007387 */ /* 0x0009e80000100a00 */
[----:B0-----:R-:W3:Y:S04]  /*17d80*/  LDL.LU.64 R40, [R1+0x1a0] ;  /* 0x0001a00001287983 */ /* 0x001ee80000300a00 */
[----:B----4-:R-:W4:Y:S01]  /*17d90*/  LDL.LU.64 R42, [R1+0x1a8] ;  /* 0x0001a800012a7983 */ /* 0x010f220000300a00 */
[C---:B--2---:R-:W-:Y:S08]  /*17da0*/  HMMA.16816.F32 R36, R32.reuse, R20, R36 ;  /* 0x000000142024723c */ /* 0x044ff00000001824 */
[----:B---3--:R-:W-:Y:S11]  /*17db0*/  HMMA.16816.F32 R44, R32, R22, R44 ;  /* 0x00000016202c723c */ /* 0x008ff6000000182c */
[----:B------:R-:W-:Y:S04]  /*17dc0*/  STL.64 [R1+0x160], R36 ;  /* 0x0001602401007387 */ /* 0x000fe80000100a00 */
[----:B------:R-:W-:Y:S04]  /*17dd0*/  STL.64 [R1+0x168], R38 ;  /* 0x0001682601007387 */ /* 0x000fe80000100a00 */
[----:B------:R0:W-:Y:S04]  /*17de0*/  STL.64 [R1+0xe58], R54 ;  /* 0x000e583601007387 */ /* 0x0001e80000100a00 */
[----:B------:R2:W-:Y:S04]  /*17df0*/  STL.64 [R1+0xe50], R52 ;  /* 0x000e503401007387 */ /* 0x0005e80000100a00 */
[----:B------:R-:W-:Y:S01]  /*17e00*/  STL [R1+0xe60], R48 ;  /* 0x000e603001007387 */ /* 0x000fe20000100800 */
[----:B0-----:R-:W-:-:S02]  /*17e10*/  IMAD.MOV.U32 R55, RZ, RZ, R44 ;  /* 0x000000ffff377224 */ /* 0x001fc400078e002c */
[----:B------:R-:W-:Y:S02]  /*17e20*/  IMAD.MOV.U32 R54, RZ, RZ, R45 ;  /* 0x000000ffff367224 */ /* 0x000fe400078e002d */
[----:B--2---:R-:W-:Y:S02]  /*17e30*/  IMAD.MOV.U32 R53, RZ, RZ, R46 ;  /* 0x000000ffff357224 */ /* 0x004fe400078e002e */
[----:B------:R-:W-:Y:S01]  /*17e40*/  IMAD.MOV.U32 R52, RZ, RZ, R47 ;  /* 0x000000ffff347224 */ /* 0x000fe200078e002f */
[----:B------:R-:W-:Y:S04]  /*17e50*/  STL.64 [R1+0xf50], R22 ;  /* 0x000f501601007387 */ /* 0x000fe80000100a00 */
[----:B------:R-:W-:Y:S04]  /*17e60*/  STL.64 [R1+0xf48], R20 ;  /* 0x000f481401007387 */ /* 0x000fe80000100a00 */
[----:B------:R-:W-:Y:S04]  /*17e70*/  STL.64 [R1+0xe70], R54 ;  /* 0x000e703601007387 */ /* 0x000fe80000100a00 */
[----:B------:R0:W-:Y:S04]  /*17e80*/  STL.64 [R1+0xe68], R52 ;  /* 0x000e683401007387 */ /* 0x0001e80000100a00 */
[----:B0-----:R-:W2:Y:S04]  /*17e90*/  LDL.LU.64 R52, [R1+0x1c0] ;  /* 0x0001c00001347983 */ /* 0x001ea80000300a00 */
[----:B------:R-:W2:Y:S01]  /*17ea0*/  LDL.LU.64 R54, [R1+0x1c8] ;  /* 0x0001c80001367983 */ /* 0x000ea20000300a00 */
[----:B------:R-:W-:-:S02]  /*17eb0*/  F2FP.F16.E4M3.UNPACK_B R36, R48 ;  /* 0x00000030ff24723e */ /* 0x000fc400020006ff */
[----:B------:R-:W-:-:S07]  /*17ec0*/  F2FP.F16.E4M3.UNPACK_B R37, R49 ;  /* 0x00000031ff25723e */ /* 0x000fce00020006ff */
[----:B----4-:R-:W-:Y:S01]  /*17ed0*/  HMMA.16816.F32 R40, R32, R36, R40 ;  /* 0x000000242028723c */ /* 0x010fe20000001828 */
[----:B------:R-:W-:Y:S02]  /*17ee0*/  F2FP.F16.E4M3.UNPACK_B R38, R50 ;  /* 0x00000032ff26723e */ /* 0x000fe400020006ff */
[----:B------:R-:W-:-:S15]  /*17ef0*/  F2FP.F16.E4M3.UNPACK_B R39, R51 ;  /* 0x00000033ff27723e */ /* 0x000fde00020006ff */
[----:B------:R-:W-:Y:S01]  /*17f00*/  NOP ;  /* 0x0000000000007918 */ /* 0x000fe20000000000 */
[----:B------:R-:W-:Y:S04]  /*17f10*/  STL.64 [R1+0x1a0], R40 ;  /* 0x0001a02801007387 */ /* 0x000fe80000100a00 */
[----:B------:R-:W-:Y:S04]  /*17f20*/  STL [R1+0x1a8], R42 ;  /* 0x0001a82a01007387 */ /* 0x000fe80000100800 */
[----:B------:R-:W3:Y:S04]  /*17f30*/  LDL.LU.64 R44, [R1+0x1e0] ;  /* 0x0001e000012c7983 */ /* 0x000ee80000300a00 */
[----:B------:R-:W3:Y:S04]  /*17f40*/  LDL.LU.64 R46, [R1+0x1e8] ;  /* 0x0001e800012e7983 */ /* 0x000ee80000300a00 */
[----:B------:R-:W4:Y:S04]  /*17f50*/  LDL.LU R23, [R1+0x55c] ;  /* 0x00055c0001177983 */ /* 0x000f280000300800 */
[----:B------:R-:W4:Y:S04]  /*17f60*/  LDL.LU R3, [R1+0x558] ;  /* 0x0005580001037983 */ /* 0x000f280000300800 */
[----:B------:R-:W3:Y:S04]  /*17f70*/  LDL.LU R56, [R1+0x564] ;  /* 0x0005640001387983 */ /* 0x000ee80000300800 */
[----:B------:R-:W3:Y:S04]  /*17f80*/  LDL.LU R60, [R1+0x560] ;  /* 0x00056000013c7983 */ /* 0x000ee80000300800 */
[----:B------:R-:W3:Y:S04]  /*17f90*/  LDL.LU R57, [R1+0x56c] ;  /* 0x00056c0001397983 */ /* 0x000ee80000300800 */
[----:B------:R-:W3:Y:S04]  /*17fa0*/  LDL.LU R61, [R1+0x568] ;  /* 0x00056800013d7983 */ /* 0x000ee80000300800 */
[----:B------:R-:W3:Y:S04]  /*17fb0*/  LDL.LU R58, [R1+0x574] ;  /* 0x00057400013a7983 */ /* 0x000ee80000300800 */
[----:B------:R-:W4:Y:S04]  /*17fc0*/  LDL.LU R59, [R1+0x570] ;  /* 0x00057000013b7983 */ /* 0x000f280000300800 */
[----:B------:R-:W-:Y:S04]  /*17fd0*/  STL [R1+0xe2c], R51 ;  /* 0x000e2c3301007387 */ /* 0x000fe80000100800 */
[----:B-1----:R-:W-:Y:S01]  /*17fe0*/  STL [R1+0xe30], R28 ;  /* 0x000e301c01007387 */ /* 0x002fe20000100800 */
[----:B--2---:R-:W-:-:S15]  /*17ff0*/  HMMA.16816.F32 R52, R32, R38, R52 ;  /* 0x000000262034723c */ /* 0x004fde0000001834 */
[----:B------:R-:W-:-:S04]  /*18000*/  NOP ;  /* 0x0000000000007918 */ /* 0x000fc80000000000 */
[----:B------:R0:W-:Y:S04]  /*18010*/  STL.64 [R1+0x1c0], R52 ;  /* 0x0001c03401007387 */ /* 0x0001e80000100a00 */
[----:B------:R1:W-:Y:S04]  /*18020*/  STL.64 [R1+0x1c8], R54 ;  /* 0x0001c83601007387 */ /* 0x0003e80000100a00 */
[----:B0-----:R-:W2:Y:S04]  /*18030*/  LDL.LU.64 R52, [R1+0x420] ;  /* 0x0004200001347983 */ /* 0x001ea80000300a00 */
[----:B-1----:R-:W2:Y:S04]  /*18040*/  LDL.LU.64 R54, [R1+0x428] ;  /* 0x0004280001367983 */ /* 0x002ea80000300a00 */
[----:B------:R-:W-:Y:S04]  /*18050*/  STL.64 [R1+0xf40], R38 ;  /* 0x000f402601007387 */ /* 0x000fe80000100a00 */
[----:B------:R0:W-:Y:S04]  /*18060*/  STL.64 [R1+0xf38], R36 ;  /* 0x000f382401007387 */ /* 0x0001e80000100a00 */
[----:B0-----:R-:W2:Y:S04]  /*18070*/  LDL.LU.64 R36, [R1+0x230] ;  /* 0x0002300001247983 */ /* 0x001ea80000300a00 */
[----:B------:R-:W2:Y:S01]  /*18080*/  LDL.LU.64 R38, [R1+0x238] ;  /* 0x0002380001267983 */ /* 0x000ea20000300a00 */
[----:B------:R-:W-:-:S02]  /*18090*/  F2FP.F16.E4M3.UNPACK_B R40, R28 ;  /* 0x0000001cff28723e */ /* 0x000fc400020006ff */
[----:B------:R-:W-:Y:S01]  /*180a0*/  F2FP.F16.E4M3.UNPACK_B R41, R29 ;  /* 0x0000001dff29723e */ /* 0x000fe200020006ff */
[----:B------:R-:W-:Y:S01]  /*180b0*/  IMAD.MOV.U32 R48, RZ, RZ, R43 ;  /* 0x000000ffff307224 */ /* 0x000fe200078e002b */
[----:B------:R-:W-:Y:S02]  /*180c0*/  F2FP.F16.E4M3.UNPACK_B R42, R30 ;  /* 0x0000001eff2a723e */ /* 0x000fe400020006ff */
[----:B------:R-:W-:-:S03]  /*180d0*/  F2FP.F16.E4M3.UNPACK_B R43, R31 ;  /* 0x0000001fff2b723e */ /* 0x000fc600020006ff */
[----:B---3--:R-:W-:Y:S01]  /*180e0*/  HMMA.16816.F32 R44, R32, R40, R44 ;  /* 0x00000028202c723c */ /* 0x008fe2000000182c */
[----:B------:R-:W-:Y:S04]  /*180f0*/  STL [R1+0xe20], R29 ;  /* 0x000e201d01007387 */ /* 0x000fe80000100800 */
[----:B------:R-:W-:Y:S04]  /*18100*/  STL [R1+0xe24], R30 ;  /* 0x000e241e01007387 */ /* 0x000fe80000100800 */
[----:B------:R-:W-:Y:S10]  /*18110*/  STL [R1+0xe08], R31 ;  /* 0x000e081f01007387 */ /* 0x000ff40000100800 */
[----:B------:R0:W-:Y:S04]  /*18120*/  STL.64 [R1+0x1e0], R44 ;  /* 0x0001e02c01007387 */ /* 0x0001e80000100a00 */
[----:B------:R-:W-:Y:S01]  /*18130*/  STL.64 [R1+0x1e8], R46 ;  /* 0x0001e82e01007387 */ /* 0x000fe20000100a00 */
[----:B0-----:R-:W-:-:S02]  /*18140*/  F2FP.F16.E4M3.UNPACK_B R44, R24 ;  /* 0x00000018ff2c723e */ /* 0x001fc400020006ff */
[----:B------:R-:W-:Y:S01]  /*18150*/  F2FP.F16.E4M3.UNPACK_B R45, R25 ;  /* 0x00000019ff2d723e */ /* 0x000fe200020006ff */
[----:B----4-:R-:W-:Y:S01]  /*18160*/  IMAD R3, R3, 0x100, R23 ;  /* 0x0000010003037824 */ /* 0x010fe200078e0217 */
[----:B--2---:R-:W-:Y:S01]  /*18170*/  HMMA.16816.F32 R28, R32, R42, R36 ;  /* 0x0000002a201c723c */ /* 0x004fe20000001824 */
[----:B------:R-:W2:Y:S04]  /*18180*/  LDL.LU.64 R36, [R1+0x220] ;  /* 0x0002200001247983 */ /* 0x000ea80000300a00 */
[----:B------:R-:W2:-:S14]  /*18190*/  LDL.LU.64 R38, [R1+0x228] ;  /* 0x0002280001267983 */ /* 0x000e9c0000300a00 */
[----:B------:R-:W-:Y:S04]  /*181a0*/  STL.64 [R1+0x230], R28 ;  /* 0x0002301c01007387 */ /* 0x000fe80000100a00 */
[----:B------:R0:W-:Y:S02]  /*181b0*/  STL.64 [R1+0x238], R30 ;  /* 0x0002381e01007387 */ /* 0x0001e40000100a00 */
[----:B0-----:R-:W-:Y:S02]  /*181c0*/  HMMA.16816.F32 R28, R32, R44, R52 ;  /* 0x0000002c201c723c */ /* 0x001fe40000001834 */
[----:B------:R-:W-:Y:S04]  /*181d0*/  STL.64 [R1+0xf20], R42 ;  /* 0x000f202a01007387 */ /* 0x000fe80000100a00 */
[----:B------:R-:W-:-:S13]  /*181e0*/  STL.64 [R1+0xf18], R40 ;  /* 0x000f182801007387 */ /* 0x000fda0000100a00 */
[----:B------:R-:W-:Y:S04]  /*181f0*/  STL [R1+0x420], R28 ;  /* 0x0004201c01007387 */ /* 0x000fe80000100800 */
[----:B------:R0:W-:Y:S02]  /*18200*/  STL.64 [R1+0x428], R30 ;  /* 0x0004281e01007387 */ /* 0x0001e40000100a00 */
[----:B0-----:R-:W-:-:S05]  /*18210*/  IMAD.MOV.U32 R31, RZ, RZ, R29 ;  /* 0x000000ffff1f7224 */ /* 0x001fca00078e001d */
[----:B------:R-:W-:Y:S04]  /*18220*/  STL [R1+0xe28], R31 ;  /* 0x000e281f01007387 */ /* 0x000fe80000100800 */
[----:B------:R0:W-:Y:S04]  /*18230*/  STL.64 [R1+0xe00], R26 ;  /* 0x000e001a01007387 */ /* 0x0001e80000100a00 */
[----:B------:R1:W-:Y:S04]  /*18240*/  STL.64 [R1+0xdf8], R24 ;  /* 0x000df81801007387 */ /* 0x0003e80000100a00 */
[----:B------:R-:W3:Y:S04]  /*18250*/  LDL.LU.64 R20, [R1+0x410] ;  /* 0x0004100001147983 */ /* 0x000ee80000300a00 */
[----:B------:R-:W3:Y:S01]  /*18260*/  LDL.LU.64 R22, [R1+0x418] ;  /* 0x0004180001167983 */ /* 0x000ee20000300a00 */
[----:B------:R-:W-:-:S02]  /*18270*/  F2FP.F16.E4M3.UNPACK_B R46, R26 ;  /* 0x0000001aff2e723e */ /* 0x000fc400020006ff */
[----:B------:R-:W-:Y:S01]  /*18280*/  F2FP.F16.E4M3.UNPACK_B R47, R27 ;  /* 0x0000001bff2f723e */ /* 0x000fe200020006ff */
[----:B------:R-:W-:Y:S02]  /*18290*/  IMAD R60, R60, 0x100, R56 ;  /* 0x000001003c3c7824 */ /* 0x000fe400078e0238 */
[----:B------:R-:W-:Y:S02]  /*182a0*/  IMAD R61, R61, 0x100, R57 ;  /* 0x000001003d3d7824 */ /* 0x000fe400078e0239 */
[----:B------:R-:W-:Y:S02]  /*182b0*/  IMAD R28, R59, 0x100, R58 ;  /* 0x000001003b1c7824 */ /* 0x000fe400078e023a */
[----:B--2---:R-:W-:Y:S01]  /*182c0*/  HMMA.16816.F32 R32, R32, R46, R36 ;  /* 0x0000002e2020723c */ /* 0x004fe20000001824 */
[----:B------:R-:W2:Y:S04]  /*182d0*/  LDL.LU.64 R36, [R1+0x400] ;  /* 0x0004000001247983 */ /* 0x000ea80000300a00 */
[----:B------:R-:W2:-:S14]  /*182e0*/  LDL.LU.64 R38, [R1+0x408] ;  /* 0x0004080001267983 */ /* 0x000e9c0000300a00 */
[----:B0-----:R-:W-:Y:S01]  /*182f0*/  IMAD.MOV.U32 R27, RZ, RZ, R32 ;  /* 0x000000ffff1b7224 */ /* 0x001fe200078e0020 */
[----:B------:R-:W-:Y:S01]  /*18300*/  F2FP.F16.E4M3.UNPACK_B R32, R3 ;  /* 0x00000003ff20723e */ /* 0x000fe200020006ff */
[----:B------:R-:W-:Y:S01]  /*18310*/  IMAD.MOV.U32 R26, RZ, RZ, R33 ;  /* 0x000000ffff1a7224 */ /* 0x000fe200078e0021 */
[----:B------:R-:W-:Y:S01]  /*18320*/  F2FP.F16.E4M3.UNPACK_B R33, R60 ;  /* 0x0000003cff21723e */ /* 0x000fe200020006ff */
[----:B-1----:R-:W-:Y:S01]  /*18330*/  IMAD.MOV.U32 R25, RZ, RZ, R34 ;  /* 0x000000ffff197224 */ /* 0x002fe200078e0022 */
[----:B------:R-:W-:Y:S01]  /*18340*/  F2FP.F16.E4M3.UNPACK_B R34, R61 ;  /* 0x0000003dff22723e */ /* 0x000fe200020006ff */
[----:B------:R-:W-:Y:S01]  /*18350*/  IMAD.MOV.U32 R24, RZ, RZ, R35 ;  /* 0x000000ffff187224 */ /* 0x000fe200078e0023 */
[----:B------:R-:W-:Y:S01]  /*18360*/  F2FP.F16.E4M3.UNPACK_B R35, R28 ;  /* 0x0000001cff23723e */ /* 0x000fe200020006ff */
[----:B------:R-:W-:Y:S04]  /*18370*/  STL.64 [R1+0xf30], R46 ;  /* 0x000f302e01007387 */ /* 0x000fe80000100a00 */
[----:B------:R-:W-:Y:S04]  /*18380*/  STL.64 [R1+0xf28], R44 ;  /* 0x000f282c01007387 */ /* 0x000fe80000100a00 */
[----:B------:R-:W-:Y:S04]  /*18390*/  STL.64 [R1+0xe80], R26 ;  /* 0x000e801a01007387 */ /* 0x000fe80000100a00 */
[----:B------:R0:W-:Y:S01]  /*183a0*/  STL.64 [R1+0xe78], R24 ;  /* 0x000e781801007387 */ /* 0x0001e20000100a00 */
[----:B---3--:R-:W-:-:S15]  /*183b0*/  HMMA.16816.F32 R20, R32, R6, R20 ;  /* 0x000000062014723c */ /* 0x008fde0000001814 */
[----:B------:R-:W-:-:S04]  /*183c0*/  NOP ;  /* 0x0000000000007918 */ /* 0x000fc80000000000 */
[----:B------:R1:W-:Y:S01]  /*183d0*/  STL [R1+0x410], R20 ;  /* 0x0004101401007387 */ /* 0x0003e20000100800 */
[----:B------:R-:W-:-:S03]  /*183e0*/  IMAD.MOV.U32 R28, RZ, RZ, R21 ;  /* 0x000000ffff1c7224 */ /* 0x000fc600078e0015 */
[----:B------:R3:W-:Y:S01]  /*183f0*/  STL [R1+0x41c], R23 ;  /* 0x00041c1701007387 */ /* 0x0007e20000100800 */
[----:B------:R-:W-:-:S03]  /*18400*/  IMAD.MOV.U32 R51, RZ, RZ, R22 ;  /* 0x000000ffff337224 */ /* 0x000fc600078e0016 */
[----:B0-----:R-:W4:Y:S04]  /*18410*/  LDL.LU.64 R24, [R1+0x3f0] ;  /* 0x0003f00001187983 */ /* 0x001f280000300a00 */
[----:B------:R-:W4:Y:S04]  /*18420*/  LDL.LU.64 R26, [R1+0x3f8] ;  /* 0x0003f800011a7983 */ /* 0x000f280000300a00 */
[----:B-1----:R-:W4:Y:S04]  /*18430*/  LDL.LU.64 R20, [R1+0x3e0] ;  /* 0x0003e00001147983 */ /* 0x002f280000300a00 */
[----:B---3--:R-:W3:Y:S04]  /*18440*/  LDL.LU.64 R22, [R1+0x3e8] ;  /* 0x0003e80001167983 */ /* 0x008ee80000300a00 */
[----:B------:R-:W-:Y:S04]  /*18450*/  STL [R1+0xe38], R51 ;  /* 0x000e383301007387 */ /* 0x000fe80000100800 */
[----:B------:R2:W-:Y:S04]  /*18460*/  STL [R1+0xe34], R28 ;  /* 0x000e341c01007387 */ /* 0x0005e80000100800 */
[----:B------:R-:W-:Y:S04]  /*18470*/  STL.64 [R1+0xf60], R6 ;  /* 0x000f600601007387 */ /* 0x000fe80000100a00 */
[----:B------:R3:W-:Y:S01]  /*18480*/  STL.64 [R1+0xf58], R4 ;  /* 0x000f580401007387 */ /* 0x0007e20000100a00 */
[----:B--2---:R-:W-:-:S15]  /*18490*/  HMMA.16816.F32 R28, R32, R4, R36 ;  /* 0x00000004201c723c */ /* 0x004fde0000001824 */
[----:B------:R-:W-:-:S04]  /*184a0*/  NOP ;  /* 0x0000000000007918 */ /* 0x000fc80000000000 */
[----:B------:R-:W-:Y:S04]  /*184b0*/  STL.64 [R1+0x400], R28 ;  /* 0x0004001c01007387 */ /* 0x000fe80000100a00 */
[----:B------:R0:W-:Y:S04]  /*184c0*/  STL.64 [R1+0x408], R30 ;  /* 0x0004081e01007387 */ /* 0x0001e80000100a00 */
[----:B------:R-:W2:Y:S04]  /*184d0*/  LDL.LU R52, [R1+0x57c] ;  /* 0x00057c0001347983 */ /* 0x000ea80000300800 */
[----:B------:R-:W2:Y:S04]  /*184e0*/  LDL.LU R53, [R1+0x578] ;  /* 0x0005780001357983 */ /* 0x000ea80000300800 */
[----:B------:R-:W2:Y:S04]  /*184f0*/  LDL.LU R54, [R1+0x588] ;  /* 0x0005880001367983 */ /* 0x000ea80000300800 */
[----:B------:R-:W2:Y:S04]  /*18500*/  LDL.LU R55, [R1+0x584] ;  /* 0x0005840001377983 */ /* 0x000ea80000300800 */
[----:B------:R-:W2:Y:S04]  /*18510*/  LDL.LU R56, [R1+0x590] ;  /* 0x0005900001387983 */ /* 0x000ea80000300800 */
[----:B------:R-:W2:Y:S04]  /*18520*/  LDL.LU R57, [R1+0x58c] ;  /* 0x00058c0001397983 */ /* 0x000ea80000300800 */
[----:B------:R-:W2:Y:S04]  /*18530*/  LDL.LU R58, [R1+0x598] ;  /* 0x00059800013a7983 */ /* 0x000ea80000300800 */
[----:B------:R-:W2:Y:S01]  /*18540*/  LDL.LU R59, [R1+0x594] ;  /* 0x00059400013b7983 */ /* 0x000ea20000300800 */
[C---:B----4-:R-:W-:Y:S08]  /*18550*/  HMMA.16816.F32 R24, R32.reuse, R12, R24 ;  /* 0x0000000c2018723c */ /* 0x050ff00000001818 */
[----:B---3--:R-:W-:Y:S11]  /*18560*/  HMMA.16816.F32 R4, R32, R10, R20 ;  /* 0x0000000a2004723c */ /* 0x008ff60000001814 */
[----:B------:R-:W-:Y:S01]  /*18570*/  STL [R1+0x3f0], R24 ;  /* 0x0003f01801007387 */ /* 0x000fe20000100800 */
[----:B0-----:R-:W-:-:S07]  /*18580*/  IMAD.MOV.U32 R31, RZ, RZ, R25 ;  /* 0x000000ffff1f7224 */ /* 0x001fce00078e0019 */
[----:B------:R0:W-:Y:S01]  /*18590*/  STL.64 [R1+0x3e0], R4 ;  /* 0x0003e00401007387 */ /* 0x0001e20000100a00 */
[----:B------:R-:W-:-:S03]  /*185a0*/  IMAD.MOV.U32 R51, RZ, RZ, R6 ;  /* 0x000000ffff337224 */ /* 0x000fc600078e0006 */
[----:B------:R-:W3:Y:S01]  /*185b0*/  LDL.LU.64 R40, [R1+0x3d0] ;  /* 0x0003d00001287983 */ /* 0x000ee20000300a00 */
[----:B------:R-:W-:-:S03]  /*185c0*/  IMAD.MOV.U32 R28, RZ, RZ, R7 ;  /* 0x000000ffff1c7224 */ /* 0x000fc600078e0007 */
[----:B------:R-:W3:Y:S01]  /*185d0*/  LDL.LU.64 R42, [R1+0x3d8] ;  /* 0x0003d800012a7983 */ /* 0x000ee20000300a00 */
[----:B------:R-:W-:-:S03]  /*185e0*/  IMAD.MOV.U32 R30, RZ, RZ, R26 ;  /* 0x000000ffff1e7224 */ /* 0x000fc600078e001a */
[----:B0-----:R-:W4:Y:S01]  /*185f0*/  LDL.LU.64 R4, [R1+0x3b0] ;  /* 0x0003b00001047983 */ /* 0x001f220000300a00 */
[----:B------:R-:W-:-:S03]  /*18600*/  IMAD.MOV.U32 R29, RZ, RZ, R27 ;  /* 0x000000ffff1d7224 */ /* 0x000fc600078e001b */
[----:B------:R-:W4:Y:S04]  /*18610*/  LDL.LU.64 R6, [R1+0x3b8] ;  /* 0x0003b80001067983 */ /* 0x000f280000300a00 */
[----:B------:R-:W2:Y:S04]  /*18620*/  LDL.LU.64 R20, [R1+0x3a0] ;  /* 0x0003a00001147983 */ /* 0x000ea80000300a00 */
[----:B------:R-:W2:Y:S04]  /*18630*/  LDL.LU.64 R22, [R1+0x3a8] ;  /* 0x0003a80001167983 */ /* 0x000ea80000300a00 */
[----:B------:R-:W2:Y:S04]  /*18640*/  LDL.LU.64 R24, [R1+0x390] ;  /* 0x0003900001187983 */ /* 0x000ea80000300a00 */
[----:B------:R-:W2:Y:S04]  /*18650*/  LDL.LU.64 R26, [R1+0x398] ;  /* 0x00039800011a7983 */ /* 0x000ea80000300a00 */
[----:B------:R-:W2:Y:S04]  /*18660*/  LDL.LU.64 R36, [R1+0x380] ;  /* 0x0003800001247983 */ /* 0x000ea80000300a00 */
[----:B------:R-:W2:Y:S04]  /*18670*/  LDL.LU.64 R38, [R1+0x388] ;  /* 0x0003880001267983 */ /* 0x000ea80000300a00 */
[----:B------:R-:W-:Y:S04]  /*18680*/  STL.64 [R1+0xea0], R30 ;  /* 0x000ea01e01007387 */ /* 0x000fe80000100a00 */
[----:B------:R0:W-:Y:S04]  /*18690*/  STL.64 [R1+0xe98], R28 ;  /* 0x000e981c01007387 */ /* 0x0001e80000100a00 */
[----:B0-----:R-:W2:Y:S04]  /*186a0*/  LDL.LU.64 R28, [R1+0x3c0] ;  /* 0x0003c000011c7983 */ /* 0x001ea80000300a00 */
[----:B------:R-:W2:Y:S04]  /*186b0*/  LDL.LU.64 R30, [R1+0x3c8] ;  /* 0x0003c800011e7983 */ /* 0x000ea80000300a00 */
[----:B------:R-:W-:Y:S04]  /*186c0*/  STL.64 [R1+0xe90], R50 ;  /* 0x000e903201007387 */ /* 0x000fe80000100a00 */
[----:B------:R-:W-:Y:S04]  /*186d0*/  STL.64 [R1+0xe88], R48 ;  /* 0x000e883001007387 */ /* 0x000fe80000100a00 */
[----:B------:R-:W2:Y:S04]  /*186e0*/  LDL.LU.64 R44, [R1+0x370] ;  /* 0x00037000012c7983 */ /* 0x000ea80000300a00 */
[----:B------:R-:W2:Y:S01]  /*186f0*/  LDL.LU.64 R46, [R1+0x378] ;  /* 0x00037800012e7983 */ /* 0x000ea20000300a00 */
[C---:B---3--:R-:W-:Y:S08]  /*18700*/  HMMA.16816.F32 R40, R32.reuse, R8, R40 ;  /* 0x000000082028723c */ /* 0x048ff00000001828 */
[C---:B----4-:R-:W-:Y:S08]  /*18710*/  HMMA.16816.F32 R4, R32.reuse, R16, R4 ;  /* 0x000000102004723c */ /* 0x050ff00000001804 */
[C---:B--2---:R-:W-:Y:S03]  /*18720*/  HMMA.16816.F32 R20, R32.reuse, R18, R20 ;  /* 0x000000122014723c */ /* 0x044fe60000001814 */
[----:B------:R0:W-:Y:S04]  /*18730*/  STL.64 [R1+0x3d0], R40 ;  /* 0x0003d02801007387 */ /* 0x0001e80000100a00 */
[----:B------:R1:W-:Y:S04]  /*18740*/  STL.64 [R1+0x3d8], R42 ;  /* 0x0003d82a01007387 */ /* 0x0003e80000100a00 */
[----:B0-----:R-:W2:Y:S04]  /*18750*/  LDL.LU.64 R40, [R1+0x360] ;  /* 0x0003600001287983 */ /* 0x001ea80000300a00 */
[----:B-1----:R-:W2:Y:S04]  /*18760*/  LDL.LU.64 R42, [R1+0x368] ;  /* 0x00036800012a7983 */ /* 0x002ea80000300a00 */
[----:B------:R-:W3:Y:S04]  /*18770*/  LDL.LU.64 R48, [R1+0x340] ;  /* 0x0003400001307983 */ /* 0x000ee80000300a00 */
[----:B------:R-:W3:Y:S01]  /*18780*/  LDL.LU.64 R50, [R1+0x348] ;  /* 0x0003480001327983 */ /* 0x000ee20000300a00 */
[----:B------:R-:W-:-:S15]  /*18790*/  HMMA.16816.F32 R28, R32, R14, R28 ;  /* 0x0000000e201c723c */ /* 0x000fde000000181c */
[----:B------:R-:W-:-:S04]  /*187a0*/  NOP ;  /* 0x0000000000007918 */ /* 0x000fc80000000000 */
[----:B------:R0:W-:Y:S04]  /*187b0*/  STL.64 [R1+0x3c0], R28 ;  /* 0x0003c01c01007387 */ /* 0x0001e80000100a00 */
[----:B------:R1:W-:Y:S04]  /*187c0*/  STL.64 [R1+0x3c8], R30 ;  /* 0x0003c81e01007387 */ /* 0x0003e80000100a00 */
[----:B0-----:R-:W4:Y:S04]  /*187d0*/  LDL.LU.64 R28, [R1+0x330] ;  /* 0x00033000011c7983 */ /* 0x001f280000300a00 */
[----:B-1----:R-:W4:Y:S04]  /*187e0*/  LDL.LU.64 R30, [R1+0x338] ;  /* 0x00033800011e7983 */ /* 0x002f280000300a00 */
[----:B------:R-:W-:Y:S04]  /*187f0*/  STL.64 [R1+0x3b0], R4 ;  /* 0x0003b00401007387 */ /* 0x000fe80000100a00 */
[----:B------:R0:W-:Y:S04]  /*18800*/  STL.64 [R1+0x3b8], R6 ;  /* 0x0003b80601007387 */ /* 0x0001e80000100a00 */
[----:B0-----:R-:W2:Y:S04]  /*18810*/  LDL.LU.64 R6, [R1+0xf60] ;  /* 0x000f600001067983 */ /* 0x001ea80000300a00 */
[----:B------:R-:W2:Y:S04]  /*18820*/  LDL.LU.64 R4, [R1+0xf58] ;  /* 0x000f580001047983 */ /* 0x000ea80000300a00 */
[----:B------:R-:W-:Y:S04]  /*18830*/  STL.64 [R1+0x3a0], R20 ;  /* 0x0003a01401007387 */ /* 0x000fe80000100a00 */
[----:B------:R0:W-:Y:S04]  /*18840*/  STL.64 [R1+0x3a8], R22 ;  /* 0x0003a81601007387 */ /* 0x0001e80000100a00 */
[----:B0-----:R-:W2:Y:S04]  /*18850*/  LDL.LU.64 R22, [R1+0xf50] ;  /* 0x000f500001167983 */ /* 0x001ea80000300a00 */
[----:B------:R-:W3:Y:S01]  /*18860*/  LDL.LU.64 R20, [R1+0xf48] ;  /* 0x000f480001147983 */ /* 0x000ee20000300a00 */
[C---:B--2---:R-:W-:Y:S08]  /*18870*/  HMMA.16816.F32 R36, R32.reuse, R22, R36 ;  /* 0x000000162024723c */ /* 0x044ff00000001824 */
[----:B---3--:R-:W-:-:S15]  /*18880*/  HMMA.16816.F32 R24, R32, R20, R24 ;  /* 0x000000142018723c */ /* 0x008fde0000001818 */
[----:B------:R-:W-:-:S04]  /*18890*/  NOP ;  /* 0x0000000000007918 */ /* 0x000fc80000000000 */
[----:B------:R0:W-:Y:S04]  /*188a0*/  STL.64 [R1+0x390], R24 ;  /* 0x0003901801007387 */ /* 0x0001e80000100a00 */
[----:B------:R1:W-:Y:S04]  /*188b0*/  STL.64 [R1+0x398], R26 ;  /* 0x0003981a01007387 */ /* 0x0003e80000100a00 */
[----:B0-----:R-:W2:Y:S04]  /*188c0*/  LDL.LU.64 R24, [R1+0x210] ;  /* 0x0002100001187983 */ /* 0x001ea80000300a00 */
[----:B-1----:R-:W2:Y:S04]  /*188d0*/  LDL.LU.64 R26, [R1+0x218] ;  /* 0x00021800011a7983 */ /* 0x002ea80000300a00 */
[----:B------:R-:W-:Y:S04]  /*188e0*/  STL.64 [R1+0x380], R36 ;  /* 0x0003802401007387 */ /* 0x000fe80000100a00 */
[----:B------:R0:W-:Y:S04]  /*188f0*/  STL.64 [R1+0x388], R38 ;  /* 0x0003882601007387 */ /* 0x0001e80000100a00 */
[----:B0-----:R-:W3:Y:S04]  /*18900*/  LDL.LU.64 R38, [R1+0xf40] ;  /* 0x000f400001267983 */ /* 0x001ee80000300a00 */
[----:B------:R-:W2:Y:S04]  /*18910*/  LDL.LU.64 R36, [R1+0xf38] ;  /* 0x000f380001247983 */ /* 0x000ea80000300a00 */
[----:B------:R-:W-:Y:S04]  /*18920*/  STL.64 [R1+0xf10], R22 ;  /* 0x000f101601007387 */ /* 0x000fe80000100a00 */
[----:B------:R0:W-:Y:S04]  /*18930*/  STL.64 [R1+0xf08], R20 ;  /* 0x000f081401007387 */ /* 0x0001e80000100a00 */
[----:B0-----:R-:W4:Y:S04]  /*18940*/  LDL.LU.64 R20, [R1+0x350] ;  /* 0x0003500001147983 */ /* 0x001f280000300a00 */
[----:B------:R-:W4:Y:S01]  /*18950*/  LDL.LU.64 R22, [R1+0x358] ;  /* 0x0003580001167983 */ /* 0x000f220000300a00 */
[C---:B---3--:R-:W-:Y:S08]  /*18960*/  HMMA.16816.F32 R40, R32.reuse, R38, R40 ;  /* 0x000000262028723c */ /* 0x048ff00000001828 */
[----:B--2---:R-:W-:-:S15]  /*18970*/  HMMA.16816.F32 R44, R32, R36, R44 ;  /* 0x00000024202c723c */ /* 0x004fde000000182c */
[----:B------:R-:W-:-:S04]  /*18980*/  NOP ;  /* 0x0000000000007918 */ /* 0x000fc80000000000 */
[----:B------:R-:W-:Y:S04]  /*18990*/  STL.64 [R1+0x370], R44 ;  /* 0x0003702c01007387 */ /* 0x000fe80000100a00 */
[----:B------:R0:W-:Y:S04]  /*189a0*/  STL.64 [R1+0x378], R46 ;  /* 0x0003782e01007387 */ /* 0x0001e80000100a00 */
[----:B0-----:R-:W2:Y:S04]  /*189b0*/  LDL.LU.64 R46, [R1+0xf30] ;  /* 0x000f3000012e7983 */ /* 0x001ea80000300a00 */
[----:B------:R-:W3:Y:S04]  /*189c0*/  LDL.LU.64 R44, [R1+0xf28] ;  /* 0x000f2800012c7983 */ /* 0x000ee80000300a00 */
[----:B------:R-:W-:Y:S04]  /*189d0*/  STL.64 [R1+0x360], R40 ;  /* 0x0003602801007387 */ /* 0x000fe80000100a00 */
[----:B------:R0:W-:Y:S04]  /*189e0*/  STL.64 [R1+0x368], R42 ;  /* 0x0003682a01007387 */ /* 0x0001e80000100a00 */
[----:B0-----:R-:W2:Y:S04]  /*189f0*/  LDL.LU.64 R42, [R1+0xf20] ;  /* 0x000f2000012a7983 */ /* 0x001ea80000300a00 */
[----:B------:R-:W4:Y:S04]  /*18a00*/  LDL.LU.64 R40, [R1+0xf18] ;  /* 0x000f180001287983 */ /* 0x000f280000300a00 */
[----:B------:R-:W-:Y:S04]  /*18a10*/  STL.64 [R1+0xef0], R38 ;  /* 0x000ef02601007387 */ /* 0x000fe80000100a00 */
[----:B------:R4:W-:Y:S02]  /*18a20*/  STL.64 [R1+0xee8], R36 ;  /* 0x000ee82401007387 */ /* 0x0009e40000100a00 */
[C---:B----4-:R-:W-:Y:S08]  /*18a30*/  HMMA.16816.F32 R36, R32.reuse, R40, R20 ;  /* 0x000000282024723c */ /* 0x050ff00000001814 */
[C---:B--2---:R-:W-:Y:S01]  /*18a40*/  HMMA.16816.F32 R20, R32.reuse, R42, R48 ;  /* 0x0000002a2014723c */ /* 0x044fe20000001830 */
[----:B------:R-:W-:Y:S10]  /*18a50*/  STL.64 [R1+0xf00], R42 ;  /* 0x000f002a01007387 */ /* 0x000ff40000100a00 */
[----:B------:R-:W-:Y:S04]  /*18a60*/  STL.64 [R1+0x350], R36 ;  /* 0x0003502401007387 */ /* 0x000fe80000100a00 */
[----:B------:R-:W-:Y:S04]  /*18a70*/  STL.64 [R1+0x358], R38 ;  /* 0x0003582601007387 */ /* 0x000fe80000100a00 */
[----:B------:R-:W-:Y:S04]  /*18a80*/  STL.64 [R1+0xef8], R40 ;  /* 0x000ef82801007387 */ /* 0x000fe80000100a00 */
[----:B------:R-:W-:Y:S04]  /*18a90*/  STL.64 [R1+0x340], R20 ;  /* 0x0003401401007387 */ /* 0x000fe80000100a00 */
[----:B------:R3:W-:Y:S02]  /*18aa0*/  STL.64 [R1+0x348], R22 ;  /* 0x0003481601007387 */ /* 0x0007e40000100a00 */
[----:B---3--:R-:W-:-:S15]  /*18ab0*/  HMMA.16816.F32 R20, R32, R44, R28 ;  /* 0x0000002c2014723c */ /* 0x008fde000000181c */
[----:B------:R-:W-:-:S04]  /*18ac0*/  NOP ;  /* 0x0000000000007918 */ /* 0x000fc80000000000 */
[----:B------:R-:W-:Y:S04]  /*18ad0*/  STL.64 [R1+0x330], R20 ;  /* 0x0003301401007387 */ /* 0x000fe80000100a00 */
[----:B------:R0:W-:Y:S04]  /*18ae0*/  STL.64 [R1+0x338], R22 ;  /* 0x0003381601007387 */ /* 0x0001e80000100a00 */
[----:B------:R-:W2:Y:S04]  /*18af0*/  LDL.LU.64 R48, [R1+0x320] ;  /* 0x0003200001307983 */ /* 0x000ea80000300a00 */
[----:B------:R-:W2:Y:S01]  /*18b00*/  LDL.LU.64 R50, [R1+0x328] ;  /* 0x0003280001327983 */ /* 0x000ea20000300a00 */
[----:B0-----:R-:W-:-:S15]  /*18b10*/  HMMA.16816.F32 R20, R32, R46, R24 ;  /* 0x0000002e2014723c */ /* 0x001fde0000001818 */
[----:B------:R-:W-:-:S04]  /*18b20*/  NOP ;  /* 0x0000000000007918 */ /* 0x000fc80000000000 */
[----:B------:R0:W-:Y:S04]  /*18b30*/  STL.64 [R1+0x210], R20 ;  /* 0x0002101401007387 */ /* 0x0001e80000100a00 */
[----:B------:R1:W-:Y:S04]  /*18b40*/  STL.64 [R1+0x218], R22 ;  /* 0x0002181601007387 */ /* 0x0003e80000100a00 */
[----:B------:R-:W3:Y:S04]  /*18b50*/  LDL.LU.64 R40, [R1+0x310] ;  /* 0x0003100001287983 */ /* 0x000ee80000300a00 */
[----:B------:R-:W3:Y:S04]  /*18b60*/  LDL.LU.64 R42, [R1+0x318] ;  /* 0x00031800012a7983 */ /* 0x000ee80000300a00 */
[----:B------:R-:W4:Y:S04]  /*18b70*/  LDL.LU.64 R36, [R1+0x300] ;  /* 0x0003000001247983 */ /* 0x000f280000300a00 */
[----:B------:R-:W4:Y:S04]  /*18b80*/  LDL.LU.64 R38, [R1+0x308] ;  /* 0x0003080001267983 */ /* 0x000f280000300a00 */
[----:B------:R-:W4:Y:S04]  /*18b90*/  LDL.LU.64 R28, [R1+0x2f0] ;  /* 0x0002f000011c7983 */ /* 0x000f280000300a00 */
[----:B------:R-:W4:Y:S04]  /*18ba0*/  LDL.LU.64 R30, [R1+0x2f8] ;  /* 0x0002f800011e7983 */ /* 0x000f280000300a00 */
[----:B------:R-:W4:Y:S04]  /*18bb0*/  LDL.LU.64 R24, [R1+0x2e0] ;  /* 0x0002e00001187983 */ /* 0x000f280000300a00 */
[----:B------:R-:W4:Y:S04]  /*18bc0*/  LDL.LU.64 R26, [R1+0x2e8] ;  /* 0x0002e800011a7983 */ /* 0x000f280000300a00 */
[----:B0-----:R-:W4:Y:S04]  /*18bd0*/  LDL.LU.64 R20, [R1+0x2d0] ;  /* 0x0002d00001147983 */ /* 0x001f280000300a00 */
[----:B-1----:R-:W4:Y:S01]  /*18be0*/  LDL.LU.64 R22, [R1+0x2d8] ;  /* 0x0002d80001167983 */ /* 0x002f220000300a00 */
[----:B------:R-:W-:-:S02]  /*18bf0*/  IMAD R3, R53, 0x100, R52 ;  /* 0x0000010035037824 */ /* 0x000fc400078e0234 */
[----:B------:R-:W-:Y:S02]  /*18c00*/  IMAD R60, R55, 0x100, R54 ;  /* 0x00000100373c7824 */ /* 0x000fe400078e0236 */
[----:B------:R-:W-:Y:S02]  /*18c10*/  IMAD R61, R57, 0x100, R56 ;  /* 0x00000100393d7824 */ /* 0x000fe400078e0238 */
[----:B------:R-:W-:Y:S01]  /*18c20*/  IMAD R52, R59, 0x100, R58 ;  /* 0x000001003b347824 */ /* 0x000fe200078e023a */
[----:B------:R-:W-:Y:S01]  /*18c30*/  F2FP.F16.E4M3.UNPACK_B R32, R3 ;  /* 0x00000003ff20723e */ /* 0x000fe200020006ff */
[----:B------:R-:W4:Y:S01]  /*18c40*/  LDL.LU R54, [R1+0x5a0] ;  /* 0x0005a00001367983 */ /* 0x000f220000300800 */
[----:B------:R-:W-:Y:S02]  /*18c50*/  F2FP.F16.E4M3.UNPACK_B R33, R60 ;  /* 0x0000003cff21723e */ /* 0x000fe400020006ff */
[----:B------:R-:W-:Y:S01]  /*18c60*/  F2FP.F16.E4M3.UNPACK_B R34, R61 ;  /* 0x0000003dff22723e */ /* 0x000fe200020006ff */
[----:B------:R-:W4:Y:S01]  /*18c70*/  LDL.LU R55, [R1+0x59c] ;  /* 0x00059c0001377983 */ /* 0x000f220000300800 */
[----:B------:R-:W-:-:S03]  /*18c80*/  F2FP.F16.E4M3.UNPACK_B R35, R52 ;  /* 0x00000034ff23723e */ /* 0x000fc600020006ff */
[----:B------:R-:W4:Y:S04]  /*18c90*/  LDL.LU R56, [R1+0x5a8] ;  /* 0x0005a80001387983 */ /* 0x000f280000300800 */
[----:B------:R-:W4:Y:S04]  /*18ca0*/  LDL.LU R57, [R1+0x5a4] ;  /* 0x0005a40001397983 */ /* 0x000f280000300800 */
[----:B------:R-:W4:Y:S04]  /*18cb0*/  LDL.LU R58, [R1+0x5b0] ;  /* 0x0005b000013a7983 */ /* 0x000f280000300800 */
[----:B------:R-:W4:Y:S01]  /*18cc0*/  LDL.LU R59, [R1+0x5ac] ;  /* 0x0005ac00013b7983 */ /* 0x000f220000300800 */
[C---:B--2---:R-:W-:Y:S08]  /*18cd0*/  HMMA.16816.F32 R48, R32.reuse, R6, R48 ;  /* 0x000000062030723c */ /* 0x044ff00000001830 */
[C---:B---3--:R-:W-:Y:S08]  /*18ce0*/  HMMA.16816.F32 R40, R32.reuse, R4, R40 ;  /* 0x000000042028723c */ /* 0x048ff00000001828 */
[C---:B----4-:R-:W-:Y:S08]  /*18cf0*/  HMMA.16816.F32 R36, R32.reuse, R12, R36 ;  /* 0x0000000c2024723c */ /* 0x050ff00000001824 */
[C---:B------:R-:W-:Y:S08]  /*18d00*/  HMMA.16816.F32 R28, R32.reuse, R10, R28 ;  /* 0x0000000a201c723c */ /* 0x040ff0000000181c */
[C---:B------:R-:W-:Y:S01]  /*18d10*/  HMMA.16816.F32 R24, R32.reuse, R8, R24 ;  /* 0x000000082018723c */ /* 0x040fe20000001818 */
[----:B------:R-:W-:Y:S07]  /*18d20*/  STL.64 [R1+0x320], R48 ;  /* 0x0003203001007387 */ /* 0x000fee0000100a00 */
[C---:B------:R-:W-:Y:S01]  /*18d30*/  HMMA.16816.F32 R20, R32.reuse, R14, R20 ;  /* 0x0000000e2014723c */ /* 0x040fe20000001814 */
[----:B------:R-:W-:Y:S04]  /*18d40*/  STL.64 [R1+0x328], R50 ;  /* 0x0003283201007387 */ /* 0x000fe80000100a00 */
[----:B------:R-:W-:Y:S04]  /*18d50*/  STL.64 [R1+0x310], R40 ;  /* 0x0003102801007387 */ /* 0x000fe80000100a00 */
[----:B------:R-:W-:Y:S04]  /*18d60*/  STL.64 [R1+0x318], R42 ;  /* 0x0003182a01007387 */ /* 0x000fe80000100a00 */
[----:B------:R-:W-:Y:S04]  /*18d70*/  STL.64 [R1+0x300], R36 ;  /* 0x0003002401007387 */ /* 0x000fe80000100a00 */
[----:B------:R-:W-:Y:S04]  /*18d80*/  STL.64 [R1+0x308], R38 ;  /* 0x0003082601007387 */ /* 0x000fe80000100a00 */
[----:B------:R-:W-:Y:S04]  /*18d90*/  STL.64 [R1+0xec0], R10 ;  /* 0x000ec00a01007387 */ /* 0x000fe80000100a00 */
[----:B------:R-:W-:Y:S04]  /*18da0*/  STL.64 [R1+0x2f0], R28 ;  /* 0x0002f01c01007387 */ /* 0x000fe80000100a00 */
[----:B------:R-:W-:Y:S04]  /*18db0*/  STL.64 [R1+0x2f8], R30 ;  /* 0x0002f81e01007387 */ /* 0x000fe80000100a00 */
[----:B------:R0:W-:Y:S04]  /*18dc0*/  STL.64 [R1+0xeb8], R8 ;  /* 0x000eb80801007387 */ /* 0x0001e80000100a00 */
[----:B------:R-:W-:Y:S04]  /*18dd0*/  STL.64 [R1+0x2e0], R24 ;  /* 0x0002e01801007387 */ /* 0x000fe80000100a00 */
[----:B------:R-:W-:Y:S04]  /*18de0*/  STL.64 [R1+0x2e8], R26 ;  /* 0x0002e81a01007387 */ /* 0x000fe80000100a00 */
[----:B0-----:R-:W2:Y:S04]  /*18df0*/  LDL.LU.64 R8, [R1+0x2c0] ;  /* 0x0002c00001087983 */ /* 0x001ea80000300a00 */
[----:B------:R-:W2:Y:S04]  /*18e00*/  LDL.LU.64 R10, [R1+0x2c8] ;  /* 0x0002c800010a7983 */ /* 0x000ea80000300a00 */
[----:B------:R0:W-:Y:S04]  /*18e10*/  STL.64 [R1+0x2d0], R20 ;  /* 0x0002d01401007387 */ /* 0x0001e80000100a00 */
[----:B------:R1:W-:Y:S04]  /*18e20*/  STL.64 [R1+0x2d8], R22 ;  /* 0x0002d81601007387 */ /* 0x0003e80000100a00 */
[----:B0-----:R-:W3:Y:S04]  /*18e30*/  LDL.LU.64 R20, [R1+0x2b0] ;  /* 0x0002b00001147983 */ /* 0x001ee80000300a00 */
[----:B-1----:R-:W3:Y:S04]  /*18e40*/  LDL.LU.64 R22, [R1+0x2b8] ;  /* 0x0002b80001167983 */ /* 0x002ee80000300a00 */
[----:B------:R-:W4:Y:S04]  /*18e50*/  LDL.LU.64 R40, [R1+0x2a0] ;  /* 0x0002a00001287983 */ /* 0x000f280000300a00 */
        /* <DEDUP_REMOVED lines=9> */
[----:B------:R-:W-:Y:S04]  /*18ef0*/  STL.64 [R1+0xed0], R14 ;  /* 0x000ed00e01007387 */ /* 0x000fe80000100a00 */
[----:B------:R0:W-:Y:S04]  /*18f00*/  STL.64 [R1+0xec8], R12 ;  /* 0x000ec80c01007387 */ /* 0x0001e80000100a00 */
[----:B0-----:R-:W4:Y:S04]  /*18f10*/  LDL.LU.64 R12, [R1+0x270] ;  /* 0x00027000010c7983 */ /* 0x001f280000300a00 */
[----:B------:R-:W4:Y:S01]  /*18f20*/  LDL.LU.64 R14, [R1+0x278] ;  /* 0x00027800010e7983 */ /* 0x000f220000300a00 */
[C---:B--2---:R-:W-:Y:S08]  /*18f30*/  HMMA.16816.F32 R8, R32.reuse, R16, R8 ;  /* 0x000000102008723c */ /* 0x044ff00000001808 */
[C---:B---3--:R-:W-:Y:S11]  /*18f40*/  HMMA.16816.F32 R20, R32.reuse, R18, R20 ;  /* 0x000000122014723c */ /* 0x048ff60000001814 */
[----:B------:R0:W-:Y:S04]  /*18f50*/  STL.64 [R1+0x2c0], R8 ;  /* 0x0002c00801007387 */ /* 0x0001e80000100a00 */
[----:B------:R1:W-:Y:S04]  /*18f60*/  STL.64 [R1+0x2c8], R10 ;  /* 0x0002c80a01007387 */ /* 0x0003e80000100a00 */
[----:B0-----:R-:W2:Y:S04]  /*18f70*/  LDL.LU.64 R8, [R1+0x200] ;  /* 0x0002000001087983 */ /* 0x001ea80000300a00 */
[----:B-1----:R-:W2:Y:S04]  /*18f80*/  LDL.LU.64 R10, [R1+0x208] ;  /* 0x00020800010a7983 */ /* 0x002ea80000300a00 */
[----:B------:R-:W-:Y:S04]  /*18f90*/  STL.64 [R1+0x2b0], R20 ;  /* 0x0002b01401007387 */ /* 0x000fe80000100a00 */
[----:B------:R0:W-:Y:S04]  /*18fa0*/  STL.64 [R1+0x2b8], R22 ;  /* 0x0002b81601007387 */ /* 0x0001e80000100a00 */
[----:B0-----:R-:W4:Y:S04]  /*18fb0*/  LDL.LU.64 R22, [R1+0xf10] ;  /* 0x000f100001167983 */ /* 0x001f280000300a00 */
[----:B------:R-:W3:Y:S04]  /*18fc0*/  LDL.LU.64 R20, [R1+0xf08] ;  /* 0x000f080001147983 */ /* 0x000ee80000300a00 */
[----:B------:R-:W-:Y:S04]  /*18fd0*/  STL.64 [R1+0xeb0], R18 ;  /* 0x000eb01201007387 */ /* 0x000fe80000100a00 */
[----:B------:R0:W-:Y:S04]  /*18fe0*/  STL.64 [R1+0xea8], R16 ;  /* 0x000ea81001007387 */ /* 0x0001e80000100a00 */
[----:B0-----:R-:W2:Y:S04]  /*18ff0*/  LDL.LU.64 R16, [R1+0x280] ;  /* 0x0002800001107983 */ /* 0x001ea80000300a00 */
[----:B------:R-:W2:Y:S01]  /*19000*/  LDL.LU.64 R18, [R1+0x288] ;  /* 0x0002880001127983 */ /* 0x000ea20000300a00 */
[C---:B----4-:R-:W-:Y:S08]  /*19010*/  HMMA.16816.F32 R36, R32.reuse, R22, R36 ;  /* 0x000000162024723c */ /* 0x050ff00000001824 */
[----:B---3--:R-:W-:-:S15]  /*19020*/  HMMA.16816.F32 R40, R32, R20, R40 ;  /* 0x000000142028723c */ /* 0x008fde0000001828 */
[----:B------:R-:W-:-:S04]  /*19030*/  NOP ;  /* 0x0000000000007918 */ /* 0x000fc80000000000 */
[----:B------:R-:W-:Y:S04]  /*19040*/  STL.64 [R1+0x2a0], R40 ;  /* 0x0002a02801007387 */ /* 0x000fe80000100a00 */
[----:B------:R0:W-:Y:S04]  /*19050*/  STL.64 [R1+0x2a8], R42 ;  /* 0x0002a82a01007387 */ /* 0x0001e80000100a00 */
[----:B0-----:R-:W3:Y:S04]  /*19060*/  LDL.LU.64 R42, [R1+0xf00] ;  /* 0x000f0000012a7983 */ /* 0x001ee80000300a00 */
[----:B------:R-:W4:Y:S04]  /*19070*/  LDL.LU.64 R40, [R1+0xef8] ;  /* 0x000ef80001287983 */ /* 0x000f280000300a00 */
[----:B------:R-:W-:Y:S04]  /*19080*/  STL.64 [R1+0x290], R36 ;  /* 0x0002902401007387 */ /* 0x000fe80000100a00 */
[----:B------:R0:W-:Y:S04]  /*19090*/  STL.64 [R1+0x298], R38 ;  /* 0x0002982601007387 */ /* 0x0001e80000100a00 */
[----:B0-----:R-:W3:Y:S04]  /*190a0*/  LDL.LU.64 R38, [R1+0xef0] ;  /* 0x000ef00001267983 */ /* 0x001ee80000300a00 */
[----:B------:R-:W3:Y:S04]  /*190b0*/  LDL.LU.64 R36, [R1+0xee8] ;  /* 0x000ee80001247983 */ /* 0x000ee80000300a00 */
[----:B------:R-:W-:Y:S04]  /*190c0*/  STL.64 [R1+0xee0], R22 ;  /* 0x000ee01601007387 */ /* 0x000fe80000100a00 */
[----:B------:R4:W-:Y:S01]  /*190d0*/  STL.64 [R1+0xed8], R20 ;  /* 0x000ed81401007387 */ /* 0x0009e20000100a00 */
[C---:B--2---:R-:W-:Y:S08]  /*190e0*/  HMMA.16816.F32 R8, R32.reuse, R46, R8 ;  /* 0x0000002e2008723c */ /* 0x044ff00000001808 */
[C---:B----4-:R-:W-:Y:S08]  /*190f0*/  HMMA.16816.F32 R20, R32.reuse, R40, R48 ;  /* 0x000000282014723c */ /* 0x050ff00000001830 */
[C---:B---3--:R-:W-:Y:S08]  /*19100*/  HMMA.16816.F32 R12, R32.reuse, R38, R12 ;  /* 0x00000026200c723c */ /* 0x048ff0000000180c */
[----:B------:R-:W-:-:S15]  /*19110*/  HMMA.16816.F32 R16, R32, R36, R16 ;  /* 0x000000242010723c */ /* 0x000fde0000001810 */
[----:B------:R-:W-:-:S04]  /*19120*/  NOP ;  /* 0x0000000000007918 */ /* 0x000fc80000000000 */
[----:B------:R-:W-:Y:S04]  /*19130*/  STL.64 [R1+0x280], R16 ;  /* 0x0002801001007387 */ /* 0x000fe80000100a00 */
[----:B------:R0:W-:Y:S04]  /*19140*/  STL.64 [R1+0x288], R18 ;  /* 0x0002881201007387 */ /* 0x0001e80000100a00 */
[----:B------:R-:W-:Y:S04]  /*19150*/  STL.64 [R1+0x270], R12 ;  /* 0x0002700c01007387 */ /* 0x000fe80000100a00 */
[----:B------:R1:W-:Y:S01]  /*19160*/  STL.64 [R1+0x278], R14 ;  /* 0x0002780e01007387 */ /* 0x0003e20000100a00 */
[C---:B0-----:R-:W-:Y:S08]  /*19170*/  HMMA.16816.F32 R16, R32.reuse, R42, R28 ;  /* 0x0000002a2010723c */ /* 0x041ff0000000181c */
[----:B-1----:R-:W-:Y:S01]  /*19180*/  HMMA.16816.F32 R12, R32, R44, R24 ;  /* 0x0000002c200c723c */ /* 0x002fe20000001818 */
[----:B------:R0:W-:Y:S04]  /*19190*/  STL.64 [R1+0x260], R20 ;  /* 0x0002601401007387 */ /* 0x0001e80000100a00 */
[----:B------:R1:W-:Y:S06]  /*191a0*/  STL.64 [R1+0x268], R22 ;  /* 0x0002681601007387 */ /* 0x0003ec0000100a00 */
[----:B------:R-:W-:Y:S04]  /*191b0*/  STL.64 [R1+0x250], R16 ;  /* 0x0002501001007387 */ /* 0x000fe80000100a00 */
[----:B------:R-:W-:Y:S04]  /*191c0*/  STL.64 [R1+0x258], R18 ;  /* 0x0002581201007387 */ /* 0x000fe80000100a00 */
[----:B------:R2:W-:Y:S04]  /*191d0*/  STL.64 [R1+0x240], R12 ;  /* 0x0002400c01007387 */ /* 0x0005e80000100a00 */
[----:B------:R3:W-:Y:S04]  /*191e0*/  STL.64 [R1+0x248], R14 ;  /* 0x0002480e01007387 */ /* 0x0007e80000100a00 */
[----:B0-----:R-:W4:Y:S04]  /*191f0*/  LDL.LU.64 R20, [R1+0x1f0] ;  /* 0x0001f00001147983 */ /* 0x001f280000300a00 */
[----:B-1----:R-:W4:Y:S04]  /*19200*/  LDL.LU.64 R22, [R1+0x1f8] ;  /* 0x0001f80001167983 */ /* 0x002f280000300a00 */
[----:B------:R0:W-:Y:S04]  /*19210*/  STL.64 [R1+0x200], R8 ;  /* 0x0002000801007387 */ /* 0x0001e80000100a00 */
[----:B------:R1:W-:Y:S04]  /*19220*/  STL.64 [R1+0x208], R10 ;  /* 0x0002080a01007387 */ /* 0x0003e80000100a00 */
[----:B--2---:R-:W2:Y:S04]  /*19230*/  LDL.LU.64 R12, [R1+0x1d0] ;  /* 0x0001d000010c7983 */ /* 0x004ea80000300a00 */
[----:B---3--:R-:W2:Y:S01]  /*19240*/  LDL.LU.64 R14, [R1+0x1d8] ;  /* 0x0001d800010e7983 */ /* 0x008ea20000300a00 */
[----:B------:R-:W-:-:S02]  /*19250*/  IMAD R3, R55, 0x100, R54 ;  /* 0x0000010037037824 */ /* 0x000fc400078e0236 */
[----:B------:R-:W-:Y:S01]  /*19260*/  IMAD R60, R57, 0x100, R56 ;  /* 0x00000100393c7824 */ /* 0x000fe200078e0238 */
[----:B0-----:R-:W3:Y:S01]  /*19270*/  LDL.LU.64 R8, [R1+0x1b0] ;  /* 0x0001b00001087983 */ /* 0x001ee20000300a00 */
[----:B------:R-:W-:Y:S02]  /*19280*/  IMAD R61, R59, 0x100, R58 ;  /* 0x000001003b3d7824 */ /* 0x000fe400078e023a */
[----:B------:R-:W-:Y:S01]  /*19290*/  IMAD R0, R0, 0x100, R2 ;  /* 0x0000010000007824 */ /* 0x000fe200078e0202 */
[----:B------:R-:W-:Y:S01]  /*192a0*/  F2FP.F16.E4M3.UNPACK_B R32, R3 ;  /* 0x00000003ff20723e */ /* 0x000fe200020006ff */
[----:B-1----:R-:W3:Y:S01]  /*192b0*/  LDL.LU.64 R10, [R1+0x1b8] ;  /* 0x0001b800010a7983 */ /* 0x002ee20000300a00 */
[----:B------:R-:W-:Y:S02]  /*192c0*/  F2FP.F16.E4M3.UNPACK_B R33, R60 ;  /* 0x0000003cff21723e */ /* 0x000fe400020006ff */
[----:B------:R-:W-:Y:S01]  /*192d0*/  F2FP.F16.E4M3.UNPACK_B R34, R61 ;  /* 0x0000003dff22723e */ /* 0x000fe200020006ff */
[----:B------:R-:W3:Y:S01]  /*192e0*/  LDL.LU.64 R16, [R1+0x190] ;  /* 0x0001900001107983 */ /* 0x000ee20000300a00 */
[----:B------:R-:W-:-:S03]  /*192f0*/  F2FP.F16.E4M3.UNPACK_B R35, R0 ;  /* 0x00000000ff23723e */ /* 0x000fc600020006ff */
[----:B------:R-:W3:Y:S04]  /*19300*/  LDL.LU.64 R18, [R1+0x198] ;  /* 0x0001980001127983 */ /* 0x000ee80000300a00 */
        /* <DEDUP_REMOVED lines=9> */
[----:B------:R-:W3:Y:S01]  /*193a0*/  LDL.LU.64 R26, [R1+0xa8] ;  /* 0x0000a800011a7983 */ /* 0x000ee20000300a00 */
[C---:B----4-:R-:W-:Y:S08]  /*193b0*/  HMMA.16816.F32 R20, R32.reuse, R6, R20 ;  /* 0x000000062014723c */ /* 0x050ff00000001814 */
[C---:B--2---:R-:W-:Y:S11]  /*193c0*/  HMMA.16816.F32 R4, R32.reuse, R4, R12 ;  /* 0x000000042004723c */ /* 0x044ff6000000180c */
[----:B------:R-:W-:Y:S04]  /*193d0*/  STL.64 [R1+0x1f0], R20 ;  /* 0x0001f01401007387 */ /* 0x000fe80000100a00 */
[----:B------:R0:W-:Y:S04]  /*193e0*/  STL.64 [R1+0x1f8], R22 ;  /* 0x0001f81601007387 */ /* 0x0001e80000100a00 */
[----:B0-----:R-:W2:Y:S04]  /*193f0*/  LDL.LU.64 R22, [R1+0xee0] ;  /* 0x000ee00001167983 */ /* 0x001ea80000300a00 */
[----:B------:R-:W4:Y:S04]  /*19400*/  LDL.LU.64 R20, [R1+0xed8] ;  /* 0x000ed80001147983 */ /* 0x000f280000300a00 */
[----:B------:R-:W2:Y:S04]  /*19410*/  LDL.LU.64 R14, [R1+0xed0] ;  /* 0x000ed000010e7983 */ /* 0x000ea80000300a00 */
[----:B------:R-:W3:Y:S04]  /*19420*/  LDL.LU.64 R12, [R1+0xec8] ;  /* 0x000ec800010c7983 */ /* 0x000ee80000300a00 */
[----:B------:R0:W-:Y:S04]  /*19430*/  STL.64 [R1+0x1d0], R4 ;  /* 0x0001d00401007387 */ /* 0x0001e80000100a00 */
[----:B------:R1:W-:Y:S04]  /*19440*/  STL.64 [R1+0x1d8], R6 ;  /* 0x0001d80601007387 */ /* 0x0003e80000100a00 */
[----:B0-----:R-:W2:Y:S04]  /*19450*/  LDL.LU.64 R4, [R1+0x130] ;  /* 0x0001300001047983 */ /* 0x001ea80000300a00 */
[----:B-1----:R-:W2:Y:S01]  /*19460*/  LDL.LU.64 R6, [R1+0x138] ;  /* 0x0001380001067983 */ /* 0x002ea20000300a00 */
[----:B---3--:R-:W-:-:S15]  /*19470*/  HMMA.16816.F32 R8, R32, R12, R8 ;  /* 0x0000000c2008723c */ /* 0x008fde0000001808 */
[----:B------:R-:W-:-:S04]  /*19480*/  NOP ;  /* 0x0000000000007918 */ /* 0x000fc80000000000 */
[----:B------:R-:W-:Y:S04]  /*19490*/  STL.64 [R1+0x1b0], R8 ;  /* 0x0001b00801007387 */ /* 0x000fe80000100a00 */
[----:B------:R0:W-:Y:S04]  /*194a0*/  STL.64 [R1+0x1b8], R10 ;  /* 0x0001b80a01007387 */ /* 0x0001e80000100a00 */
[----:B0-----:R-:W3:Y:S04]  /*194b0*/  LDL.LU.64 R10, [R1+0xec0] ;  /* 0x000ec000010a7983 */ /* 0x001ee80000300a00 */
[----:B------:R-:W2:Y:S01]  /*194c0*/  LDL.LU.64 R8, [R1+0xeb8] ;  /* 0x000eb80001087983 */ /* 0x000ea20000300a00 */
[C---:B---3--:R-:W-:Y:S08]  /*194d0*/  HMMA.16816.F32 R16, R32.reuse, R10, R16 ;  /* 0x0000000a2010723c */ /* 0x048ff00000001810 */
[C---:B--2---:R-:W-:Y:S11]  /*194e0*/  HMMA.16816.F32 R8, R32.reuse, R8, R28 ;  /* 0x000000082008723c */ /* 0x044ff6000000181c */
[----:B------:R-:W-:Y:S04]  /*194f0*/  STL.64 [R1+0x190], R16 ;  /* 0x0001901001007387 */ /* 0x000fe80000100a00 */
[----:B------:R0:W-:Y:S04]  /*19500*/  STL.64 [R1+0x198], R18 ;  /* 0x0001981201007387 */ /* 0x0001e80000100a00 */
[----:B0-----:R-:W2:Y:S04]  /*19510*/  LDL.LU.64 R18, [R1+0xeb0] ;  /* 0x000eb00001127983 */ /* 0x001ea80000300a00 */
[----:B------:R-:W3:Y:S04]  /*19520*/  LDL.LU.64 R16, [R1+0xea8] ;  /* 0x000ea80001107983 */ /* 0x000ee80000300a00 */
[----:B------:R-:W2:Y:S04]  /*19530*/  LDL.LU.64 R30, [R1+0xea0] ;  /* 0x000ea000011e7983 */ /* 0x000ea80000300a00 */
[----:B------:R-:W2:Y:S04]  /*19540*/  LDL.LU.64 R28, [R1+0xe98] ;  /* 0x000e9800011c7983 */ /* 0x000ea80000300a00 */
[----:B------:R0:W-:Y:S04]  /*19550*/  STL.64 [R1+0x170], R8 ;  /* 0x0001700801007387 */ /* 0x0001e80000100a00 */
[----:B------:R1:W-:Y:S04]  /*19560*/  STL.64 [R1+0x178], R10 ;  /* 0x0001780a01007387 */ /* 0x0003e80000100a00 */
[----:B0-----:R-:W2:Y:S04]  /*19570*/  LDL.LU.64 R8, [R1+0x150] ;  /* 0x0001500001087983 */ /* 0x001ea80000300a00 */
[----:B-1----:R-:W2:Y:S01]  /*19580*/  LDL.LU.64 R10, [R1+0x158] ;  /* 0x00015800010a7983 */ /* 0x002ea20000300a00 */
[C---:B---3--:R-:W-:Y:S08]  /*19590*/  HMMA.16816.F32 R4, R32.reuse, R16, R4 ;  /* 0x000000102004723c */ /* 0x048ff00000001804 */
[----:B--2---:R-:W-:Y:S11]  /*195a0*/  HMMA.16816.F32 R8, R32, R14, R8 ;  /* 0x0000000e2008723c */ /* 0x004ff60000001808 */
[----:B------:R-:W-:-:S02]  /*195b0*/  IMAD.MOV.U32 R61, RZ, RZ, R6 ;  /* 0x000000ffff3d7224 */ /* 0x000fc400078e0006 */
[----:B------:R-:W-:-:S06]  /*195c0*/  IMAD.MOV.U32 R60, RZ, RZ, R7 ;  /* 0x000000ffff3c7224 */ /* 0x000fcc00078e0007 */
[----:B------:R-:W-:Y:S04]  /*195d0*/  STL.64 [R1+0x150], R8 ;  /* 0x0001500801007387 */ /* 0x000fe80000100a00 */
[----:B------:R0:W-:Y:S04]  /*195e0*/  STL.64 [R1+0x158], R10 ;  /* 0x0001580a01007387 */ /* 0x0001e80000100a00 */
[----:B------:R4:W-:Y:S01]  /*195f0*/  STL.64 [R1+0x130], R4 ;  /* 0x0001300401007387 */ /* 0x0009e20000100a00 */
[C---:B0-----:R-:W-:Y:S08]  /*19600*/  HMMA.16816.F32 R8, R32.reuse, R18, R56 ;  /* 0x000000122008723c */ /* 0x041ff00000001838 */
[C---:B----4-:R-:W-:Y:S01]  /*19610*/  HMMA.16816.F32 R4, R32.reuse, R20, R52 ;  /* 0x000000142004723c */ /* 0x050fe20000001834 */
[----:B------:R0:W-:Y:S04]  /*19620*/  STL [R1+0xd04], R60 ;  /* 0x000d043c01007387 */ /* 0x0001e80000100800 */
[----:B------:R1:W-:Y:S06]  /*19630*/  STL [R1+0xd00], R61 ;  /* 0x000d003d01007387 */ /* 0x0003ec0000100800 */
[----:B------:R-:W-:Y:S04]  /*19640*/  STL.64 [R1+0x110], R8 ;  /* 0x0001100801007387 */ /* 0x000fe80000100a00 */
[----:B------:R2:W-:Y:S04]  /*19650*/  STL.64 [R1+0x118], R10 ;  /* 0x0001180a01007387 */ /* 0x0005e80000100a00 */
[----:B0-----:R-:W-:Y:S01]  /*19660*/  IMAD.MOV.U32 R60, RZ, RZ, R6 ;  /* 0x000000ffff3c7224 */ /* 0x001fe200078e0006 */
[----:B------:R0:W-:Y:S01]  /*19670*/  STL.64 [R1+0xf0], R4 ;  /* 0x0000f00401007387 */ /* 0x0001e20000100a00 */
[----:B-1----:R-:W-:Y:S01]  /*19680*/  IMAD.MOV.U32 R61, RZ, RZ, R7 ;  /* 0x000000ffff3d7224 */ /* 0x002fe200078e0007 */
[C---:B--2---:R-:W-:Y:S08]  /*19690*/  HMMA.16816.F32 R8, R32.reuse, R22, R48 ;  /* 0x000000162008723c */ /* 0x044ff00000001830 */
[----:B0-----:R-:W-:Y:S11]  /*196a0*/  HMMA.16816.F32 R4, R32, R36, R24 ;  /* 0x000000242004723c */ /* 0x001ff60000001818 */
[----:B------:R0:W-:Y:S04]  /*196b0*/  STL.64 [R1+0xc0], R8 ;  /* 0x0000c00801007387 */ /* 0x0001e80000100a00 */
[----:B------:R1:W-:Y:S04]  /*196c0*/  STL.64 [R1+0xc8], R10 ;  /* 0x0000c80a01007387 */ /* 0x0003e80000100a00 */
[----:B------:R2:W-:Y:S04]  /*196d0*/  STL.64 [R1+0xa0], R4 ;  /* 0x0000a00401007387 */ /* 0x0005e80000100a00 */
[----:B------:R-:W3:Y:S04]  /*196e0*/  LDL.LU.64 R48, [R1+0x80] ;  /* 0x0000800001307983 */ /* 0x000ee80000300a00 */
[----:B------:R-:W3:Y:S04]  /*196f0*/  LDL.LU.64 R50, [R1+0x88] ;  /* 0x0000880001327983 */ /* 0x000ee80000300a00 */
[----:B------:R-:W4:Y:S04]  /*19700*/  LDL.LU R22, [R1+0xbb0] ;  /* 0x000bb00001167983 */ /* 0x000f280000300800 */
[----:B0-----:R-:W4:Y:S04]  /*19710*/  LDL.LU R8, [R1+0xbac] ;  /* 0x000bac0001087983 */ /* 0x001f280000300800 */
[----:B------:R-:W4:Y:S04]  /*19720*/  LDL.LU R23, [R1+0xbb8] ;  /* 0x000bb80001177983 */ /* 0x000f280000300800 */
[----:B------:R-:W4:Y:S04]  /*19730*/  LDL.LU R9, [R1+0xbb4] ;  /* 0x000bb40001097983 */ /* 0x000f280000300800 */
[----:B------:R-:W4:Y:S04]  /*19740*/  LDL.LU R20, [R1+0xbc0] ;  /* 0x000bc00001147983 */ /* 0x000f280000300800 */
[----:B-1----:R-:W4:Y:S04]  /*19750*/  LDL.LU R10, [R1+0xbbc] ;  /* 0x000bbc00010a7983 */ /* 0x002f280000300800 */
[----:B------:R-:W4:Y:S04]  /*19760*/  LDL.LU R21, [R1+0xbc8] ;  /* 0x000bc80001157983 */ /* 0x000f280000300800 */
[----:B------:R-:W4:Y:S04]  /*19770*/  LDL.LU R11, [R1+0xbc4] ;  /* 0x000bc400010b7983 */ /* 0x000f280000300800 */
[----:B------:R-:W4:Y:S04]  /*19780*/  LDL.LU R12, [R1+0xe0] ;  /* 0x0000e000010c7983 */ /* 0x000f280000300800 */
[----:B------:R-:W4:Y:S04]  /*19790*/  LDL.LU R13, [R1+0xe4] ;  /* 0x0000e400010d7983 */ /* 0x000f280000300800 */
[----:B------:R-:W4:Y:S04]  /*197a0*/  LDL.LU R14, [R1+0xe8] ;  /* 0x0000e800010e7983 */ /* 0x000f280000300800 */
[----:B------:R-:W4:Y:S04]  /*197b0*/  LDL.LU R15, [R1+0xec] ;  /* 0x0000ec00010f7983 */ /* 0x000f280000300800 */
[----:B------:R-:W4:Y:S04]  /*197c0*/  LDL.LU.64 R24, [R1+0x60] ;  /* 0x0000600001187983 */ /* 0x000f280000300a00 */
[----:B------:R-:W4:Y:S04]  /*197d0*/  LDL.LU.64 R26, [R1+0x68] ;  /* 0x00006800011a7983 */ /* 0x000f280000300a00 */
[----:B------:R-:W4:Y:S04]  /*197e0*/  LDL.LU.64 R52, [R1+0x50] ;  /* 0x0000500001347983 */ /* 0x000f280000300a00 */
[----:B------:R-:W4:Y:S01]  /*197f0*/  LDL.LU.64 R54, [R1+0x58] ;  /* 0x0000580001367983 */ /* 0x000f220000300a00 */
[----:B------:R-:W-:-:S03]  /*19800*/  IMAD.MOV.U32 R2, RZ, RZ, R6 ;  /* 0x000000ffff027224 */ /* 0x000fc600078e0006 */
[----:B--2---:R-:W2:Y:S04]  /*19810*/  LDL.LU R4, [R1+0x20] ;  /* 0x0000200001047983 */ /* 0x004ea80000300800 */
[----:B------:R-:W2:Y:S04]  /*19820*/  LDL.LU R5, [R1+0x24] ;  /* 0x0000240001057983 */ /* 0x000ea80000300800 */
[----:B------:R-:W2:Y:S01]  /*19830*/  LDL.LU R6, [R1+0x28] ;  /* 0x0000280001067983 */ /* 0x000ea20000300800 */
[----:B------:R-:W-:-:S03]  /*19840*/  IMAD.MOV.U32 R0, RZ, RZ, R7 ;  /* 0x000000ffff007224 */ /* 0x000fc600078e0007 */
[----:B------:R-:W2:Y:S04]  /*19850*/  LDL.LU R56, [R1+0x70] ;  /* 0x0000700001387983 */ /* 0x000ea80000300800 */
[----:B------:R-:W2:Y:S04]  /*19860*/  LDL.LU R57, [R1+0x74] ;  /* 0x0000740001397983 */ /* 0x000ea80000300800 */
[----:B------:R-:W2:Y:S04]  /*19870*/  LDL.LU R58, [R1+0x78] ;  /* 0x00007800013a7983 */ /* 0x000ea80000300800 */
[----:B------:R-:W2:Y:S04]  /*19880*/  LDL.LU R59, [R1+0x7c] ;  /* 0x00007c00013b7983 */ /* 0x000ea80000300800 */
[----:B------:R-:W2:Y:S04]  /*19890*/  LDL.LU.64 R16, [R1+0x30] ;  /* 0x0000300001107983 */ /* 0x000ea80000300a00 */
[----:B------:R-:W2:Y:S04]  /*198a0*/  LDL.LU.64 R18, [R1+0x38] ;  /* 0x0000380001127983 */ /* 0x000ea80000300a00 */
[----:B------:R-:W2:Y:S04]  /*198b0*/  LDL.LU R7, [R1+0x2c] ;  /* 0x00002c0001077983 */ /* 0x000ea80000300800 */
[----:B------:R-:W2:Y:S04]  /*198c0*/  LDL.LU R3, [R1+0x10] ;  /* 0x0000100001037983 */ /* 0x000ea80000300800 */
[----:B------:R-:W-:Y:S04]  /*198d0*/  STL [R1+0xc94], R0 ;  /* 0x000c940001007387 */ /* 0x000fe80000100800 */
[----:B------:R-:W-:Y:S01]  /*198e0*/  STL [R1+0xc90], R2 ;  /* 0x000c900201007387 */ /* 0x000fe20000100800 */
[----:B---3--:R-:W-:Y:S03]  /*198f0*/  HMMA.16816.F32 R36, R32, R38, R48 ;  /* 0x000000262024723c */ /* 0x008fe60000001830 */
[----:B------:R-:W3:Y:S04]  /*19900*/  LDL.LU.64 R50, [R1+0xe90] ;  /* 0x000e900001327983 */ /* 0x000ee80000300a00 */
[----:B------:R-:W3:-:S12]  /*19910*/  LDL.LU.64 R48, [R1+0xe88] ;  /* 0x000e880001307983 */ /* 0x000ed80000300a00 */
[----:B------:R0:W-:Y:S04]  /*19920*/  STL.64 [R1+0x80], R36 ;  /* 0x0000802401007387 */ /* 0x0001e80000100a00 */
[----:B------:R1:W-:Y:S04]  /*19930*/  STL.64 [R1+0x88], R38 ;  /* 0x0000882601007387 */ /* 0x0003e80000100a00 */
[----:B0-----:R-:W3:Y:S04]  /*19940*/  LDL.LU.64 R36, [R1+0x40] ;  /* 0x0000400001247983 */ /* 0x001ee80000300a00 */
[----:B-1----:R-:W3:Y:S01]  /*19950*/  LDL.LU.64 R38, [R1+0x48] ;  /* 0x0000480001267983 */ /* 0x002ee20000300a00 */
[C---:B----4-:R-:W-:Y:S08]  /*19960*/  HMMA.16816.F32 R24, R32.reuse, R40, R24 ;  /* 0x000000282018723c */ /* 0x050ff00000001818 */
[----:B------:R-:W-:Y:S11]  /*19970*/  HMMA.16816.F32 R40, R32, R42, R52 ;  /* 0x0000002a2028723c */ /* 0x000ff60000001834 */
[----:B------:R-:W-:Y:S01]  /*19980*/  IMAD.MOV.U32 R2, RZ, RZ, R27 ;  /* 0x000000ffff027224 */ /* 0x000fe200078e001b */
[----:B------:R0:W-:Y:S01]  /*19990*/  STL.64 [R1+0x60], R24 ;  /* 0x0000601801007387 */ /* 0x0001e20000100a00 */
[----:B------:R-:W-:-:S03]  /*199a0*/  IMAD.MOV.U32 R0, RZ, RZ, R26 ;  /* 0x000000ffff007224 */ /* 0x000fc600078e001a */
[----:B------:R-:W4:Y:S04]  /*199b0*/  LDL.LU.64 R26, [R1+0xe80] ;  /* 0x000e8000011a7983 */ /* 0x000f280000300a00 */
[----:B0-----:R-:W4:Y:S04]  /*199c0*/  LDL.LU.64 R24, [R1+0xe78] ;  /* 0x000e780001187983 */ /* 0x001f280000300a00 */
[----:B------:R-:W-:Y:S04]  /*199d0*/  STL [R1+0xcdc], R2 ;  /* 0x000cdc0201007387 */ /* 0x000fe80000100800 */
[----:B------:R-:W-:Y:S04]  /*199e0*/  STL [R1+0xcd8], R0 ;  /* 0x000cd80001007387 */ /* 0x000fe80000100800 */
[----:B------:R-:W4:Y:S04]  /*199f0*/  LDL.LU.64 R54, [R1+0xe70] ;  /* 0x000e700001367983 */ /* 0x000f280000300a00 */
[----:B------:R-:W4:Y:S01]  /*19a00*/  LDL.LU.64 R52, [R1+0xe68] ;  /* 0x000e680001347983 */ /* 0x000f220000300a00 */
[----:B------:R-:W-:-:S02]  /*19a10*/  IMAD R8, R8, 0x100, R22 ;  /* 0x0000010008087824 */ /* 0x000fc400078e0216 */
[----:B------:R-:W-:Y:S02]  /*19a20*/  IMAD R9, R9, 0x100, R23 ;  /* 0x0000010009097824 */ /* 0x000fe400078e0217 */
[----:B------:R-:W-:Y:S02]  /*19a30*/  IMAD R10, R10, 0x100, R20 ;  /* 0x000001000a0a7824 */ /* 0x000fe400078e0214 */
[----:B------:R-:W-:Y:S01]  /*19a40*/  IMAD R11, R11, 0x100, R21 ;  /* 0x000001000b0b7824 */ /* 0x000fe200078e0215 */
[----:B------:R-:W-:Y:S02]  /*19a50*/  F2FP.F16.E4M3.UNPACK_B R8, R8 ;  /* 0x00000008ff08723e */ /* 0x000fe400020006ff */
[----:B------:R-:W-:Y:S02]  /*19a60*/  F2FP.F16.E4M3.UNPACK_B R9, R9 ;  /* 0x00000009ff09723e */ /* 0x000fe400020006ff */
[----:B------:R-:W-:Y:S02]  /*19a70*/  F2FP.F16.E4M3.UNPACK_B R10, R10 ;  /* 0x0000000aff0a723e */ /* 0x000fe400020006ff */
[----:B------:R-:W-:-:S02]  /*19a80*/  F2FP.F16.E4M3.UNPACK_B R11, R11 ;  /* 0x0000000bff0b723e */ /* 0x000fc400020006ff */
[----:B--2---:R-:W-:Y:S02]  /*19a90*/  F2FP.F16.E4M3.UNPACK_B R4, R4.H1 ;  /* 0x00000004ff04723e */ /* 0x004fe400030006ff */
[----:B------:R-:W-:Y:S02]  /*19aa0*/  F2FP.F16.E4M3.UNPACK_B R5, R5.H1 ;  /* 0x00000005ff05723e */ /* 0x000fe400030006ff */
[----:B------:R-:W-:Y:S02]  /*19ab0*/  F2FP.F16.E4M3.UNPACK_B R6, R6.H1 ;  /* 0x00000006ff06723e */ /* 0x000fe400030006ff */
[----:B------:R-:W-:Y:S01]  /*19ac0*/  F2FP.F16.E4M3.UNPACK_B R7, R7.H1 ;  /* 0x00000007ff07723e */ /* 0x000fe200030006ff */
[----:B------:R-:W-:Y:S04]  /*19ad0*/  STL.64 [R1+0x50], R40 ;  /* 0x0000502801007387 */ /* 0x000fe80000100a00 */
[----:B------:R-:W-:Y:S01]  /*19ae0*/  STL.64 [R1+0x58], R42 ;  /* 0x0000582a01007387 */ /* 0x000fe20000100a00 */
[C---:B---3--:R-:W-:Y:S08]  /*19af0*/  HMMA.16816.F32 R36, R32.reuse, R44, R36 ;  /* 0x0000002c2024723c */ /* 0x048ff00000001824 */
[----:B------:R-:W-:Y:S08]  /*19b00*/  HMMA.16816.F32 R32, R32, R46, R16 ;  /* 0x0000002e2020723c */ /* 0x000ff00000001810 */
[C---:B------:R-:W-:Y:S08]  /*19b10*/  HMMA.16816.F32 R44, R8.reuse, R4, R12 ;  /* 0x00000004082c723c */ /* 0x040ff0000000180c */
[----:B------:R-:W-:Y:S01]  /*19b20*/  HMMA.16816.F32 R16, R8, R6, R56 ;  /* 0x000000060810723c */ /* 0x000fe20000001838 */
[----:B------:R-:W-:Y:S04]  /*19b30*/  STL.64 [R1+0x40], R36 ;  /* 0x0000402401007387 */ /* 0x000fe80000100a00 */
[----:B------:R-:W-:Y:S04]  /*19b40*/  STL.64 [R1+0xc58], R34 ;  /* 0x000c582201007387 */ /* 0x000fe80000100a00 */
[----:B------:R-:W-:Y:S04]  /*19b50*/  STL.64 [R1+0xc50], R32 ;  /* 0x000c502001007387 */ /* 0x000fe80000100a00 */
[----:B------:R-:W-:Y:S04]  /*19b60*/  STL.64 [R1+0xc68], R46 ;  /* 0x000c682e01007387 */ /* 0x000fe80000100a00 */
[----:B------:R4:W-:Y:S04]  /*19b70*/  STL.64 [R1+0xc60], R44 ;  /* 0x000c602c01007387 */ /* 0x0009e80000100a00 */
[----:B------:R0:W-:Y:S04]  /*19b80*/  STL.64 [R1+0x70], R16 ;  /* 0x0000701001007387 */ /* 0x0001e80000100a00 */
[----:B------:R1:W-:Y:S01]  /*19b90*/  STL.64 [R1+0x78], R18 ;  /* 0x0000781201007387 */ /* 0x0003e20000100a00 */
[----:B----4-:R-:W-:-:S02]  /*19ba0*/  IMAD.MOV.U32 R45, RZ, RZ, R54 ;  /* 0x000000ffff2d7224 */ /* 0x010fc400078e0036 */
[----:B------:R-:W-:Y:S02]  /*19bb0*/  IMAD.MOV.U32 R47, RZ, RZ, R52 ;  /* 0x000000ffff2f7224 */ /* 0x000fe400078e0034 */
[----:B------:R-:W-:Y:S01]  /*19bc0*/  IMAD.MOV.U32 R46, RZ, RZ, R53 ;  /* 0x000000ffff2e7224 */ /* 0x000fe200078e0035 */
[----:B------:R-:W2:Y:S01]  /*19bd0*/  LDL.LU R52, [R1+0x90] ;  /* 0x0000900001347983 */ /* 0x000ea20000300800 */
[----:B------:R-:W-:-:S03]  /*19be0*/  IMAD.MOV.U32 R44, RZ, RZ, R55 ;  /* 0x000000ffff2c7224 */ /* 0x000fc600078e0037 */
[----:B------:R-:W2:Y:S04]  /*19bf0*/  LDL.LU R53, [R1+0x94] ;  /* 0x0000940001357983 */ /* 0x000ea80000300800 */
[----:B------:R-:W2:Y:S04]  /*19c00*/  LDL.LU R54, [R1+0x98] ;  /* 0x0000980001367983 */ /* 0x000ea80000300800 */
[----:B------:R-:W2:Y:S04]  /*19c10*/  LDL.LU R55, [R1+0x9c] ;  /* 0x00009c0001377983 */ /* 0x000ea80000300800 */
[----:B------:R-:W3:Y:S04]  /*19c20*/  LDL.LU R13, [R1+0x14] ;  /* 0x00001400010d7983 */ /* 0x000ee80000300800 */
[----:B------:R-:W4:Y:S04]  /*19c30*/  LDL.LU R14, [R1+0x18] ;  /* 0x00001800010e7983 */ /* 0x000f280000300800 */
[----:B------:R-:W2:Y:S04]  /*19c40*/  LDL.LU R15, [R1+0x1c] ;  /* 0x00001c00010f7983 */ /* 0x000ea80000300800 */
[----:B0-----:R-:W2:Y:S04]  /*19c50*/  LDL.LU R16, [R1] ;  /* 0x0000000001107983 */ /* 0x001ea80000300800 */
[----:B------:R-:W2:Y:S04]  /*19c60*/  LDL.LU R56, [R1+0xb0] ;  /* 0x0000b00001387983 */ /* 0x000ea80000300800 */
[----:B------:R-:W2:Y:S04]  /*19c70*/  LDL.LU R57, [R1+0xb4] ;  /* 0x0000b40001397983 */ /* 0x000ea80000300800 */
[----:B------:R-:W2:Y:S04]  /*19c80*/  LDL.LU R58, [R1+0xb8] ;  /* 0x0000b800013a7983 */ /* 0x000ea80000300800 */
[----:B------:R-:W2:Y:S01]  /*19c90*/  LDL.LU R59, [R1+0xbc] ;  /* 0x0000bc00013b7983 */ /* 0x000ea20000300800 */
[----:B------:R-:W-:-:S03]  /*19ca0*/  F2FP.F16.E4M3.UNPACK_B R12, R3.H1 ;  /* 0x00000003ff0c723e */ /* 0x000fc600030006ff */
[----:B------:R-:W2:Y:S04]  /*19cb0*/  LDL.LU R20, [R1+0xd0] ;  /* 0x0000d00001147983 */ /* 0x000ea80000300800 */
[----:B------:R-:W2:Y:S04]  /*19cc0*/  LDL.LU R21, [R1+0xd4] ;  /* 0x0000d40001157983 */ /* 0x000ea80000300800 */
[----:B------:R-:W2:Y:S04]  /*19cd0*/  LDL.LU R22, [R1+0xd8] ;  /* 0x0000d80001167983 */ /* 0x000ea80000300800 */
[----:B------:R-:W2:Y:S04]  /*19ce0*/  LDL.LU R23, [R1+0xdc] ;  /* 0x0000dc0001177983 */ /* 0x000ea80000300800 */
[----:B------:R-:W2:Y:S01]  /*19cf0*/  LDL.LU R17, [R1+0x4] ;  /* 0x0000040001117983 */ /* 0x000ea20000300800 */
[----:B------:R-:W-:-:S03]  /*19d00*/  IMAD.MOV.U32 R2, RZ, RZ, R38 ;  /* 0x000000ffff027224 */ /* 0x000fc600078e0026 */
[----:B-1----:R-:W2:Y:S01]  /*19d10*/  LDL.LU R19, [R1+0x8] ;  /* 0x0000080001137983 */ /* 0x002ea20000300800 */
[----:B------:R-:W-:-:S03]  /*19d20*/  IMAD.MOV.U32 R0, RZ, RZ, R39 ;  /* 0x000000ffff007224 */ /* 0x000fc600078e0027 */
        /* <DEDUP_REMOVED lines=8> */
[----:B------:R-:W-:-:S03]  /*19db0*/  IMAD.MOV.U32 R35, RZ, RZ, R48 ;  /* 0x000000ffff237224 */ /* 0x000fc600078e0030 */
[----:B------:R-:W2:Y:S04]  /*19dc0*/  LDL.LU R43, [R1+0x16c] ;  /* 0x00016c00012b7983 */ /* 0x000ea80000300800 */
[----:B------:R-:W2:Y:S04]  /*19dd0*/  LDL.LU R32, [R1+0x1a0] ;  /* 0x0001a00001207983 */ /* 0x000ea80000300800 */
[----:B------:R-:W2:Y:S04]  /*19de0*/  LDL.LU R33, [R1+0x1a4] ;  /* 0x0001a40001217983 */ /* 0x000ea80000300800 */
[----:B------:R-:W2:Y:S04]  /*19df0*/  LDL.LU R34, [R1+0x1a8] ;  /* 0x0001a80001227983 */ /* 0x000ea80000300800 */
[----:B------:R-:W2:Y:S04]  /*19e00*/  LDL.LU R48, [R1+0xe60] ;  /* 0x000e600001307983 */ /* 0x000ea80000300800 */
[----:B------:R-:W-:Y:S04]  /*19e10*/  STL.64 [R1+0xdf0], R6 ;  /* 0x000df00601007387 */ /* 0x000fe80000100a00 */
[----:B------:R0:W-:Y:S04]  /*19e20*/  STL.64 [R1+0xde8], R4 ;  /* 0x000de80401007387 */ /* 0x0001e80000100a00 */
[----:B0-----:R-:W2:Y:S04]  /*19e30*/  LDL.LU R4, [R1+0x140] ;  /* 0x0001400001047983 */ /* 0x001ea80000300800 */
[----:B------:R-:W2:Y:S04]  /*19e40*/  LDL.LU R5, [R1+0x144] ;  /* 0x0001440001057983 */ /* 0x000ea80000300800 */
[----:B------:R-:W2:Y:S04]  /*19e50*/  LDL.LU R6, [R1+0x148] ;  /* 0x0001480001067983 */ /* 0x000ea80000300800 */
[----:B------:R-:W2:Y:S01]  /*19e60*/  LDL.LU R7, [R1+0x14c] ;  /* 0x00014c0001077983 */ /* 0x000ea20000300800 */
[----:B---3--:R-:W-:-:S02]  /*19e70*/  F2FP.F16.E4M3.UNPACK_B R13, R13.H1 ;  /* 0x0000000dff0d723e */ /* 0x008fc400030006ff */
[----:B----4-:R-:W-:Y:S02]  /*19e80*/  F2FP.F16.E4M3.UNPACK_B R14, R14.H1 ;  /* 0x0000000eff0e723e */ /* 0x010fe400030006ff */
[----:B--2---:R-:W-:-:S03]  /*19e90*/  F2FP.F16.E4M3.UNPACK_B R15, R15.H1 ;  /* 0x0000000fff0f723e */ /* 0x004fc600030006ff */
[C---:B------:R-:W-:Y:S08]  /*19ea0*/  HMMA.16816.F32 R52, R8.reuse, R12, R52 ;  /* 0x0000000c0834723c */ /* 0x040ff00000001834 */
[----:B------:R-:W-:Y:S11]  /*19eb0*/  HMMA.16816.F32 R56, R8, R14, R56 ;  /* 0x0000000e0838723c */ /* 0x000ff60000001838 */
[----:B------:R-:W-:Y:S04]  /*19ec0*/  STL.64 [R1+0x90], R52 ;  /* 0x0000903401007387 */ /* 0x000fe80000100a00 */
[----:B------:R0:W-:Y:S04]  /*19ed0*/  STL.64 [R1+0x98], R54 ;  /* 0x0000983601007387 */ /* 0x0001e80000100a00 */
[----:B0-----:R-:W2:Y:S04]  /*19ee0*/  LDL.LU.64 R54, [R1+0xe58] ;  /* 0x000e580001367983 */ /* 0x001ea80000300a00 */
[----:B------:R-:W3:Y:S04]  /*19ef0*/  LDL.LU.64 R52, [R1+0xe50] ;  /* 0x000e500001347983 */ /* 0x000ee80000300a00 */
[----:B------:R-:W-:Y:S04]  /*19f00*/  STL.64 [R1+0xb0], R56 ;  /* 0x0000b03801007387 */ /* 0x000fe80000100a00 */
[----:B------:R0:W-:Y:S04]  /*19f10*/  STL.64 [R1+0xb8], R58 ;  /* 0x0000b83a01007387 */ /* 0x0001e80000100a00 */
[----:B0-----:R-:W4:Y:S04]  /*19f20*/  LDL.LU.64 R58, [R1+0xe48] ;  /* 0x000e4800013a7983 */ /* 0x001f280000300a00 */
[----:B------:R-:W2:Y:S04]  /*19f30*/  LDL.LU.64 R56, [R1+0xe40] ;  /* 0x000e400001387983 */ /* 0x000ea80000300a00 */
[----:B------:R-:W-:Y:S04]  /*19f40*/  STL.64 [R1+0xe18], R14 ;  /* 0x000e180e01007387 */ /* 0x000fe80000100a00 */
[----:B------:R0:W-:Y:S04]  /*19f50*/  STL.64 [R1+0xe10], R12 ;  /* 0x000e100c01007387 */ /* 0x0001e80000100a00 */
[----:B0-----:R-:W3:Y:S04]  /*19f60*/  LDL.LU R12, [R1+0x100] ;  /* 0x00010000010c7983 */ /* 0x001ee80000300800 */
[----:B------:R-:W3:Y:S04]  /*19f70*/  LDL.LU R13, [R1+0x104] ;  /* 0x00010400010d7983 */ /* 0x000ee80000300800 */
[----:B------:R-:W3:Y:S04]  /*19f80*/  LDL.LU R14, [R1+0x108] ;  /* 0x00010800010e7983 */ /* 0x000ee80000300800 */
[----:B------:R-:W3:Y:S01]  /*19f90*/  LDL.LU R15, [R1+0x10c] ;  /* 0x00010c00010f7983 */ /* 0x000ee20000300800 */
[----:B------:R-:W-:-:S02]  /*19fa0*/  F2FP.F16.E4M3.UNPACK_B R16, R16.H1 ;  /* 0x00000010ff10723e */ /* 0x000fc400030006ff */
[----:B------:R-:W-:Y:S02]  /*19fb0*/  F2FP.F16.E4M3.UNPACK_B R17, R17.H1 ;  /* 0x00000011ff11723e */ /* 0x000fe400030006ff */
[----:B------:R-:W-:Y:S02]  /*19fc0*/  F2FP.F16.E4M3.UNPACK_B R18, R19.H1 ;  /* 0x00000013ff12723e */ /* 0x000fe400030006ff */
[----:B------:R-:W-:-:S03]  /*19fd0*/  F2FP.F16.E4M3.UNPACK_B R19, R3.H1 ;  /* 0x00000003ff13723e */ /* 0x000fc600030006ff */
[----:B------:R-:W-:-:S15]  /*19fe0*/  HMMA.16816.F32 R20, R8, R16, R20 ;  /* 0x000000100814723c */ /* 0x000fde0000001814 */
[----:B------:R-:W-:-:S04]  /*19ff0*/  NOP ;  /* 0x0000000000007918 */ /* 0x000fc80000000000 */
[----:B------:R-:W-:Y:S04]  /*1a000*/  STL.64 [R1+0xd0], R20 ;  /* 0x0000d01401007387 */ /* 0x000fe80000100a00 */
[----:B------:R4:W-:Y:S02]  /*1a010*/  STL.64 [R1+0xd8], R22 ;  /* 0x0000d81601007387 */ /* 0x0009e40000100a00 */
[----:B----4-:R-:W-:Y:S02]  /*1a020*/  F2FP.F16.E4M3.UNPACK_B R22, R58.H1 ;  /* 0x0000003aff16723e */ /* 0x010fe400030006ff */
[----:B--2---:R-:W-:Y:S02]  /*1a030*/  F2FP.F16.E4M3.UNPACK_B R20, R56.H1 ;  /* 0x00000038ff14723e */ /* 0x004fe400030006ff */
[----:B------:R-:W-:-:S02]  /*1a040*/  F2FP.F16.E4M3.UNPACK_B R21, R57.H1 ;  /* 0x00000039ff15723e */ /* 0x000fc400030006ff */
[----:B------:R-:W-:Y:S01]  /*1a050*/  F2FP.F16.E4M3.UNPACK_B R23, R59.H1 ;  /* 0x0000003bff17723e */ /* 0x000fe200030006ff */
[C---:B---3--:R-:W-:Y:S08]  /*1a060*/  HMMA.16816.F32 R12, R8.reuse, R18, R12 ;  /* 0x00000012080c723c */ /* 0x048ff0000000180c */
[C---:B------:R-:W-:Y:S11]  /*1a070*/  HMMA.16816.F32 R4, R8.reuse, R22, R4 ;  /* 0x000000160804723c */ /* 0x040ff60000001804 */
[----:B------:R-:W-:Y:S04]  /*1a080*/  STL.64 [R1+0x100], R12 ;  /* 0x0001000c01007387 */ /* 0x000fe80000100a00 */
[----:B------:R0:W-:Y:S02]  /*1a090*/  STL.64 [R1+0x108], R14 ;  /* 0x0001080e01007387 */ /* 0x0001e40000100a00 */
[----:B0-----:R-:W-:Y:S01]  /*1a0a0*/  HMMA.16816.F32 R12, R8, R20, R36 ;  /* 0x00000014080c723c */ /* 0x001fe20000001824 */
[----:B------:R-:W-:-:S02]  /*1a0b0*/  F2FP.F16.E4M3.UNPACK_B R36, R52.H1 ;  /* 0x00000034ff24723e */ /* 0x000fc400030006ff */
[----:B------:R-:W-:-:S15]  /*1a0c0*/  F2FP.F16.E4M3.UNPACK_B R37, R53.H1 ;  /* 0x00000035ff25723e */ /* 0x000fde00030006ff */
[----:B------:R-:W-:Y:S01]  /*1a0d0*/  NOP ;  /* 0x0000000000007918 */ /* 0x000fe20000000000 */
[----:B------:R-:W-:Y:S04]  /*1a0e0*/  STL.64 [R1+0x120], R12 ;  /* 0x0001200c01007387 */ /* 0x000fe80000100a00 */
[----:B------:R-:W-:Y:S04]  /*1a0f0*/  STL.64 [R1+0x128], R14 ;  /* 0x0001280e01007387 */ /* 0x000fe80000100a00 */
[----:B------:R-:W-:Y:S04]  /*1a100*/  STL.64 [R1+0xde0], R22 ;  /* 0x000de01601007387 */ /* 0x000fe80000100a00 */
[----:B------:R-:W-:Y:S04]  /*1a110*/  STL.64 [R1+0xdd8], R20 ;  /* 0x000dd81401007387 */ /* 0x000fe80000100a00 */
[----:B------:R-:W-:Y:S04]  /*1a120*/  STL.64 [R1+0x140], R4 ;  /* 0x0001400401007387 */ /* 0x000fe80000100a00 */
[----:B------:R0:W-:Y:S02]  /*1a130*/  STL.64 [R1+0x148], R6 ;  /* 0x0001480601007387 */ /* 0x0001e40000100a00 */
[----:B0-----:R-:W-:Y:S01]  /*1a140*/  HMMA.16816.F32 R4, R8, R36, R40 ;  /* 0x000000240804723c */ /* 0x001fe20000001828 */
[----:B------:R-:W-:-:S02]  /*1a150*/  F2FP.F16.E4M3.UNPACK_B R38, R54.H1 ;  /* 0x00000036ff26723e */ /* 0x000fc400030006ff */
[----:B------:R-:W-:-:S15]  /*1a160*/  F2FP.F16.E4M3.UNPACK_B R39, R55.H1 ;  /* 0x00000037ff27723e */ /* 0x000fde00030006ff */
[----:B------:R-:W-:Y:S01]  /*1a170*/  NOP ;  /* 0x0000000000007918 */ /* 0x000fe20000000000 */
[----:B------:R-:W-:Y:S04]  /*1a180*/  STL.64 [R1+0x160], R4 ;  /* 0x0001600401007387 */ /* 0x000fe80000100a00 */
[----:B------:R0:W-:Y:S02]  /*1a190*/  STL.64 [R1+0x168], R6 ;  /* 0x0001680601007387 */ /* 0x0001e40000100a00 */
[C---:B0-----:R-:W-:Y:S01]  /*1a1a0*/  HMMA.16816.F32 R4, R8.reuse, R38, R44 ;  /* 0x000000260804723c */ /* 0x041fe2000000182c */
[----:B------:R-:W-:Y:S02]  /*1a1b0*/  F2FP.F16.E4M3.UNPACK_B R40, R48.H1 ;  /* 0x00000030ff28723e */ /* 0x000fe400030006ff */
[----:B------:R-:W-:Y:S01]  /*1a1c0*/  F2FP.F16.E4M3.UNPACK_B R41, R49.H1 ;  /* 0x00000031ff29723e */ /* 0x000fe200030006ff */
[----:B------:R-:W-:Y:S04]  /*1a1d0*/  STL.64 [R1+0xdc0], R38 ;  /* 0x000dc02601007387 */ /* 0x000fe80000100a00 */
[----:B------:R-:W-:Y:S11]  /*1a1e0*/  STL.64 [R1+0xdb8], R36 ;  /* 0x000db82401007387 */ /* 0x000ff60000100a00 */
[----:B------:R-:W-:Y:S04]  /*1a1f0*/  STL.64 [R1+0x180], R4 ;  /* 0x0001800401007387 */ /* 0x000fe80000100a00 */
[----:B------:R0:W-:Y:S02]  /*1a200*/  STL.64 [R1+0x188], R6 ;  /* 0x0001880601007387 */ /* 0x0001e40000100a00 */
[----:B0-----:R-:W-:Y:S02]  /*1a210*/  HMMA.16816.F32 R4, R8, R40, R32 ;  /* 0x000000280804723c */ /* 0x001fe40000001820 */
[----:B------:R-:W2:Y:S01]  /*1a220*/  LDL.LU R32, [R1+0x3e0] ;  /* 0x0003e00001207983 */ /* 0x000ea20000300800 */
[----:B------:R-:W-:-:S02]  /*1a230*/  IMAD.MOV.U32 R34, RZ, RZ, R51 ;  /* 0x000000ffff227224 */ /* 0x000fc400078e0033 */
[----:B------:R-:W-:-:S14]  /*1a240*/  IMAD.MOV.U32 R35, RZ, RZ, R28 ;  /* 0x000000ffff237224 */ /* 0x000fdc00078e001c */
[----:B------:R0:W-:Y:S04]  /*1a250*/  STL.64 [R1+0x1a0], R4 ;  /* 0x0001a00401007387 */ /* 0x0001e80000100a00 */
[----:B------:R1:W-:Y:S04]  /*1a260*/  STL.64 [R1+0x1a8], R6 ;  /* 0x0001a80601007387 */ /* 0x0003e80000100a00 */
[----:B------:R-:W2:Y:S04]  /*1a270*/  LDL.LU R33, [R1+0x3e4] ;  /* 0x0003e40001217983 */ /* 0x000ea80000300800 */
[----:B------:R-:W3:Y:S04]  /*1a280*/  LDL.LU R51, [R1+0xe38] ;  /* 0x000e380001337983 */ /* 0x000ee80000300800 */
[----:B------:R-:W4:Y:S04]  /*1a290*/  LDL.LU R28, [R1+0xe34] ;  /* 0x000e3400011c7983 */ /* 0x000f280000300800 */
[----:B------:R-:W2:Y:S04]  /*1a2a0*/  LDL.LU R12, [R1+0x1c0] ;  /* 0x0001c000010c7983 */ /* 0x000ea80000300800 */
[----:B------:R-:W2:Y:S04]  /*1a2b0*/  LDL.LU R13, [R1+0x1c4] ;  /* 0x0001c400010d7983 */ /* 0x000ea80000300800 */
[----:B------:R-:W2:Y:S04]  /*1a2c0*/  LDL.LU R14, [R1+0x1c8] ;  /* 0x0001c800010e7983 */ /* 0x000ea80000300800 */
[----:B------:R-:W2:Y:S01]  /*1a2d0*/  LDL.LU R15, [R1+0x1cc] ;  /* 0x0001cc00010f7983 */ /* 0x000ea20000300800 */
[----:B------:R-:W-:-:S03]  /*1a2e0*/  IMAD.MOV.U32 R55, RZ, RZ, R24 ;  /* 0x000000ffff377224 */ /* 0x000fc600078e0018 */
[----:B0-----:R-:W2:Y:S01]  /*1a2f0*/  LDL.LU R4, [R1+0x230] ;  /* 0x0002300001047983 */ /* 0x001ea20000300800 */
[----:B------:R-:W-:-:S03]  /*1a300*/  IMAD.MOV.U32 R54, RZ, RZ, R25 ;  /* 0x000000ffff367224 */ /* 0x000fc600078e0019 */
[----:B------:R-:W2:Y:S01]  /*1a310*/  LDL.LU R5, [R1+0x234] ;  /* 0x0002340001057983 */ /* 0x000ea20000300800 */
[----:B------:R-:W-:-:S03]  /*1a320*/  IMAD.MOV.U32 R53, RZ, RZ, R26 ;  /* 0x000000ffff357224 */ /* 0x000fc600078e001a */
[----:B-1----:R-:W2:Y:S01]  /*1a330*/  LDL.LU R6, [R1+0x238] ;  /* 0x0002380001067983 */ /* 0x002ea20000300800 */
[----:B------:R-:W-:-:S03]  /*1a340*/  IMAD.MOV.U32 R52, RZ, RZ, R27 ;  /* 0x000000ffff347224 */ /* 0x000fc600078e001b */
[----:B------:R-:W2:Y:S01]  /*1a350*/  LDL.LU R7, [R1+0x23c] ;  /* 0x00023c0001077983 */ /* 0x000ea20000300800 */
[----:B------:R-:W-:-:S03]  /*1a360*/  F2FP.F16.E4M3.UNPACK_B R42, R50.H1 ;  /* 0x00000032ff2a723e */ /* 0x000fc600030006ff */
        /* <DEDUP_REMOVED lines=17> */
[----:B------:R-:W-:-:S02]  /*1a480*/  IMAD.MOV.U32 R45, RZ, RZ, R31 ;  /* 0x000000ffff2d7224 */ /* 0x000fc400078e001f */
[----:B---3--:R-:W-:Y:S02]  /*1a490*/  IMAD.MOV.U32 R22, RZ, RZ, R51 ;  /* 0x000000ffff167224 */ /* 0x008fe400078e0033 */
[----:B----4-:R-:W-:Y:S02]  /*1a4a0*/  IMAD.MOV.U32 R21, RZ, RZ, R28 ;  /* 0x000000ffff157224 */ /* 0x010fe400078e001c */
[----:B------:R-:W3:Y:S04]  /*1a4b0*/  LDL.LU R28, [R1+0xe30] ;  /* 0x000e3000011c7983 */ /* 0x000ee80000300800 */
[----:B------:R-:W4:Y:S04]  /*1a4c0*/  LDL.LU R51, [R1+0xe2c] ;  /* 0x000e2c0001337983 */ /* 0x000f280000300800 */
[----:B------:R-:W2:Y:S04]  /*1a4d0*/  LDL.LU R23, [R1+0x41c] ;  /* 0x00041c0001177983 */ /* 0x000ea80000300800 */
[----:B------:R-:W3:Y:S04]  /*1a4e0*/  LDL.LU R44, [R1+0x3f0] ;  /* 0x0003f000012c7983 */ /* 0x000ee80000300800 */
[----:B------:R-:W3:Y:S01]  /*1a4f0*/  LDL.LU R31, [R1+0xe28] ;  /* 0x000e2800011f7983 */ /* 0x000ee20000300800 */
[----:B------:R-:W-:-:S02]  /*1a500*/  IMAD.MOV.U32 R46, RZ, RZ, R30 ;  /* 0x000000ffff2e7224 */ /* 0x000fc400078e001e */
[----:B------:R-:W-:Y:S01]  /*1a510*/  IMAD.MOV.U32 R47, RZ, RZ, R29 ;  /* 0x000000ffff2f7224 */ /* 0x000fe200078e001d */
[----:B------:R-:W3:Y:S04]  /*1a520*/  LDL.LU R30, [R1+0xe24] ;  /* 0x000e2400011e7983 */ /* 0x000ee80000300800 */
[----:B------:R-:W3:Y:S01]  /*1a530*/  LDL.LU R29, [R1+0xe20] ;  /* 0x000e2000011d7983 */ /* 0x000ee20000300800 */
[----:B----4-:R-:W-:-:S07]  /*1a540*/  F2FP.F16.E4M3.UNPACK_B R43, R51.H1 ;  /* 0x00000033ff2b723e */ /* 0x010fce00030006ff */
[----:B--2---:R-:W-:-:S15]  /*1a550*/  HMMA.16816.F32 R12, R8, R42, R12 ;  /* 0x0000002a080c723c */ /* 0x004fde000000180c */
[----:B------:R-:W-:-:S04]  /*1a560*/  NOP ;  /* 0x0000000000007918 */ /* 0x000fc80000000000 */
[----:B------:R-:W-:Y:S04]  /*1a570*/  STL.64 [R1+0x1c0], R12 ;  /* 0x0001c00c01007387 */ /* 0x000fe80000100a00 */
[----:B------:R0:W-:Y:S04]  /*1a580*/  STL.64 [R1+0x1c8], R14 ;  /* 0x0001c80e01007387 */ /* 0x0001e80000100a00 */
[----:B0-----:R-:W2:Y:S04]  /*1a590*/  LDL.LU.64 R14, [R1+0xe18] ;  /* 0x000e1800010e7983 */ /* 0x001ea80000300a00 */
[----:B------:R-:W4:Y:S04]  /*1a5a0*/  LDL.LU.64 R12, [R1+0xe10] ;  /* 0x000e1000010c7983 */ /* 0x000f280000300a00 */
[----:B------:R-:W-:Y:S04]  /*1a5b0*/  STL.64 [R1+0xda0], R42 ;  /* 0x000da02a01007387 */ /* 0x000fe80000100a00 */
[----:B------:R0:W-:Y:S04]  /*1a5c0*/  STL.64 [R1+0xd98], R40 ;  /* 0x000d982801007387 */ /* 0x0001e80000100a00 */
[----:B0-----:R-:W2:Y:S01]  /*1a5d0*/  LDL.LU R40, [R1+0x420] ;  /* 0x0004200001287983 */ /* 0x001ea20000300800 */
[----:B---3--:R-:W-:-:S03]  /*1a5e0*/  IMAD.MOV.U32 R41, RZ, RZ, R31 ;  /* 0x000000ffff297224 */ /* 0x008fc600078e001f */
[----:B------:R-:W3:Y:S01]  /*1a5f0*/  LDL.LU R31, [R1+0xe08] ;  /* 0x000e0800011f7983 */ /* 0x000ee20000300800 */
[----:B------:R-:W-:Y:S02]  /*1a600*/  F2FP.F16.E4M3.UNPACK_B R28, R28.H1 ;  /* 0x0000001cff1c723e */ /* 0x000fe400030006ff */
[----:B------:R-:W-:Y:S01]  /*1a610*/  F2FP.F16.E4M3.UNPACK_B R29, R29.H1 ;  /* 0x0000001dff1d723e */ /* 0x000fe200030006ff */
[----:B------:R-:W2:Y:S04]  /*1a620*/  LDL.LU R42, [R1+0x428] ;  /* 0x00042800012a7983 */ /* 0x000ea80000300800 */
[----:B------:R-:W2:Y:S02]  /*1a630*/  LDL.LU R43, [R1+0x42c] ;  /* 0x00042c00012b7983 */ /* 0x000ea40000300800 */
[----:B------:R-:W-:Y:S01]  /*1a640*/  HMMA.16816.F32 R24, R8, R28, R24 ;  /* 0x0000001c0818723c */ /* 0x000fe20000001818 */
[----:B------:R-:W-:-:S15]  /*1a650*/  F2FP.F16.E4M3.UNPACK_B R30, R30.H1 ;  /* 0x0000001eff1e723e */ /* 0x000fde00030006ff */
[----:B------:R-:W-:-:S03]  /*1a660*/  NOP ;  /* 0x0000000000007918 */ /* 0x000fc60000000000 */
[----:B------:R-:W-:Y:S04]  /*1a670*/  STL.64 [R1+0x1e0], R24 ;  /* 0x0001e01801007387 */ /* 0x000fe80000100a00 */
[----:B------:R0:W-:Y:S04]  /*1a680*/  STL.64 [R1+0x1e8], R26 ;  /* 0x0001e81a01007387 */ /* 0x0001e80000100a00 */
[----:B0-----:R-:W2:Y:S04]  /*1a690*/  LDL.LU.64 R26, [R1+0xe00] ;  /* 0x000e0000011a7983 */ /* 0x001ea80000300a00 */
[----:B------:R-:W2:Y:S01]  /*1a6a0*/  LDL.LU.64 R24, [R1+0xdf8] ;  /* 0x000df80001187983 */ /* 0x000ea20000300a00 */
[----:B---3--:R-:W-:-:S07]  /*1a6b0*/  F2FP.F16.E4M3.UNPACK_B R31, R31.H1 ;  /* 0x0000001fff1f723e */ /* 0x008fce00030006ff */
[----:B------:R-:W-:-:S15]  /*1a6c0*/  HMMA.16816.F32 R4, R8, R30, R4 ;  /* 0x0000001e0804723c */ /* 0x000fde0000001804 */
[----:B------:R-:W-:-:S04]  /*1a6d0*/  NOP ;  /* 0x0000000000007918 */ /* 0x000fc80000000000 */
[----:B------:R-:W-:Y:S04]  /*1a6e0*/  STL.64 [R1+0x230], R4 ;  /* 0x0002300401007387 */ /* 0x000fe80000100a00 */
[----:B------:R0:W-:Y:S04]  /*1a6f0*/  STL.64 [R1+0x238], R6 ;  /* 0x0002380601007387 */ /* 0x0001e80000100a00 */
[----:B0-----:R-:W3:Y:S04]  /*1a700*/  LDL.LU.64 R6, [R1+0xdf0] ;  /* 0x000df00001067983 */ /* 0x001ee80000300a00 */
[----:B------:R-:W3:Y:S01]  /*1a710*/  LDL.LU.64 R4, [R1+0xde8] ;  /* 0x000de80001047983 */ /* 0x000ee20000300a00 */
[----:B--2---:R-:W-:-:S02]  /*1a720*/  F2FP.F16.E4M3.UNPACK_B R24, R24.H1 ;  /* 0x00000018ff18723e */ /* 0x004fc400030006ff */
[----:B------:R-:W-:Y:S01]  /*1a730*/  F2FP.F16.E4M3.UNPACK_B R25, R25.H1 ;  /* 0x00000019ff19723e */ /* 0x000fe200030006ff */
[----:B------:R-:W-:Y:S01]  /*1a740*/  STL.64 [R1+0xdb0], R30 ;  /* 0x000db01e01007387 */ /* 0x000fe20000100a00 */
[----:B------:R-:W-:Y:S02]  /*1a750*/  F2FP.F16.E4M3.UNPACK_B R26, R26.H1 ;  /* 0x0000001aff1a723e */ /* 0x000fe400030006ff */
[----:B------:R-:W-:Y:S01]  /*1a760*/  F2FP.F16.E4M3.UNPACK_B R27, R27.H1 ;  /* 0x0000001bff1b723e */ /* 0x000fe200030006ff */
[----:B------:R0:W-:Y:S02]  /*1a770*/  STL.64 [R1+0xda8], R28 ;  /* 0x000da81c01007387 */ /* 0x0001e40000100a00 */
[C---:B0-----:R-:W-:Y:S08]  /*1a780*/  HMMA.16816.F32 R28, R8.reuse, R24, R40 ;  /* 0x00000018081c723c */ /* 0x041ff00000001828 */
[----:B------:R-:W-:Y:S01]  /*1a790*/  HMMA.16816.F32 R8, R8, R26, R52 ;  /* 0x0000001a0808723c */ /* 0x000fe20000001834 */
[----:B------:R-:W-:-:S02]  /*1a7a0*/  IMAD R3, R3, 0x100, R50 ;  /* 0x0000010003037824 */ /* 0x000fc400078e0232 */
[----:B------:R-:W-:Y:S02]  /*1a7b0*/  IMAD R48, R48, 0x100, R49 ;  /* 0x0000010030307824 */ /* 0x000fe400078e0231 */
[----:B------:R-:W-:Y:S02]  /*1a7c0*/  IMAD R49, R37, 0x100, R36 ;  /* 0x0000010025317824 */ /* 0x000fe400078e0224 */
[----:B------:R-:W-:-:S04]  /*1a7d0*/  IMAD R50, R39, 0x100, R38 ;  /* 0x0000010027327824 */ /* 0x000fc800078e0226 */
[----:B------:R-:W-:Y:S04]  /*1a7e0*/  STL.64 [R1+0x420], R28 ;  /* 0x0004201c01007387 */ /* 0x000fe80000100a00 */
[----:B------:R-:W-:Y:S04]  /*1a7f0*/  STL.64 [R1+0x428], R30 ;  /* 0x0004281e01007387 */ /* 0x000fe80000100a00 */
[----:B------:R-:W-:Y:S04]  /*1a800*/  STL.64 [R1+0xdd0], R26 ;  /* 0x000dd01a01007387 */ /* 0x000fe80000100a00 */
[----:B------:R-:W-:Y:S04]  /*1a810*/  STL.64 [R1+0xdc8], R24 ;  /* 0x000dc81801007387 */ /* 0x000fe80000100a00 */
[----:B------:R0:W-:Y:S04]  /*1a820*/  STL.64 [R1+0x220], R8 ;  /* 0x0002200801007387 */ /* 0x0001e80000100a00 */
[----:B------:R1:W-:Y:S01]  /*1a830*/  STL.64 [R1+0x228], R10 ;  /* 0x0002280a01007387 */ /* 0x0003e20000100a00 */
[----:B0-----:R-:W-:-:S02]  /*1a840*/  F2FP.F16.E4M3.UNPACK_B R8, R3 ;  /* 0x00000003ff08723e */ /* 0x001fc400020006ff */
[----:B------:R-:W-:Y:S02]  /*1a850*/  F2FP.F16.E4M3.UNPACK_B R9, R48 ;  /* 0x00000030ff09723e */ /* 0x000fe400020006ff */
[----:B-1----:R-:W-:Y:S02]  /*1a860*/  F2FP.F16.E4M3.UNPACK_B R10, R49 ;  /* 0x00000031ff0a723e */ /* 0x002fe400020006ff */
[----:B------:R-:W-:-:S07]  /*1a870*/  F2FP.F16.E4M3.UNPACK_B R11, R50 ;  /* 0x00000032ff0b723e */ /* 0x000fce00020006ff */
[C---:B----4-:R-:W-:Y:S08]  /*1a880*/  HMMA.16816.F32 R24, R8.reuse, R12, R44 ;  /* 0x0000000c0818723c */ /* 0x050ff0000000182c */
[C---:B---3--:R-:W-:Y:S08]  /*1a890*/  HMMA.16816.F32 R20, R8.reuse, R4, R20 ;  /* 0x000000040814723c */ /* 0x048ff00000001814 */
[C---:B------:R-:W-:Y:S11]  /*1a8a0*/  HMMA.16816.F32 R28, R8.reuse, R6, R56 ;  /* 0x00000006081c723c */ /* 0x040ff60000001838 */
[----:B------:R-:W-:Y:S04]  /*1a8b0*/  STL.64 [R1+0x410], R20 ;  /* 0x0004101401007387 */ /* 0x000fe80000100a00 */
[----:B------:R0:W-:Y:S02]  /*1a8c0*/  STL.64 [R1+0x418], R22 ;  /* 0x0004181601007387 */ /* 0x0001e40000100a00 */
[C---:B0-----:R-:W-:Y:S02]  /*1a8d0*/  HMMA.16816.F32 R20, R8.reuse, R14, R32 ;  /* 0x0000000e0814723c */ /* 0x041fe40000001820 */
[----:B------:R-:W-:Y:S04]  /*1a8e0*/  STL.64 [R1+0x400], R28 ;  /* 0x0004001c01007387 */ /* 0x000fe80000100a00 */
[----:B------:R-:W-:Y:S04]  /*1a8f0*/  STL.64 [R1+0x408], R30 ;  /* 0x0004081e01007387 */ /* 0x000fe80000100a00 */
[----:B------:R-:W2:Y:S04]  /*1a900*/  LDL.LU R44, [R1+0x210] ;  /* 0x00021000012c7983 */ /* 0x000ea80000300800 */
[----:B------:R-:W-:Y:S04]  /*1a910*/  STL.64 [R1+0x3f0], R24 ;  /* 0x0003f01801007387 */ /* 0x000fe80000100a00 */
[----:B------:R-:W-:Y:S04]  /*1a920*/  STL.64 [R1+0x3f8], R26 ;  /* 0x0003f81a01007387 */ /* 0x000fe80000100a00 */
[----:B------:R0:W-:Y:S04]  /*1a930*/  STL.64 [R1+0x3e0], R20 ;  /* 0x0003e01401007387 */ /* 0x0001e80000100a00 */
[----:B------:R1:W-:Y:S04]  /*1a940*/  STL.64 [R1+0x3e8], R22 ;  /* 0x0003e81601007387 */ /* 0x0003e80000100a00 */
[----:B------:R-:W2:Y:S04]  /*1a950*/  LDL.LU R45, [R1+0x214] ;  /* 0x00021400012d7983 */ /* 0x000ea80000300800 */
[----:B------:R-:W2:Y:S04]  /*1a960*/  LDL.LU R46, [R1+0x218] ;  /* 0x00021800012e7983 */ /* 0x000ea80000300800 */
[----:B------:R-:W2:Y:S04]  /*1a970*/  LDL.LU R47, [R1+0x21c] ;  /* 0x00021c00012f7983 */ /* 0x000ea80000300800 */
[----:B------:R-:W3:Y:S04]  /*1a980*/  LDL.LU R48, [R1+0x330] ;  /* 0x0003300001307983 */ /* 0x000ee80000300800 */
[----:B------:R-:W3:Y:S04]  /*1a990*/  LDL.LU R49, [R1+0x334] ;  /* 0x0003340001317983 */ /* 0x000ee80000300800 */
[----:B------:R-:W3:Y:S04]  /*1a9a0*/  LDL.LU R50, [R1+0x338] ;  /* 0x0003380001327983 */ /* 0x000ee80000300800 */
[----:B------:R-:W3:Y:S04]  /*1a9b0*/  LDL.LU R51, [R1+0x33c] ;  /* 0x00033c0001337983 */ /* 0x000ee80000300800 */
[----:B------:R-:W4:Y:S04]  /*1a9c0*/  LDL.LU R32, [R1+0x3c0] ;  /* 0x0003c00001207983 */ /* 0x000f280000300800 */
[----:B------:R-:W4:Y:S04]  /*1a9d0*/  LDL.LU R33, [R1+0x3c4] ;  /* 0x0003c40001217983 */ /* 0x000f280000300800 */
[----:B------:R-:W4:Y:S04]  /*1a9e0*/  LDL.LU R34, [R1+0x3c8] ;  /* 0x0003c80001227983 */ /* 0x000f280000300800 */
[----:B------:R-:W4:Y:S04]  /*1a9f0*/  LDL.LU R35, [R1+0x3cc] ;  /* 0x0003cc0001237983 */ /* 0x000f280000300800 */
[----:B0-----:R-:W2:Y:S04]  /*1aa00*/  LDL.LU R20, [R1+0x3d0] ;  /* 0x0003d00001147983 */ /* 0x001ea80000300800 */
[----:B------:R-:W2:Y:S04]  /*1aa10*/  LDL.LU R21, [R1+0x3d4] ;  /* 0x0003d40001157983 */ /* 0x000ea80000300800 */
[----:B-1----:R-:W2:Y:S04]  /*1aa20*/  LDL.LU R22, [R1+0x3d8] ;  /* 0x0003d80001167983 */ /* 0x002ea80000300800 */
[----:B------:R-:W2:Y:S04]  /*1aa30*/  LDL.LU R23, [R1+0x3dc] ;  /* 0x0003dc0001177983 */ /* 0x000ea80000300800 */
[----:B------:R-:W3:Y:S04]  /*1aa40*/  LDL.LU R40, [R1+0x380] ;  /* 0x0003800001287983 */ /* 0x000ee80000300800 */
        /* <DEDUP_REMOVED lines=23> */
[----:B------:R-:W-:Y:S04]  /*1abc0*/  STL.64 [R1+0xd90], R14 ;  /* 0x000d900e01007387 */ /* 0x000fe80000100a00 */
[----:B------:R0:W-:Y:S04]  /*1abd0*/  STL.64 [R1+0xd88], R12 ;  /* 0x000d880c01007387 */ /* 0x0001e80000100a00 */
[----:B0-----:R-:W3:Y:S04]  /*1abe0*/  LDL.LU R12, [R1+0x340] ;  /* 0x00034000010c7983 */ /* 0x001ee80000300800 */
[----:B------:R-:W3:Y:S04]  /*1abf0*/  LDL.LU R13, [R1+0x344] ;  /* 0x00034400010d7983 */ /* 0x000ee80000300800 */
[----:B------:R-:W3:Y:S04]  /*1ac00*/  LDL.LU R14, [R1+0x348] ;  /* 0x00034800010e7983 */ /* 0x000ee80000300800 */
[----:B------:R-:W3:Y:S01]  /*1ac10*/  LDL.LU R15, [R1+0x34c] ;  /* 0x00034c00010f7983 */ /* 0x000ee20000300800 */
[----:B--2---:R-:W-:-:S15]  /*1ac20*/  HMMA.16816.F32 R20, R8, R16, R20 ;  /* 0x000000100814723c */ /* 0x004fde0000001814 */
[----:B------:R-:W-:-:S04]  /*1ac30*/  NOP ;  /* 0x0000000000007918 */ /* 0x000fc80000000000 */
[----:B------:R-:W-:Y:S04]  /*1ac40*/  STL.64 [R1+0x3d0], R20 ;  /* 0x0003d01401007387 */ /* 0x000fe80000100a00 */
[----:B------:R0:W-:Y:S04]  /*1ac50*/  STL.64 [R1+0x3d8], R22 ;  /* 0x0003d81601007387 */ /* 0x0001e80000100a00 */
[----:B0-----:R-:W3:Y:S04]  /*1ac60*/  LDL.LU.64 R22, [R1+0xde0] ;  /* 0x000de00001167983 */ /* 0x001ee80000300a00 */
[----:B------:R-:W2:Y:S01]  /*1ac70*/  LDL.LU.64 R20, [R1+0xdd8] ;  /* 0x000dd80001147983 */ /* 0x000ea20000300a00 */
[----:B----4-:R-:W-:-:S15]  /*1ac80*/  HMMA.16816.F32 R32, R8, R18, R32 ;  /* 0x000000120820723c */ /* 0x010fde0000001820 */
[----:B------:R-:W-:-:S04]  /*1ac90*/  NOP ;  /* 0x0000000000007918 */ /* 0x000fc80000000000 */
[----:B------:R0:W-:Y:S04]  /*1aca0*/  STL.64 [R1+0x3c0], R32 ;  /* 0x0003c02001007387 */ /* 0x0001e80000100a00 */
[----:B------:R1:W-:Y:S04]  /*1acb0*/  STL.64 [R1+0x3c8], R34 ;  /* 0x0003c82201007387 */ /* 0x0003e80000100a00 */
[----:B0-----:R-:W4:Y:S04]  /*1acc0*/  LDL.LU R32, [R1+0x320] ;  /* 0x0003200001207983 */ /* 0x001f280000300800 */
[----:B------:R-:W4:Y:S04]  /*1acd0*/  LDL.LU R33, [R1+0x324] ;  /* 0x0003240001217983 */ /* 0x000f280000300800 */
[----:B-1----:R-:W4:Y:S04]  /*1ace0*/  LDL.LU R34, [R1+0x328] ;  /* 0x0003280001227983 */ /* 0x002f280000300800 */
[----:B------:R-:W4:Y:S04]  /*1acf0*/  LDL.LU R35, [R1+0x32c] ;  /* 0x00032c0001237983 */ /* 0x000f280000300800 */
[----:B------:R-:W-:Y:S04]  /*1ad00*/  STL.64 [R1+0xd70], R18 ;  /* 0x000d701201007387 */ /* 0x000fe80000100a00 */
[----:B------:R0:W-:Y:S04]  /*1ad10*/  STL.64 [R1+0xd68], R16 ;  /* 0x000d681001007387 */ /* 0x0001e80000100a00 */
[----:B0-----:R-:W4:Y:S04]  /*1ad20*/  LDL.LU R16, [R1+0x350] ;  /* 0x0003500001107983 */ /* 0x001f280000300800 */
[----:B------:R-:W4:Y:S04]  /*1ad30*/  LDL.LU R17, [R1+0x354] ;  /* 0x0003540001117983 */ /* 0x000f280000300800 */
[----:B------:R-:W4:Y:S04]  /*1ad40*/  LDL.LU R18, [R1+0x358] ;  /* 0x0003580001127983 */ /* 0x000f280000300800 */
[----:B------:R-:W4:Y:S01]  /*1ad50*/  LDL.LU R19, [R1+0x35c] ;  /* 0x00035c0001137983 */ /* 0x000f220000300800 */
        /* <DEDUP_REMOVED lines=10> */
[----:B------:R-:W3:Y:S04]  /*1ae00*/  LDL.LU.64 R36, [R1+0xdb8] ;  /* 0x000db80001247983 */ /* 0x000ee80000300a00 */
[----:B------:R-:W-:Y:S04]  /*1ae10*/  STL.64 [R1+0xd50], R22 ;  /* 0x000d501601007387 */ /* 0x000fe80000100a00 */
[----:B------:R0:W-:Y:S04]  /*1ae20*/  STL.64 [R1+0xd48], R20 ;  /* 0x000d481401007387 */ /* 0x0001e80000100a00 */
[----:B0-----:R-:W4:Y:S04]  /*1ae30*/  LDL.LU R20, [R1+0x360] ;  /* 0x0003600001147983 */ /* 0x001f280000300800 */
[----:B------:R-:W4:Y:S04]  /*1ae40*/  LDL.LU R21, [R1+0x364] ;  /* 0x0003640001157983 */ /* 0x000f280000300800 */
[----:B------:R-:W4:Y:S04]  /*1ae50*/  LDL.LU R22, [R1+0x368] ;  /* 0x0003680001167983 */ /* 0x000f280000300800 */
[----:B------:R-:W4:Y:S01]  /*1ae60*/  LDL.LU R23, [R1+0x36c] ;  /* 0x00036c0001177983 */ /* 0x000f220000300800 */
[C---:B--2---:R-:W-:Y:S08]  /*1ae70*/  HMMA.16816.F32 R40, R8.reuse, R38, R40 ;  /* 0x000000260828723c */ /* 0x044ff00000001828 */
[----:B---3--:R-:W-:-:S15]  /*1ae80*/  HMMA.16816.F32 R28, R8, R36, R28 ;  /* 0x00000024081c723c */ /* 0x008fde000000181c */
[----:B------:R-:W-:-:S04]  /*1ae90*/  NOP ;  /* 0x0000000000007918 */ /* 0x000fc80000000000 */
[----:B------:R-:W-:Y:S04]  /*1aea0*/  STL.64 [R1+0x390], R28 ;  /* 0x0003901c01007387 */ /* 0x000fe80000100a00 */
[----:B------:R0:W-:Y:S04]  /*1aeb0*/  STL.64 [R1+0x398], R30 ;  /* 0x0003981e01007387 */ /* 0x0001e80000100a00 */
[----:B0-----:R-:W2:Y:S04]  /*1aec0*/  LDL.LU.64 R30, [R1+0xdb0] ;  /* 0x000db000011e7983 */ /* 0x001ea80000300a00 */
[----:B------:R-:W4:Y:S04]  /*1aed0*/  LDL.LU.64 R28, [R1+0xda8] ;  /* 0x000da800011c7983 */ /* 0x000f280000300a00 */
[----:B------:R-:W-:Y:S04]  /*1aee0*/  STL.64 [R1+0x380], R40 ;  /* 0x0003802801007387 */ /* 0x000fe80000100a00 */
[----:B------:R0:W-:Y:S04]  /*1aef0*/  STL.64 [R1+0x388], R42 ;  /* 0x0003882a01007387 */ /* 0x0001e80000100a00 */
[----:B0-----:R-:W3:Y:S04]  /*1af00*/  LDL.LU.64 R42, [R1+0xda0] ;  /* 0x000da000012a7983 */ /* 0x001ee80000300a00 */
[----:B------:R-:W3:Y:S04]  /*1af10*/  LDL.LU.64 R40, [R1+0xd98] ;  /* 0x000d980001287983 */ /* 0x000ee80000300a00 */
[----:B------:R-:W-:Y:S04]  /*1af20*/  STL.64 [R1+0xd30], R38 ;  /* 0x000d302601007387 */ /* 0x000fe80000100a00 */
[----:B------:R0:W-:Y:S04]  /*1af30*/  STL.64 [R1+0xd28], R36 ;  /* 0x000d282401007387 */ /* 0x0001e80000100a00 */
[----:B0-----:R-:W3:Y:S04]  /*1af40*/  LDL.LU R36, [R1+0x370] ;  /* 0x0003700001247983 */ /* 0x001ee80000300800 */
[----:B------:R-:W3:Y:S04]  /*1af50*/  LDL.LU R37, [R1+0x374] ;  /* 0x0003740001257983 */ /* 0x000ee80000300800 */
[----:B------:R-:W3:Y:S04]  /*1af60*/  LDL.LU R38, [R1+0x378] ;  /* 0x0003780001267983 */ /* 0x000ee80000300800 */
[----:B------:R-:W3:Y:S01]  /*1af70*/  LDL.LU R39, [R1+0x37c] ;  /* 0x00037c0001277983 */ /* 0x000ee20000300800 */
[----:B------:R-:W-:Y:S01]  /*1af80*/  IMAD R3, R54, 0x100, R55 ;  /* 0x0000010036037824 */ /* 0x000fe200078e0237 */
[C---:B--2---:R-:W-:Y:S08]  /*1af90*/  HMMA.16816.F32 R12, R8.reuse, R30, R12 ;  /* 0x0000001e080c723c */ /* 0x044ff0000000180c */
[C---:B----4-:R-:W-:Y:S08]  /*1afa0*/  HMMA.16816.F32 R16, R8.reuse, R28, R16 ;  /* 0x0000001c0810723c */ /* 0x050ff00000001810 */
[C---:B---3--:R-:W-:Y:S01]  /*1afb0*/  HMMA.16816.F32 R20, R8.reuse, R42, R20 ;  /* 0x0000002a0814723c */ /* 0x048fe20000001814 */
[----:B------:R-:W-:Y:S07]  /*1afc0*/  STL.64 [R1+0xd10], R42 ;  /* 0x000d102a01007387 */ /* 0x000fee0000100a00 */
[----:B------:R-:W-:-:S15]  /*1afd0*/  HMMA.16816.F32 R36, R8, R40, R36 ;  /* 0x000000280824723c */ /* 0x000fde0000001824 */
[----:B------:R-:W-:-:S04]  /*1afe0*/  NOP ;  /* 0x0000000000007918 */ /* 0x000fc80000000000 */
        /* <DEDUP_REMOVED lines=10> */
[----:B------:R0:W-:Y:S02]  /*1b090*/  STL.64 [R1+0x348], R14 ;  /* 0x0003480e01007387 */ /* 0x0001e40000100a00 */
[C---:B0-----:R-:W-:Y:S08]  /*1b0a0*/  HMMA.16816.F32 R12, R8.reuse, R24, R48 ;  /* 0x00000018080c723c */ /* 0x041ff00000001830 */
[----:B------:R-:W-:Y:S01]  /*1b0b0*/  HMMA.16816.F32 R8, R8, R26, R44 ;  /* 0x0000001a0808723c */ /* 0x000fe2000000182c */
[----:B------:R-:W-:-:S02]  /*1b0c0*/  IMAD R48, R52, 0x100, R53 ;  /* 0x0000010034307824 */ /* 0x000fc400078e0235 */
[----:B------:R-:W-:Y:S02]  /*1b0d0*/  IMAD R49, R58, 0x100, R59 ;  /* 0x000001003a317824 */ /* 0x000fe400078e023b */
[----:B------:R-:W-:-:S06]  /*1b0e0*/  IMAD R50, R56, 0x100, R57 ;  /* 0x0000010038327824 */ /* 0x000fcc00078e0239 */
[----:B------:R-:W-:Y:S04]  /*1b0f0*/  STL.64 [R1+0x330], R12 ;  /* 0x0003300c01007387 */ /* 0x000fe80000100a00 */
[----:B------:R-:W-:Y:S04]  /*1b100*/  STL.64 [R1+0x338], R14 ;  /* 0x0003380e01007387 */ /* 0x000fe80000100a00 */
[----:B------:R-:W-:Y:S04]  /*1b110*/  STL.64 [R1+0xd40], R26 ;  /* 0x000d401a01007387 */ /* 0x000fe80000100a00 */
[----:B------:R-:W-:Y:S04]  /*1b120*/  STL.64 [R1+0xd38], R24 ;  /* 0x000d381801007387 */ /* 0x000fe80000100a00 */
[----:B------:R0:W-:Y:S04]  /*1b130*/  STL.64 [R1+0x210], R8 ;  /* 0x0002100801007387 */ /* 0x0001e80000100a00 */
[----:B------:R1:W-:Y:S04]  /*1b140*/  STL.64 [R1+0x218], R10 ;  /* 0x0002180a01007387 */ /* 0x0003e80000100a00 */
[----:B------:R-:W2:Y:S01]  /*1b150*/  LDL.LU R52, [R1+0x240] ;  /* 0x0002400001347983 */ /* 0x000ea20000300800 */
[----:B0-----:R-:W-:-:S02]  /*1b160*/  F2FP.F16.E4M3.UNPACK_B R8, R3 ;  /* 0x00000003ff08723e */ /* 0x001fc400020006ff */
[----:B------:R-:W-:Y:S02]  /*1b170*/  F2FP.F16.E4M3.UNPACK_B R9, R48 ;  /* 0x00000030ff09723e */ /* 0x000fe400020006ff */
[----:B-1----:R-:W-:Y:S02]  /*1b180*/  F2FP.F16.E4M3.UNPACK_B R10, R49 ;  /* 0x00000031ff0a723e */ /* 0x002fe400020006ff */
[----:B------:R-:W-:-:S07]  /*1b190*/  F2FP.F16.E4M3.UNPACK_B R11, R50 ;  /* 0x00000032ff0b723e */ /* 0x000fce00020006ff */
[----:B------:R-:W-:-:S15]  /*1b1a0*/  HMMA.16816.F32 R12, R8, R4, R32 ;  /* 0x00000004080c723c */ /* 0x000fde0000001820 */
[----:B------:R-:W-:-:S04]  /*1b1b0*/  NOP ;  /* 0x0000000000007918 */ /* 0x000fc80000000000 */
[----:B------:R-:W-:Y:S04]  /*1b1c0*/  STL.64 [R1+0x320], R12 ;  /* 0x0003200c01007387 */ /* 0x000fe80000100a00 */
[----:B------:R-:W-:Y:S04]  /*1b1d0*/  STL.64 [R1+0x328], R14 ;  /* 0x0003280e01007387 */ /* 0x000fe80000100a00 */
[----:B------:R-:W2:Y:S04]  /*1b1e0*/  LDL.LU R53, [R1+0x244] ;  /* 0x0002440001357983 */ /* 0x000ea80000300800 */
[----:B------:R-:W3:Y:S04]  /*1b1f0*/  LDL.LU R54, [R1+0x248] ;  /* 0x0002480001367983 */ /* 0x000ee80000300800 */
[----:B------:R-:W3:Y:S04]  /*1b200*/  LDL.LU R55, [R1+0x24c] ;  /* 0x00024c0001377983 */ /* 0x000ee80000300800 */
[----:B---3--:R-:W-:Y:S04]  /*1b210*/  STL.64 [R1+0xd60], R54 ;  /* 0x000d603601007387 */ /* 0x008fe80000100a00 */
[----:B--2---:R-:W-:Y:S04]  /*1b220*/  STL.64 [R1+0xd58], R52 ;  /* 0x000d583401007387 */ /* 0x004fe80000100a00 */
[----:B------:R-:W2:Y:S04]  /*1b230*/  LDL.LU R48, [R1+0x250] ;  /* 0x0002500001307983 */ /* 0x000ea80000300800 */
[----:B------:R-:W2:Y:S04]  /*1b240*/  LDL.LU R49, [R1+0x254] ;  /* 0x0002540001317983 */ /* 0x000ea80000300800 */
[----:B------:R-:W3:Y:S04]  /*1b250*/  LDL.LU R50, [R1+0x258] ;  /* 0x0002580001327983 */ /* 0x000ee80000300800 */
[----:B------:R-:W3:Y:S04]  /*1b260*/  LDL.LU R51, [R1+0x25c] ;  /* 0x00025c0001337983 */ /* 0x000ee80000300800 */
[----:B---3--:R-:W-:Y:S04]  /*1b270*/  STL.64 [R1+0xd80], R50 ;  /* 0x000d803201007387 */ /* 0x008fe80000100a00 */
[----:B--2---:R0:W-:Y:S04]  /*1b280*/  STL.64 [R1+0xd78], R48 ;  /* 0x000d783001007387 */ /* 0x0041e80000100a00 */
[----:B------:R-:W2:Y:S04]  /*1b290*/  LDL.LU R40, [R1+0x290] ;  /* 0x0002900001287983 */ /* 0x000ea80000300800 */
[----:B------:R-:W2:Y:S04]  /*1b2a0*/  LDL.LU R41, [R1+0x294] ;  /* 0x0002940001297983 */ /* 0x000ea80000300800 */
[----:B------:R-:W2:Y:S04]  /*1b2b0*/  LDL.LU R42, [R1+0x298] ;  /* 0x00029800012a7983 */ /* 0x000ea80000300800 */
[----:B------:R-:W2:Y:S04]  /*1b2c0*/  LDL.LU R43, [R1+0x29c] ;  /* 0x00029c00012b7983 */ /* 0x000ea80000300800 */
[----:B------:R-:W3:Y:S04]  /*1b2d0*/  LDL.LU R28, [R1+0x2a0] ;  /* 0x0002a000011c7983 */ /* 0x000ee80000300800 */
[----:B------:R-:W3:Y:S04]  /*1b2e0*/  LDL.LU R29, [R1+0x2a4] ;  /* 0x0002a400011d7983 */ /* 0x000ee80000300800 */
[----:B------:R-:W3:Y:S04]  /*1b2f0*/  LDL.LU R30, [R1+0x2a8] ;  /* 0x0002a800011e7983 */ /* 0x000ee80000300800 */
[----:B------:R-:W3:Y:S04]  /*1b300*/  LDL.LU R31, [R1+0x2ac] ;  /* 0x0002ac00011f7983 */ /* 0x000ee80000300800 */
[----:B0-----:R-:W4:Y:S04]  /*1b310*/  LDL.LU R48, [R1+0x300] ;  /* 0x0003000001307983 */ /* 0x001f280000300800 */
[----:B------:R-:W4:Y:S04]  /*1b320*/  LDL.LU R49, [R1+0x304] ;  /* 0x0003040001317983 */ /* 0x000f280000300800 */
[----:B------:R-:W4:Y:S04]  /*1b330*/  LDL.LU R50, [R1+0x308] ;  /* 0x0003080001327983 */ /* 0x000f280000300800 */
[----:B------:R-:W4:Y:S04]  /*1b340*/  LDL.LU R51, [R1+0x30c] ;  /* 0x00030c0001337983 */ /* 0x000f280000300800 */
        /* <DEDUP_REMOVED lines=41> */
[----:B------:R-:W4:Y:S01]  /*1b5e0*/  LDL.LU.64 R12, [R1+0xd88] ;  /* 0x000d8800010c7983 */ /* 0x000f220000300a00 */
[C---:B---3--:R-:W-:Y:S08]  /*1b5f0*/  HMMA.16816.F32 R16, R8.reuse, R14, R16 ;  /* 0x0000000e0810723c */ /* 0x048ff00000001810 */
[----:B----4-:R-:W-:-:S15]  /*1b600*/  HMMA.16816.F32 R48, R8, R12, R48 ;  /* 0x0000000c0830723c */ /* 0x010fde0000001830 */
[----:B------:R-:W-:-:S04]  /*1b610*/  NOP ;  /* 0x0000000000007918 */ /* 0x000fc80000000000 */
[----:B------:R-:W-:Y:S04]  /*1b620*/  STL.64 [R1+0x300], R48 ;  /* 0x0003003001007387 */ /* 0x000fe80000100a00 */
[----:B------:R0:W-:Y:S04]  /*1b630*/  STL.64 [R1+0x308], R50 ;  /* 0x0003083201007387 */ /* 0x0001e80000100a00 */
[----:B0-----:R-:W2:Y:S04]  /*1b640*/  LDL.LU.64 R50, [R1+0xd80] ;  /* 0x000d800001327983 */ /* 0x001ea80000300a00 */
[----:B------:R-:W2:Y:S04]  /*1b650*/  LDL.LU.64 R48, [R1+0xd78] ;  /* 0x000d780001307983 */ /* 0x000ea80000300a00 */
[----:B------:R-:W-:Y:S04]  /*1b660*/  STL.64 [R1+0x2f0], R16 ;  /* 0x0002f01001007387 */ /* 0x000fe80000100a00 */
[----:B------:R0:W-:Y:S04]  /*1b670*/  STL.64 [R1+0x2f8], R18 ;  /* 0x0002f81201007387 */ /* 0x0001e80000100a00 */
[----:B0-----:R-:W3:Y:S04]  /*1b680*/  LDL.LU.64 R18, [R1+0xd70] ;  /* 0x000d700001127983 */ /* 0x001ee80000300a00 */
[----:B------:R-:W4:Y:S04]  /*1b690*/  LDL.LU.64 R16, [R1+0xd68] ;  /* 0x000d680001107983 */ /* 0x000f280000300a00 */
[----:B------:R-:W-:Y:S04]  /*1b6a0*/  STL.64 [R1+0xce8], R14 ;  /* 0x000ce80e01007387 */ /* 0x000fe80000100a00 */
[----:B------:R0:W-:Y:S04]  /*1b6b0*/  STL.64 [R1+0xce0], R12 ;  /* 0x000ce00c01007387 */ /* 0x0001e80000100a00 */
[----:B0-----:R-:W2:Y:S04]  /*1b6c0*/  LDL.LU R12, [R1+0x260] ;  /* 0x00026000010c7983 */ /* 0x001ea80000300800 */
[----:B------:R-:W2:Y:S04]  /*1b6d0*/  LDL.LU R13, [R1+0x264] ;  /* 0x00026400010d7983 */ /* 0x000ea80000300800 */
[----:B------:R-:W2:Y:S04]  /*1b6e0*/  LDL.LU R14, [R1+0x268] ;  /* 0x00026800010e7983 */ /* 0x000ea80000300800 */
[----:B------:R-:W2:Y:S01]  /*1b6f0*/  LDL.LU R15, [R1+0x26c] ;  /* 0x00026c00010f7983 */ /* 0x000ea20000300800 */
[C---:B---3--:R-:W-:Y:S08]  /*1b700*/  HMMA.16816.F32 R20, R8.reuse, R18, R20 ;  /* 0x000000120814723c */ /* 0x048ff00000001814 */
[----:B----4-:R-:W-:-:S15]  /*1b710*/  HMMA.16816.F32 R52, R8, R16, R52 ;  /* 0x000000100834723c */ /* 0x010fde0000001834 */
[----:B------:R-:W-:-:S04]  /*1b720*/  NOP ;  /* 0x0000000000007918 */ /* 0x000fc80000000000 */
[----:B------:R-:W-:Y:S04]  /*1b730*/  STL.64 [R1+0x2e0], R52 ;  /* 0x0002e03401007387 */ /* 0x000fe80000100a00 */
[----:B------:R0:W-:Y:S04]  /*1b740*/  STL.64 [R1+0x2e8], R54 ;  /* 0x0002e83601007387 */ /* 0x0001e80000100a00 */
[----:B0-----:R-:W3:Y:S04]  /*1b750*/  LDL.LU.64 R54, [R1+0xd60] ;  /* 0x000d600001367983 */ /* 0x001ee80000300a00 */
        /* <DEDUP_REMOVED lines=11> */
[C---:B----4-:R-:W-:Y:S08]  /*1b810*/  HMMA.16816.F32 R36, R8.reuse, R22, R36 ;  /* 0x000000160824723c */ /* 0x050ff00000001824 */
        /* <DEDUP_REMOVED lines=28> */
[----:B------:R-:W-:Y:S01]  /*1b9e0*/  STL.64 [R1+0xc70], R36 ;  /* 0x000c702401007387 */ /* 0x000fe20000100a00 */
[C---:B--2---:R-:W-:Y:S08]  /*1b9f0*/  HMMA.16816.F32 R16, R8.reuse, R42, R16 ;  /* 0x0000002a0810723c */ /* 0x044ff00000001810 */
[----:B----4-:R-:W-:Y:S01]  /*1ba00*/  HMMA.16816.F32 R20, R8, R40, R20 ;  /* 0x000000280814723c */ /* 0x010fe20000001814 */
[----:B------:R-:W-:-:S15]  /*1ba10*/  STL.64 [R1+0xc88], R42 ;  /* 0x000c882a01007387 */ /* 0x000fde0000100a00 */
[----:B------:R-:W-:-:S03]  /*1ba20*/  NOP ;  /* 0x0000000000007918 */ /* 0x000fc60000000000 */
[----:B------:R-:W-:Y:S04]  /*1ba30*/  STL.64 [R1+0x280], R20 ;  /* 0x0002801401007387 */ /* 0x000fe80000100a00 */
[----:B------:R-:W-:Y:S04]  /*1ba40*/  STL.64 [R1+0x288], R22 ;  /* 0x0002881601007387 */ /* 0x000fe80000100a00 */
[----:B------:R-:W-:Y:S04]  /*1ba50*/  STL.64 [R1+0xc80], R40 ;  /* 0x000c802801007387 */ /* 0x000fe80000100a00 */
[----:B------:R-:W-:Y:S04]  /*1ba60*/  STL.64 [R1+0x270], R16 ;  /* 0x0002701001007387 */ /* 0x000fe80000100a00 */
[----:B------:R3:W-:Y:S02]  /*1ba70*/  STL.64 [R1+0x278], R18 ;  /* 0x0002781201007387 */ /* 0x0007e40000100a00 */
[C---:B---3--:R-:W-:Y:S08]  /*1ba80*/  HMMA.16816.F32 R16, R8.reuse, R28, R12 ;  /* 0x0000001c0810723c */ /* 0x048ff0000000180c */
[C---:B------:R-:W-:Y:S01]  /*1ba90*/  HMMA.16816.F32 R12, R8.reuse, R30, R48 ;  /* 0x0000001e080c723c */ /* 0x040fe20000001830 */
[----:B------:R-:W-:Y:S10]  /*1baa0*/  STL.64 [R1+0xcb0], R30 ;  /* 0x000cb01e01007387 */ /* 0x000ff40000100a00 */
[----:B------:R-:W-:Y:S04]  /*1bab0*/  STL.64 [R1+0x260], R16 ;  /* 0x0002601001007387 */ /* 0x000fe80000100a00 */
[----:B------:R-:W-:Y:S04]  /*1bac0*/  STL.64 [R1+0x268], R18 ;  /* 0x0002681201007387 */ /* 0x000fe80000100a00 */
[----:B------:R-:W-:Y:S04]  /*1bad0*/  STL.64 [R1+0xca8], R28 ;  /* 0x000ca81c01007387 */ /* 0x000fe80000100a00 */
[----:B------:R-:W-:Y:S04]  /*1bae0*/  STL.64 [R1+0x250], R12 ;  /* 0x0002500c01007387 */ /* 0x000fe80000100a00 */
[----:B------:R0:W-:Y:S02]  /*1baf0*/  STL.64 [R1+0x258], R14 ;  /* 0x0002580e01007387 */ /* 0x0001e40000100a00 */
[C---:B0-----:R-:W-:Y:S08]  /*1bb00*/  HMMA.16816.F32 R12, R8.reuse, R24, R52 ;  /* 0x00000018080c723c */ /* 0x041ff00000001834 */
[----:B------:R-:W-:Y:S11]  /*1bb10*/  HMMA.16816.F32 R8, R8, R26, R32 ;  /* 0x0000001a0808723c */ /* 0x000ff60000001820 */
[----:B------:R0:W-:Y:S04]  /*1bb20*/  STL.64 [R1+0x240], R12 ;  /* 0x0002400c01007387 */ /* 0x0001e80000100a00 */
[----:B------:R1:W-:Y:S04]  /*1bb30*/  STL.64 [R1+0x248], R14 ;  /* 0x0002480e01007387 */ /* 0x0003e80000100a00 */
[----:B------:R-:W-:Y:S04]  /*1bb40*/  STL.64 [R1+0xcd0], R26 ;  /* 0x000cd01a01007387 */ /* 0x000fe80000100a00 */
[----:B------:R-:W-:Y:S04]  /*1bb50*/  STL.64 [R1+0xcc8], R24 ;  /* 0x000cc81801007387 */ /* 0x000fe80000100a00 */
[----:B------:R-:W-:Y:S04]  /*1bb60*/  STL.64 [R1+0x200], R8 ;  /* 0x0002000801007387 */ /* 0x000fe80000100a00 */
[----:B------:R-:W-:Y:S04]  /*1bb70*/  STL.64 [R1+0x208], R10 ;  /* 0x0002080a01007387 */ /* 0x000fe80000100a00 */
[----:B------:R-:W2:Y:S04]  /*1bb80*/  LDL.LU R32, [R1+0xc0] ;  /* 0x0000c00001207983 */ /* 0x000ea80000300800 */
[----:B------:R-:W2:Y:S04]  /*1bb90*/  LDL.LU R33, [R1+0xc4] ;  /* 0x0000c40001217983 */ /* 0x000ea80000300800 */
[----:B------:R-:W3:Y:S04]  /*1bba0*/  LDL.LU R34, [R1+0xc8] ;  /* 0x0000c80001227983 */ /* 0x000ee80000300800 */
[----:B------:R-:W3:Y:S01]  /*1bbb0*/  LDL.LU R35, [R1+0xcc] ;  /* 0x0000cc0001237983 */ /* 0x000ee20000300800 */
[----:B------:R-:W-:-:S02]  /*1bbc0*/  IMAD R49, R45, 0x100, R44 ;  /* 0x000001002d317824 */ /* 0x000fc400078e022c */
[----:B------:R-:W-:Y:S02]  /*1bbd0*/  IMAD R50, R47, 0x100, R46 ;  /* 0x000001002f327824 */ /* 0x000fe400078e022e */
[----:B------:R-:W-:Y:S02]  /*1bbe0*/  IMAD.MOV.U32 R46, RZ, RZ, R60 ;  /* 0x000000ffff2e7224 */ /* 0x000fe400078e003c */
[----:B------:R-:W-:Y:S01]  /*1bbf0*/  IMAD.MOV.U32 R47, RZ, RZ, R61 ;  /* 0x000000ffff2f7224 */ /* 0x000fe200078e003d */
[----:B---3--:R-:W-:Y:S04]  /*1bc00*/  STL.64 [R1+0xcf8], R34 ;  /* 0x000cf82201007387 */ /* 0x008fe80000100a00 */
[----:B--2---:R2:W-:Y:S04]  /*1bc10*/  STL.64 [R1+0xcf0], R32 ;  /* 0x000cf02001007387 */ /* 0x0045e80000100a00 */
[----:B------:R-:W3:Y:S04]  /*1bc20*/  LDL.LU R44, [R1+0xf0] ;  /* 0x0000f000012c7983 */ /* 0x000ee80000300800 */
[----:B------:R-:W3:Y:S04]  /*1bc30*/  LDL.LU R45, [R1+0xf4] ;  /* 0x0000f400012d7983 */ /* 0x000ee80000300800 */
[----:B------:R-:W4:Y:S04]  /*1bc40*/  LDL.LU R60, [R1+0xd04] ;  /* 0x000d0400013c7983 */ /* 0x000f280000300800 */
        /* <DEDUP_REMOVED lines=9> */
[----:B0-----:R-:W3:Y:S04]  /*1bce0*/  LDL.LU R12, [R1+0x1d0] ;  /* 0x0001d000010c7983 */ /* 0x001ee80000300800 */
[----:B------:R-:W3:Y:S04]  /*1bcf0*/  LDL.LU R13, [R1+0x1d4] ;  /* 0x0001d400010d7983 */ /* 0x000ee80000300800 */
[----:B-1----:R-:W3:Y:S04]  /*1bd00*/  LDL.LU R14, [R1+0x1d8] ;  /* 0x0001d800010e7983 */ /* 0x002ee80000300800 */
[----:B------:R-:W3:Y:S04]  /*1bd10*/  LDL.LU R15, [R1+0x1dc] ;  /* 0x0001dc00010f7983 */ /* 0x000ee80000300800 */
[----:B--2---:R-:W2:Y:S04]  /*1bd20*/  LDL.LU R32, [R1+0x1f0] ;  /* 0x0001f00001207983 */ /* 0x004ea80000300800 */
[----:B------:R-:W2:Y:S04]  /*1bd30*/  LDL.LU R33, [R1+0x1f4] ;  /* 0x0001f40001217983 */ /* 0x000ea80000300800 */
[----:B------:R-:W2:Y:S04]  /*1bd40*/  LDL.LU R34, [R1+0x1f8] ;  /* 0x0001f80001227983 */ /* 0x000ea80000300800 */
[----:B------:R-:W2:Y:S01]  /*1bd50*/  LDL.LU R35, [R1+0x1fc] ;  /* 0x0001fc0001237983 */ /* 0x000ea20000300800 */
[----:B------:R-:W-:-:S02]  /*1bd60*/  IMAD R3, R58, 0x100, R59 ;  /* 0x000001003a037824 */ /* 0x000fc400078e023b */
[----:B------:R-:W-:Y:S01]  /*1bd70*/  IMAD R48, R56, 0x100, R57 ;  /* 0x0000010038307824 */ /* 0x000fe200078e0239 */
[----:B------:R-:W2:Y:S01]  /*1bd80*/  LDL.LU R16, [R1+0x190] ;  /* 0x0001900001107983 */ /* 0x000ea20000300800 */
[----:B------:R-:W-:Y:S02]  /*1bd90*/  F2FP.F16.E4M3.UNPACK_B R10, R49 ;  /* 0x00000031ff0a723e */ /* 0x000fe400020006ff */
[----:B------:R-:W-:Y:S01]  /*1bda0*/  F2FP.F16.E4M3.UNPACK_B R8, R3 ;  /* 0x00000003ff08723e */ /* 0x000fe200020006ff */
[----:B------:R-:W2:Y:S01]  /*1bdb0*/  LDL.LU R17, [R1+0x194] ;  /* 0x0001940001117983 */ /* 0x000ea20000300800 */
[----:B------:R-:W-:Y:S02]  /*1bdc0*/  F2FP.F16.E4M3.UNPACK_B R9, R48 ;  /* 0x00000030ff09723e */ /* 0x000fe400020006ff */
[----:B------:R-:W-:Y:S01]  /*1bdd0*/  F2FP.F16.E4M3.UNPACK_B R11, R50 ;  /* 0x00000032ff0b723e */ /* 0x000fe200020006ff */
        /* <DEDUP_REMOVED lines=21> */
[----:B----4-:R-:W-:-:S02]  /*1bf30*/  IMAD.MOV.U32 R43, RZ, RZ, R60 ;  /* 0x000000ffff2b7224 */ /* 0x010fc400078e003c */
[----:B---3--:R-:W-:Y:S02]  /*1bf40*/  IMAD.MOV.U32 R42, RZ, RZ, R61 ;  /* 0x000000ffff2a7224 */ /* 0x008fe400078e003d */
[----:B------:R-:W3:Y:S04]  /*1bf50*/  LDL.LU R61, [R1+0x7a0] ;  /* 0x0007a000013d7983 */ /* 0x000ee80000300800 */
[----:B------:R-:W4:Y:S04]  /*1bf60*/  LDL.LU R60, [R1+0x7c4] ;  /* 0x0007c400013c7983 */ /* 0x000f280000300800 */
[----:B------:R-:W3:Y:S01]  /*1bf70*/  LDL.LU R3, [R1+0x580] ;  /* 0x0005800001037983 */ /* 0x000ee20000300800 */
[C---:B--2---:R-:W-:Y:S08]  /*1bf80*/  HMMA.16816.F32 R32, R8.reuse, R4, R32 ;  /* 0x000000040820723c */ /* 0x044ff00000001820 */
[----:B------:R-:W-:Y:S11]  /*1bf90*/  HMMA.16816.F32 R4, R8, R6, R12 ;  /* 0x000000060804723c */ /* 0x000ff6000000180c */
[----:B------:R-:W-:Y:S04]  /*1bfa0*/  STL.64 [R1+0x1f0], R32 ;  /* 0x0001f02001007387 */ /* 0x000fe80000100a00 */
[----:B------:R0:W-:Y:S04]  /*1bfb0*/  STL.64 [R1+0x1f8], R34 ;  /* 0x0001f82201007387 */ /* 0x0001e80000100a00 */
[----:B0-----:R-:W2:Y:S04]  /*1bfc0*/  LDL.LU.64 R34, [R1+0xcf8] ;  /* 0x000cf80001227983 */ /* 0x001ea80000300a00 */
[----:B------:R-:W2:Y:S04]  /*1bfd0*/  LDL.LU.64 R32, [R1+0xcf0] ;  /* 0x000cf00001207983 */ /* 0x000ea80000300a00 */
[----:B------:R-:W2:Y:S04]  /*1bfe0*/  LDL.LU.64 R14, [R1+0xce8] ;  /* 0x000ce800010e7983 */ /* 0x000ea80000300a00 */
[----:B------:R-:W2:Y:S04]  /*1bff0*/  LDL.LU.64 R12, [R1+0xce0] ;  /* 0x000ce000010c7983 */ /* 0x000ea80000300a00 */
[----:B------:R0:W-:Y:S04]  /*1c000*/  STL.64 [R1+0x1d0], R4 ;  /* 0x0001d00401007387 */ /* 0x0001e80000100a00 */
[----:B------:R1:W-:Y:S04]  /*1c010*/  STL.64 [R1+0x1d8], R6 ;  /* 0x0001d80601007387 */ /* 0x0003e80000100a00 */
[----:B0-----:R-:W3:Y:S04]  /*1c020*/  LDL.LU R4, [R1+0x40] ;  /* 0x0000400001047983 */ /* 0x001ee80000300800 */
[----:B------:R-:W3:Y:S01]  /*1c030*/  LDL.LU R5, [R1+0x44] ;  /* 0x0000440001057983 */ /* 0x000ee20000300800 */
[----:B-1----:R-:W-:-:S02]  /*1c040*/  IMAD.MOV.U32 R6, RZ, RZ, R2 ;  /* 0x000000ffff067224 */ /* 0x002fc400078e0002 */
[----:B------:R-:W-:Y:S01]  /*1c050*/  IMAD.MOV.U32 R7, RZ, RZ, R0 ;  /* 0x000000ffff077224 */ /* 0x000fe200078e0000 */
[----:B------:R-:W3:Y:S04]  /*1c060*/  LDL.LU R2, [R1+0xcdc] ;  /* 0x000cdc0001027983 */ /* 0x000ee80000300800 */
[----:B------:R-:W3:Y:S01]  /*1c070*/  LDL.LU R0, [R1+0xcd8] ;  /* 0x000cd80001007983 */ /* 0x000ee20000300800 */
[C---:B--2---:R-:W-:Y:S08]  /*1c080*/  HMMA.16816.F32 R24, R8.reuse, R12, R24 ;  /* 0x0000000c0818723c */ /* 0x044ff00000001818 */
[C---:B------:R-:W-:Y:S11]  /*1c090*/  HMMA.16816.F32 R12, R8.reuse, R14, R16 ;  /* 0x0000000e080c723c */ /* 0x040ff60000001810 */
        /* <DEDUP_REMOVED lines=9> */
[----:B------:R-:W3:Y:S04]  /*1c130*/  LDL.LU R13, [R1+0x54] ;  /* 0x00005400010d7983 */ /* 0x000ee80000300800 */
[----:B-1----:R-:W3:Y:S04]  /*1c140*/  LDL.LU R14, [R1+0x58] ;  /* 0x00005800010e7983 */ /* 0x002ee80000300800 */
        /* <DEDUP_REMOVED lines=11> */
[----:B0-----:R-:W4:Y:S04]  /*1c200*/  LDL.LU R16, [R1+0x60] ;  /* 0x0000600001107983 */ /* 0x001f280000300800 */
[----:B------:R-:W4:Y:S01]  /*1c210*/  LDL.LU R17, [R1+0x64] ;  /* 0x0000640001117983 */ /* 0x000f220000300800 */
[----:B---3--:R-:W-:-:S02]  /*1c220*/  IMAD.MOV.U32 R18, RZ, RZ, R0 ;  /* 0x000000ffff127224 */ /* 0x008fc400078e0000 */
        /* <DEDUP_REMOVED lines=21> */
[----:B0-----:R2:W5:Y:S04]  /*1c380*/  LDL.LU.64 R46, [R1+0xc68] ;  /* 0x000c6800012e7983 */ /* 0x0015680000300a00 */
[----:B------:R2:W5:Y:S04]  /*1c390*/  LDL.LU.64 R44, [R1+0xc60] ;  /* 0x000c6000012c7983 */ /* 0x0005680000300a00 */
[----:B------:R-:W2:Y:S04]  /*1c3a0*/  LDL.LU.64 R34, [R1+0xc58] ;  /* 0x000c580001227983 */ /* 0x000ea80000300a00 */
[----:B------:R-:W2:Y:S04]  /*1c3b0*/  LDL.LU.64 R32, [R1+0xc50] ;  /* 0x000c500001207983 */ /* 0x000ea80000300a00 */
[----:B------:R0:W-:Y:S04]  /*1c3c0*/  STL.64 [R1+0xc0], R36 ;  /* 0x0000c02401007387 */ /* 0x0001e80000100a00 */
[----:B------:R3:W-:Y:S04]  /*1c3d0*/  STL.64 [R1+0xc8], R38 ;  /* 0x0000c82601007387 */ /* 0x0007e80000100a00 */
[----:B0-----:R-:W2:Y:S04]  /*1c3e0*/  LDL.LU R36, [R1+0xa0] ;  /* 0x0000a00001247983 */ /* 0x001ea80000300800 */
[----:B------:R-:W2:Y:S01]  /*1c3f0*/  LDL.LU R37, [R1+0xa4] ;  /* 0x0000a40001257983 */ /* 0x000ea20000300800 */
[----:B---3--:R-:W-:-:S02]  /*1c400*/  IMAD.MOV.U32 R38, RZ, RZ, R2 ;  /* 0x000000ffff267224 */ /* 0x008fc400078e0002 */
[----:B------:R-:W-:Y:S01]  /*1c410*/  IMAD.MOV.U32 R39, RZ, RZ, R0 ;  /* 0x000000ffff277224 */ /* 0x000fe200078e0000 */
[----:B------:R3:W5:Y:S04]  /*1c420*/  LDL.LU R2, [R1+0xc48] ;  /* 0x000c480001027983 */ /* 0x0007680000300800 */
[----:B------:R-:W3:Y:S01]  /*1c430*/  LDL.LU R0, [R1+0xc44] ;  /* 0x000c440001007983 */ /* 0x000ee20000300800 */
[----:B------:R-:W-:Y:S01]  /*1c440*/  VIADD R3, R3, 0x1 ;  /* 0x0000000103037836 */ /* 0x000fe20000000000 */
[----:B------:R-:W-:Y:S02]  /*1c450*/  IADD3 R51, P4, PT, R51, UR41, RZ ;  /* 0x0000002933337c10 */ /* 0x000fe4000ff9e0ff */
[----:B------:R-:W-:Y:S02]  /*1c460*/  IADD3 R55, P5, PT, R55, UR41, RZ ;  /* 0x0000002937377c10 */ /* 0x000fe4000ffbe0ff */
[----:B------:R-:W-:-:S02]  /*1c470*/  IADD3 R54, P6, PT, R54, UR41, RZ ;  /* 0x0000002936367c10 */ /* 0x000fc4000ffde0ff */
[----:B------:R-:W-:Y:S02]  /*1c480*/  IADD3 R53, P1, PT, R53, UR41, RZ ;  /* 0x0000002935357c10 */ /* 0x000fe4000ff3e0ff */
[----:B------:R-:W-:Y:S02]  /*1c490*/  IADD3 R52, P2, PT, R52, UR41, RZ ;  /* 0x0000002934347c10 */ /* 0x000fe4000ff5e0ff */
[----:B------:R-:W-:Y:S02]  /*1c4a0*/  IADD3 R59, P3, PT, R59, UR41, RZ ;  /* 0x000000293b3b7c10 */ /* 0x000fe4000ff7e0ff */
[----:B------:R-:W-:Y:S02]  /*1c4b0*/  IADD3.X R58, PT, PT, R58, UR72, RZ, P4, !PT ;  /* 0x000000483a3a7c10 */ /* 0x000fe4000a7fe4ff */
[----:B------:R-:W-:Y:S02]  /*1c4c0*/  IADD3 R57, P4, PT, R57, UR41, RZ ;  /* 0x0000002939397c10 */ /* 0x000fe4000ff9e0ff */
[----:B------:R-:W-:-:S02]  /*1c4d0*/  IADD3.X R56, PT, PT, R56, UR72, RZ, P5, !PT ;  /* 0x0000004838387c10 */ /* 0x000fc4000affe4ff */
[----:B------:R-:W-:Y:S02]  /*1c4e0*/  IADD3 R61, P5, PT, R61, UR41, RZ ;  /* 0x000000293d3d7c10 */ /* 0x000fe4000ffbe0ff */
[----:B----4-:R-:W-:Y:S02]  /*1c4f0*/  IADD3.X R60, PT, PT, R60, UR72, RZ, P6, !PT ;  /* 0x000000483c3c7c10 */ /* 0x010fe4000b7fe4ff */
[----:B------:R-:W-:Y:S01]  /*1c500*/  ISETP.NE.U32.AND P0, PT, R3, UR7, PT ;  /* 0x0000000703007c0c */ /* 0x000fe2000bf05070 */
[----:B--2---:R-:W-:-:S15]  /*1c510*/  HMMA.16816.F32 R36, R8, R40, R36 ;  /* 0x000000280824723c */ /* 0x004fde0000001824 */
[----:B------:R-:W-:-:S04]  /*1c520*/  NOP ;  /* 0x0000000000007918 */ /* 0x000fc80000000000 */
[----:B------:R-:W-:Y:S04]  /*1c530*/  STL.64 [R1+0xa0], R36 ;  /* 0x0000a02401007387 */ /* 0x000fe80000100a00 */
[----:B------:R0:W-:Y:S02]  /*1c540*/  STL.64 [R1+0xa8], R38 ;  /* 0x0000a82601007387 */ /* 0x0001e40000100a00 */
[C---:B0-----:R-:W-:Y:S08]  /*1c550*/  HMMA.16816.F32 R36, R8.reuse, R42, R20 ;  /* 0x0000002a0824723c */ /* 0x041ff00000001814 */
[C---:B------:R-:W-:Y:S08]  /*1c560*/  HMMA.16816.F32 R20, R8.reuse, R28, R16 ;  /* 0x0000001c0814723c */ /* 0x040ff00000001810 */
[C---:B------:R-:W-:Y:S08]  /*1c570*/  HMMA.16816.F32 R16, R8.reuse, R30, R12 ;  /* 0x0000001e0810723c */ /* 0x040ff0000000180c */
[C---:B------:R-:W-:Y:S08]  /*1c580*/  HMMA.16816.F32 R12, R8.reuse, R24, R4 ;  /* 0x00000018080c723c */ /* 0x040ff00000001804 */
[----:B------:R-:W-:Y:S01]  /*1c590*/  HMMA.16816.F32 R4, R8, R26, R32 ;  /* 0x0000001a0804723c */ /* 0x000fe20000001820 */
[----:B------:R-:W-:Y:S04]  /*1c5a0*/  STL.64 [R1+0x80], R36 ;  /* 0x0000802401007387 */ /* 0x000fe80000100a00 */
[----:B------:R-:W-:Y:S04]  /*1c5b0*/  STL.64 [R1+0x88], R38 ;  /* 0x0000882601007387 */ /* 0x000fe80000100a00 */
[----:B------:R-:W-:Y:S04]  /*1c5c0*/  STL.64 [R1+0x60], R20 ;  /* 0x0000601401007387 */ /* 0x000fe80000100a00 */
[----:B------:R0:W-:Y:S04]  /*1c5d0*/  STL.64 [R1+0x68], R22 ;  /* 0x0000681601007387 */ /* 0x0001e80000100a00 */
[----:B------:R-:W-:Y:S04]  /*1c5e0*/  STL.64 [R1+0x50], R16 ;  /* 0x0000501001007387 */ /* 0x000fe80000100a00 */
[----:B------:R1:W-:Y:S04]  /*1c5f0*/  STL.64 [R1+0x58], R18 ;  /* 0x0000581201007387 */ /* 0x0003e80000100a00 */
[----:B------:R-:W-:Y:S04]  /*1c600*/  STL.64 [R1+0x40], R12 ;  /* 0x0000400c01007387 */ /* 0x000fe80000100a00 */
[----:B------:R2:W-:Y:S04]  /*1c610*/  STL.64 [R1+0x48], R14 ;  /* 0x0000480e01007387 */ /* 0x0005e80000100a00 */
[----:B------:R-:W-:Y:S04]  /*1c620*/  STL [R1+0x580], R3 ;  /* 0x0005800301007387 */ /* 0x000fe80000100800 */
[----:B------:R-:W-:Y:S04]  /*1c630*/  STL.64 [R1+0x30], R4 ;  /* 0x0000300401007387 */ /* 0x000fe80000100a00 */
[----:B------:R4:W-:Y:S04]  /*1c640*/  STL.64 [R1+0x38], R6 ;  /* 0x0000380601007387 */ /* 0x0009e80000100a00 */
[----:B------:R0:W-:Y:S04]  /*1c650*/  STL [R1+0x554], R51 ;  /* 0x0005543301007387 */ /* 0x0001e80000100800 */
[----:B------:R0:W-:Y:S04]  /*1c660*/  STL [R1+0x54c], R55 ;  /* 0x00054c3701007387 */ /* 0x0001e80000100800 */
[----:B------:R0:W-:Y:S04]  /*1c670*/  STL [R1+0x7c8], R54 ;  /* 0x0007c83601007387 */ /* 0x0001e80000100800 */
[----:B------:R0:W-:Y:S04]  /*1c680*/  STL [R1+0x7c0], R53 ;  /* 0x0007c03501007387 */ /* 0x0001e80000100800 */
[----:B------:R0:W-:Y:S04]  /*1c690*/  STL [R1+0x7b8], R52 ;  /* 0x0007b83401007387 */ /* 0x0001e80000100800 */
[----:B------:R0:W-:Y:S04]  /*1c6a0*/  STL [R1+0x7b0], R59 ;  /* 0x0007b03b01007387 */ /* 0x0001e80000100800 */
[----:B------:R1:W-:Y:S04]  /*1c6b0*/  STL [R1+0x550], R58 ;  /* 0x0005503a01007387 */ /* 0x0003e80000100800 */
[----:B------:R1:W-:Y:S04]  /*1c6c0*/  STL [R1+0x7a8], R57 ;  /* 0x0007a83901007387 */ /* 0x0003e80000100800 */
[----:B0-----:R-:W3:Y:S04]  /*1c6d0*/  LDL.LU R22, [R1+0x798] ;  /* 0x0007980001167983 */ /* 0x001ee80000300800 */
[----:B------:R0:W-:Y:S04]  /*1c6e0*/  STL [R1+0x548], R56 ;  /* 0x0005483801007387 */ /* 0x0001e80000100800 */
[----:B------:R-:W3:Y:S04]  /*1c6f0*/  LDL.LU R23, [R1+0x7bc] ;  /* 0x0007bc0001177983 */ /* 0x000ee80000300800 */
[----:B------:R0:W-:Y:S04]  /*1c700*/  STL [R1+0x7a0], R61 ;  /* 0x0007a03d01007387 */ /* 0x0001e80000100800 */
[----:B------:R-:W3:Y:S04]  /*1c710*/  LDL.LU R20, [R1+0x790] ;  /* 0x0007900001147983 */ /* 0x000ee80000300800 */
[----:B------:R0:W-:Y:S04]  /*1c720*/  STL [R1+0x7c4], R60 ;  /* 0x0007c43c01007387 */ /* 0x0001e80000100800 */
[----:B------:R-:W3:Y:S04]  /*1c730*/  LDL.LU R21, [R1+0x7b4] ;  /* 0x0007b40001157983 */ /* 0x000ee80000300800 */
[----:B-1----:R-:W3:Y:S04]  /*1c740*/  LDL.LU R18, [R1+0x788] ;  /* 0x0007880001127983 */ /* 0x002ee80000300800 */
[----:B------:R-:W3:Y:S04]  /*1c750*/  LDL.LU R19, [R1+0x7ac] ;  /* 0x0007ac0001137983 */ /* 0x000ee80000300800 */
[----:B------:R-:W3:Y:S04]  /*1c760*/  LDL.LU R16, [R1+0x780] ;  /* 0x0007800001107983 */ /* 0x000ee80000300800 */
[----:B------:R-:W3:Y:S04]  /*1c770*/  LDL.LU R17, [R1+0x7a4] ;  /* 0x0007a40001117983 */ /* 0x000ee80000300800 */
[----:B--2---:R-:W2:Y:S04]  /*1c780*/  LDL.LU R14, [R1+0x778] ;  /* 0x00077800010e7983 */ /* 0x004ea80000300800 */
[----:B------:R-:W2:Y:S04]  /*1c790*/  LDL.LU R15, [R1+0x79c] ;  /* 0x00079c00010f7983 */ /* 0x000ea80000300800 */
[----:B------:R-:W2:Y:S04]  /*1c7a0*/  LDL.LU R12, [R1+0x770] ;  /* 0x00077000010c7983 */ /* 0x000ea80000300800 */
[----:B------:R-:W2:Y:S04]  /*1c7b0*/  LDL.LU R13, [R1+0x794] ;  /* 0x00079400010d7983 */ /* 0x000ea80000300800 */
[----:B----4-:R-:W4:Y:S04]  /*1c7c0*/  LDL.LU R6, [R1+0x768] ;  /* 0x0007680001067983 */ /* 0x010f280000300800 */
        /* <DEDUP_REMOVED lines=15> */
[----:B0-----:R-:W4:Y:S04]  /*1c8c0*/  LDL.LU R56, [R1+0x728] ;  /* 0x0007280001387983 */ /* 0x001f280000300800 */
[----:B------:R-:W4:Y:S04]  /*1c8d0*/  LDL.LU R61, [R1+0x74c] ;  /* 0x00074c00013d7983 */ /* 0x000f280000300800 */
[----:B------:R-:W4:Y:S01]  /*1c8e0*/  LDL.LU R60, [R1+0x720] ;  /* 0x00072000013c7983 */ /* 0x000f220000300800 */
[----:B---3--:R-:W-:-:S02]  /*1c8f0*/  IADD3 R22, P6, PT, R22, UR41, RZ ;  /* 0x0000002916167c10 */ /* 0x008fc4000ffde0ff */
[----:B------:R-:W-:-:S03]  /*1c900*/  IADD3.X R23, PT, PT, R23, UR72, RZ, P1, !PT ;  /* 0x0000004817177c10 */ /* 0x000fc60008ffe4ff */
[----:B------:R0:W-:Y:S01]  /*1c910*/  STL [R1+0x798], R22 ;  /* 0x0007981601007387 */ /* 0x0001e20000100800 */
[----:B------:R-:W-:-:S03]  /*1c920*/  IADD3 R20, P1, PT, R20, UR41, RZ ;  /* 0x0000002914147c10 */ /* 0x000fc6000ff3e0ff */
[----:B------:R1:W-:Y:S01]  /*1c930*/  STL [R1+0x7bc], R23 ;  /* 0x0007bc1701007387 */ /* 0x0003e20000100800 */
        /* <DEDUP_REMOVED lines=10> */
[----:B--2---:R-:W-:-:S03]  /*1c9e0*/  IADD3 R14, P4, PT, R14, UR41, RZ ;  /* 0x000000290e0e7c10 */ /* 0x004fc6000ff9e0ff */
[----:B------:R2:W-:Y:S01]  /*1c9f0*/  STL [R1+0x7a4], R17 ;  /* 0x0007a41101007387 */ /* 0x0005e20000100800 */
[----:B------:R-:W-:-:S03]  /*1ca00*/  IADD3.X R15, PT, PT, R15, UR72, RZ, P5, !PT ;  /* 0x000000480f0f7c10 */ /* 0x000fc6000affe4ff */
[----:B------:R0:W-:Y:S01]  /*1ca10*/  STL [R1+0x778], R14 ;  /* 0x0007780e01007387 */ /* 0x0001e20000100800 */
[----:B------:R-:W-:-:S03]  /*1ca20*/  IADD3 R12, P5, PT, R12, UR41, RZ ;  /* 0x000000290c0c7c10 */ /* 0x000fc6000ffbe0ff */
[----:B------:R0:W-:Y:S01]  /*1ca30*/  STL [R1+0x79c], R15 ;  /* 0x00079c0f01007387 */ /* 0x0001e20000100800 */
[----:B------:R-:W-:-:S03]  /*1ca40*/  IADD3.X R13, PT, PT, R13, UR72, RZ, P6, !PT ;  /* 0x000000480d0d7c10 */ /* 0x000fc6000b7fe4ff */
[----:B------:R0:W-:Y:S01]  /*1ca50*/  STL [R1+0x770], R12 ;  /* 0x0007700c01007387 */ /* 0x0001e20000100800 */
[----:B----4-:R-:W-:-:S03]  /*1ca60*/  IADD3 R6, P6, PT, R6, UR41, RZ ;  /* 0x0000002906067c10 */ /* 0x010fc6000ffde0ff */
        /* <DEDUP_REMOVED lines=34> */
[----:B0-----:R-:W4:Y:S01]  /*1cc90*/  LDL.LU R22, [R1+0x744] ;  /* 0x0007440001167983 */ /* 0x001f220000300800 */
[----:B------:R-:W-:-:S03]  /*1cca0*/  IADD3 R60, P3, PT, R60, UR41, RZ ;  /* 0x000000293c3c7c10 */ /* 0x000fc6000ff7e0ff */
[----:B------:R0:W-:Y:S04]  /*1ccb0*/  STL [R1+0x728], R56 ;  /* 0x0007283801007387 */ /* 0x0001e80000100800 */
[----:B-1----:R-:W4:Y:S04]  /*1ccc0*/  LDL.LU R23, [R1+0x718] ;  /* 0x0007180001177983 */ /* 0x002f280000300800 */
[----:B------:R1:W-:Y:S04]  /*1ccd0*/  STL [R1+0x74c], R61 ;  /* 0x00074c3d01007387 */ /* 0x0003e80000100800 */
[----:B---3--:R-:W3:Y:S04]  /*1cce0*/  LDL.LU R20, [R1+0x73c] ;  /* 0x00073c0001147983 */ /* 0x008ee80000300800 */
[----:B------:R0:W-:Y:S04]  /*1ccf0*/  STL [R1+0x720], R60 ;  /* 0x0007203c01007387 */ /* 0x0001e80000100800 */
[----:B------:R-:W3:Y:S04]  /*1cd00*/  LDL.LU R21, [R1+0x710] ;  /* 0x0007100001157983 */ /* 0x000ee80000300800 */
        /* <DEDUP_REMOVED lines=25> */
[----:B-1----:R-:W4:Y:S04]  /*1cea0*/  LDL.LU R61, [R1+0x6a8] ;  /* 0x0006a800013d7983 */ /* 0x002f280000300800 */
[----:B------:R-:W4:Y:S01]  /*1ceb0*/  LDL.LU R60, [R1+0x6cc] ;  /* 0x0006cc00013c7983 */ /* 0x000f220000300800 */
[----:B------:R-:W-:-:S02]  /*1cec0*/  IADD3.X R22, PT, PT, R22, UR72, RZ, P4, !PT ;  /* 0x0000004816167c10 */ /* 0x000fc4000a7fe4ff */
[----:B------:R-:W-:-:S03]  /*1ced0*/  IADD3 R23, P4, PT, R23, UR41, RZ ;  /* 0x0000002917177c10 */ /* 0x000fc6000ff9e0ff */
[----:B------:R0:W-:Y:S01]  /*1cee0*/  STL [R1+0x744], R22 ;  /* 0x0007441601007387 */ /* 0x0001e20000100800 */
[----:B---3--:R-:W-:-:S03]  /*1cef0*/  IADD3.X R20, PT, PT, R20, UR72, RZ, P5, !PT ;  /* 0x0000004814147c10 */ /* 0x008fc6000affe4ff */
        /* <DEDUP_REMOVED lines=54> */
[----:B0-----:R-:W4:Y:S01]  /*1d260*/  LDL.LU R22, [R1+0x6a0] ;  /* 0x0006a00001167983 */ /* 0x001f220000300800 */
[----:B------:R-:W-:-:S03]  /*1d270*/  IADD3.X R60, PT, PT, R60, UR72, RZ, P1, !PT ;  /* 0x000000483c3c7c10 */ /* 0x000fc60008ffe4ff */
        /* <DEDUP_REMOVED lines=33> */
[----:B------:R-:W-:-:S02]  /*1d490*/  IADD3 R22, P1, PT, R22, UR41, RZ ;  /* 0x0000002916167c10 */ /* 0x000fc4000ff3e0ff */
[----:B------:R-:W-:-:S03]  /*1d4a0*/  IADD3.X R23, PT, PT, R23, UR72, RZ, P2, !PT ;  /* 0x0000004817177c10 */ /* 0x000fc600097fe4ff */
[----:B------:R0:W-:Y:S01]  /*1d4b0*/  STL [R1+0x6a0], R22 ;  /* 0x0006a01601007387 */ /* 0x0001e20000100800 */
[----:B---3--:R-:W-:-:S03]  /*1d4c0*/  IADD3 R20, P2, PT, R20, UR41, RZ ;  /* 0x0000002914147c10 */ /* 0x008fc6000ff5e0ff */
        /* <DEDUP_REMOVED lines=338> */
[----:B--2---:R-:W2:Y:S04]  /*1e9f0*/  LDL.LU R20, [R1+0xa98] ;  /* 0x000a980001147983 */ /* 0x004ea80000300800 */
[----:B------:R0:W-:Y:S04]  /*1ea00*/  STL [R1+0xacc], R60 ;  /* 0x000acc3c01007387 */ /* 0x0001e80000100800 */
[----:B---3--:R-:W3:Y:S04]  /*1ea10*/  LDL.LU R21, [R1+0xabc] ;  /* 0x000abc0001157983 */ /* 0x008ee80000300800 */
[----:B------:R-:W3:Y:S04]  /*1ea20*/  LDL.LU R18, [R1+0xa90] ;  /* 0x000a900001127983 */ /* 0x000ee80000300800 */
[----:B------:R-:W3:Y:S04]  /*1ea30*/  LDL.LU R19, [R1+0xab4] ;  /* 0x000ab40001137983 */ /* 0x000ee80000300800 */
        /* <DEDUP_REMOVED lines=28> */
[----:B--2---:R-:W-:-:S03]  /*1ec00*/  IADD3 R20, P4, PT, R20, UR6, RZ ;  /* 0x0000000614147c10 */ /* 0x004fc6000ff9e0ff */
[----:B------:R1:W-:Y:S01]  /*1ec10*/  STL [R1+0xac4], R23 ;  /* 0x000ac41701007387 */ /* 0x0003e20000100800 */
[----:B---3--:R-:W-:-:S03]  /*1ec20*/  IADD3.X R21, PT, PT, R21, UR73, RZ, P5, !PT ;  /* 0x0000004915157c10 */ /* 0x008fc6000affe4ff */
        /* <DEDUP_REMOVED lines=57> */
[----:B--2---:R-:W2:Y:S04]  /*1efc0*/  LDL.LU R20, [R1+0xa44] ;  /* 0x000a440001147983 */ /* 0x004ea80000300800 */
[----:B------:R0:W-:Y:S04]  /*1efd0*/  STL [R1+0xa28], R60 ;  /* 0x000a283c01007387 */ /* 0x0001e80000100800 */
[----:B---3--:R-:W3:Y:S04]  /*1efe0*/  LDL.LU R21, [R1+0xa18] ;  /* 0x000a180001157983 */ /* 0x008ee80000300800 */
        /* <DEDUP_REMOVED lines=30> */
[----:B--2---:R-:W-:-:S03]  /*1f1d0*/  IADD3.X R20, PT, PT, R20, UR73, RZ, P2, !PT ;  /* 0x0000004914147c10 */ /* 0x004fc600097fe4ff */
[----:B------:R1:W-:Y:S01]  /*1f1e0*/  STL [R1+0xa20], R23 ;  /* 0x000a201701007387 */ /* 0x0003e20000100800 */
[----:B---3--:R-:W-:-:S03]  /*1f1f0*/  IADD3 R21, P2, PT, R21, UR6, RZ ;  /* 0x0000000615157c10 */ /* 0x008fc6000ff5e0ff */
        /* <DEDUP_REMOVED lines=187> */
[----:B----4-:R-:W-:-:S03]  /*1fdb0*/  IADD3.X R18, PT, PT, R18, UR73, RZ, P4, !PT ;  /* 0x0000004912127c10 */ /* 0x010fc6000a7fe4ff */
        /* <DEDUP_REMOVED lines=180> */
[----:B------:R-:W-:Y:S01]  /*20900*/  STL [R1+0x85c], R22 ;  /* 0x00085c1601007387 */ /* 0x000fe20000100800 */
[----:B--2---:R-:W-:-:S03]  /*20910*/  IADD3.X R20, PT, PT, R20, UR73, RZ, P4, !PT ;  /* 0x0000004914147c10 */ /* 0x004fc6000a7fe4ff */
[----:B------:R-:W-:Y:S01]  /*20920*/  STL [R1+0x830], R23 ;  /* 0x0008301701007387 */ /* 0x000fe20000100800 */
[----:B---3--:R-:W-:-:S03]  /*20930*/  IADD3 R21, P4, PT, R21, UR6, RZ ;  /* 0x0000000615157c10 */ /* 0x008fc6000ff9e0ff */
[----:B------:R-:W-:Y:S01]  /*20940*/  STL [R1+0x854], R20 ;  /* 0x0008541401007387 */ /* 0x000fe20000100800 */
[----:B----4-:R-:W-:-:S03]  /*20950*/  IADD3.X R18, PT, PT, R18, UR73, RZ, P5, !PT ;  /* 0x0000004912127c10 */ /* 0x010fc6000affe4ff */
[----:B------:R-:W-:Y:S01]  /*20960*/  STL [R1+0x828], R21 ;  /* 0x0008281501007387 */ /* 0x000fe20000100800 */
[----:B------:R-:W-:-:S03]  /*20970*/  IADD3 R19, P5, PT, R19, UR6, RZ ;  /* 0x0000000613137c10 */ /* 0x000fc6000ffbe0ff */
[----:B------:R-:W-:Y:S01]  /*20980*/  STL [R1+0x84c], R18 ;  /* 0x00084c1201007387 */ /* 0x000fe20000100800 */
[----:B------:R-:W-:-:S03]  /*20990*/  IADD3.X R16, PT, PT, R16, UR73, RZ, P6, !PT ;  /* 0x0000004910107c10 */ /* 0x000fc6000b7fe4ff */
        /* <DEDUP_REMOVED lines=41> */
[----:B------:R-:W-:Y:S02]  /*20c30*/  IADD3.X R0, PT, PT, R0, UR73, RZ, P3, !PT ;  /* 0x0000004900007c10 */ /* 0x000fe40009ffe4ff */
[----:B------:R-:W-:Y:S01]  /*20c40*/  IADD3.X R57, PT, PT, R57, UR73, RZ, P5, !PT ;  /* 0x0000004939397c10 */ /* 0x000fe2000affe4ff */
[----:B------:R-:W-:Y:S01]  /*20c50*/  STL [R1+0x7f4], R58 ;  /* 0x0007f43a01007387 */ /* 0x000fe20000100800 */
[----:B------:R-:W-:-:S03]  /*20c60*/  IADD3.X R56, PT, PT, R56, UR73, RZ, P6, !PT ;  /* 0x0000004938387c10 */ /* 0x000fc6000b7fe4ff */
[----:B------:R-:W-:Y:S01]  /*20c70*/  STL [R1+0x7ec], R57 ;  /* 0x0007ec3901007387 */ /* 0x000fe20000100800 */
[----:B------:R-:W-:-:S03]  /*20c80*/  IADD3.X R61, PT, PT, R61, UR73, RZ, P1, !PT ;  /* 0x000000493d3d7c10 */ /* 0x000fc60008ffe4ff */
[----:B------:R-:W-:Y:S01]  /*20c90*/  STL [R1+0x7e4], R56 ;  /* 0x0007e43801007387 */ /* 0x000fe20000100800 */
[----:B------:R-:W-:-:S03]  /*20ca0*/  IADD3.X R60, PT, PT, R60, UR73, RZ, P2, !PT ;  /* 0x000000493c3c7c10 */ /* 0x000fc600097fe4ff */
[----:B------:R0:W-:Y:S04]  /*20cb0*/  STL [R1+0x7cc], R0 ;  /* 0x0007cc0001007387 */ /* 0x0001e80000100800 */
[----:B------:R2:W-:Y:S04]  /*20cc0*/  STL [R1+0x7dc], R61 ;  /* 0x0007dc3d01007387 */ /* 0x0005e80000100800 */
[----:B0-----:R2:W5:Y:S04]  /*20cd0*/  LDL.LU R0, [R1+0xc40] ;  /* 0x000c400001007983 */ /* 0x0015680000300800 */
[----:B------:R2:W-:Y:S01]  /*20ce0*/  STL [R1+0x7d4], R60 ;  /* 0x0007d43c01007387 */ /* 0x0005e20000100800 */
[----:B------:R-:W-:Y:S05]  /*20cf0*/  @P0 BRA `(.L_x_1) ;  /* 0xfffffee800e00947 */ /* 0x000fea000383ffff */
.L_x_0:
[----:B--2---:R-:W2:Y:S01]  /*20d00*/  LDL.LU R61, [R1+0x70] ;  /* 0x00007000013d7983 */ /* 0x004ea20000300800 */
[----:B-----5:R-:W-:Y:S01]  /*20d10*/  F2FP.SATFINITE.E4M3.F32.PACK_AB_MERGE_C R30, R45, R44, RZ ;  /* 0x0000002c2d1e723e */ /* 0x020fe200048070ff */
[----:B------:R-:W1:Y:S02]  /*20d20*/  LDCU UR4, c[0x0][0x39c] ;  /* 0x00007380ff0477ac */ /* 0x000e640008000800 */
[----:B0-----:R-:W2:Y:S01]  /*20d30*/  LDL.LU R60, [R1+0x74] ;  /* 0x00007400013c7983 */ /* 0x001ea20000300800 */
[----:B------:R-:W0:Y:S03]  /*20d40*/  LDCU UR5, c[0x0][0x39c] ;  /* 0x00007380ff0577ac */ /* 0x000e260008000800 */
[----:B------:R-:W3:Y:S01]  /*20d50*/  LDL.LU R59, [R1+0x78] ;  /* 0x00007800013b7983 */ /* 0x000ee20000300800 */
[----:B------:R-:W4:Y:S03]  /*20d60*/  LDCU.64 UR26, c[0x0][0x398] ;  /* 0x00007300ff1a77ac */ /* 0x000f260008000a00 */
[----:B------:R-:W3:Y:S01]  /*20d70*/  LDL.LU R58, [R1+0x7c] ;  /* 0x00007c00013a7983 */ /* 0x000ee20000300800 */
[----:B------:R-:W0:Y:S03]  /*20d80*/  LDCU UR6, c[0x0][0x39c] ;  /* 0x00007380ff0677ac */ /* 0x000e260008000800 */
[----:B------:R-:W4:Y:S01]  /*20d90*/  LDL.LU R57, [R1+0x90] ;  /* 0x0000900001397983 */ /* 0x000f220000300800 */
[----:B------:R-:W0:Y:S03]  /*20da0*/  LDCU.64 UR10, c[0x0][0x398] ;  /* 0x00007300ff0a77ac */ /* 0x000e260008000a00 */
[----:B------:R-:W4:Y:S01]  /*20db0*/  LDL.LU R56, [R1+0x94] ;  /* 0x0000940001387983 */ /* 0x000f220000300800 */
[----:B------:R-:W0:Y:S03]  /*20dc0*/  LDCU.64 UR28, c[0x0][0x398] ;  /* 0x00007300ff1c77ac */ /* 0x000e260008000a00 */
[----:B------:R-:W4:Y:S01]  /*20dd0*/  LDL.LU R55, [R1+0x98] ;  /* 0x0000980001377983 */ /* 0x000f220000300800 */
[----:B------:R-:W0:Y:S03]  /*20de0*/  LDCU.64 UR12, c[0x0][0x390] ;  /* 0x00007200ff0c77ac */ /* 0x000e260008000a00 */
[----:B------:R-:W4:Y:S01]  /*20df0*/  LDL.LU R54, [R1+0x9c] ;  /* 0x00009c0001367983 */ /* 0x000f220000300800 */
[----:B------:R-:W0:Y:S03]  /*20e00*/  LDCU UR14, c[0x0][0x3b8] ;  /* 0x00007700ff0e77ac */ /* 0x000e260008000800 */
[----:B------:R-:W4:Y:S01]  /*20e10*/  LDL.LU R53, [R1+0xb0] ;  /* 0x0000b00001357983 */ /* 0x000f220000300800 */
[----:B------:R-:W0:Y:S03]  /*20e20*/  LDCU UR18, c[0x0][0x3b8] ;  /* 0x00007700ff1277ac */ /* 0x000e260008000800 */
[----:B------:R-:W4:Y:S01]  /*20e30*/  LDL.LU R52, [R1+0xb4] ;  /* 0x0000b40001347983 */ /* 0x000f220000300800 */
[----:B------:R-:W0:Y:S03]  /*20e40*/  LDCU UR15, c[0x0][0x39c] ;  /* 0x00007380ff0f77ac */ /* 0x000e260008000800 */
[----:B------:R-:W4:Y:S01]  /*20e50*/  LDL.LU R51, [R1+0xb8] ;  /* 0x0000b80001337983 */ /* 0x000f220000300800 */
[----:B------:R-:W0:Y:S03]  /*20e60*/  LDCU.64 UR16, c[0x0][0x398] ;  /* 0x00007300ff1077ac */ /* 0x000e260008000a00 */
[----:B------:R-:W4:Y:S01]  /*20e70*/  LDL.LU R50, [R1+0xbc] ;  /* 0x0000bc0001327983 */ /* 0x000f220000300800 */
[----:B------:R-:W0:Y:S03]  /*20e80*/  LDCU UR24, c[0x0][0x3b8] ;  /* 0x00007700ff1877ac */ /* 0x000e260008000800 */
[----:B------:R-:W4:Y:S01]  /*20e90*/  LDL.LU R49, [R1+0xd0] ;  /* 0x0000d00001317983 */ /* 0x000f220000300800 */
[----:B------:R-:W0:Y:S03]  /*20ea0*/  LDCU.64 UR22, c[0x0][0x398] ;  /* 0x00007300ff1677ac */ /* 0x000e260008000a00 */
[----:B------:R-:W4:Y:S01]  /*20eb0*/  LDL.LU R48, [R1+0xd4] ;  /* 0x0000d40001307983 */ /* 0x000f220000300800 */
[----:B------:R-:W0:Y:S03]  /*20ec0*/  LDCU.64 UR20, c[0x0][0x398] ;  /* 0x00007300ff1477ac */ /* 0x000e260008000a00 */
        /* <DEDUP_REMOVED lines=40> */
[----:B------:R0:W-:Y:S04]  /*21150*/  STL [R1+0xc80], R0 ;  /* 0x000c800001007387 */ /* 0x0001e80000100800 */
[----:B------:R2:W-:Y:S01]  /*21160*/  STL [R1+0xc84], R30 ;  /* 0x000c841e01007387 */ /* 0x0005e20000100800 */
[----:B0-----:R-:W-:-:S05]  /*21170*/  F2FP.SATFINITE.E4M3.F32.PACK_AB_MERGE_C R0, R47, R46, RZ ;  /* 0x0000002e2f00723e */ /* 0x001fca00048070ff */
[----:B------:R4:W-:Y:S01]  /*21180*/  STL [R1+0xe4], R0 ;  /* 0x0000e40001007387 */ /* 0x0009e20000100800 */
[----:B--2---:R-:W-:-:S05]  /*21190*/  F2FP.SATFINITE.E4M3.F32.PACK_AB_MERGE_C R30, R60, R61, RZ ;  /* 0x0000003d3c1e723e */ /* 0x004fca00048070ff */
[----:B------:R0:W-:Y:S01]  /*211a0*/  STL [R1+0xe0], R30 ;  /* 0x0000e01e01007387 */ /* 0x0001e20000100800 */
[----:B---3--:R-:W-:-:S05]  /*211b0*/  F2FP.SATFINITE.E4M3.F32.PACK_AB_MERGE_C R2, R58, R59, RZ ;  /* 0x0000003b3a02723e */ /* 0x008fca00048070ff */
[----:B------:R2:W-:Y:S01]  /*211c0*/  STL [R1+0xec], R2 ;  /* 0x0000ec0201007387 */ /* 0x0005e20000100800 */
[----:B----4-:R-:W-:-:S05]  /*211d0*/  F2FP.SATFINITE.E4M3.F32.PACK_AB_MERGE_C R0, R56, R57, RZ ;  /* 0x000000393800723e */ /* 0x010fca00048070ff */
[----:B------:R3:W-:Y:S01]  /*211e0*/  STL [R1+0xe8], R0 ;  /* 0x0000e80001007387 */ /* 0x0007e20000100800 */
[----:B0-----:R-:W-:-:S05]  /*211f0*/  F2FP.SATFINITE.E4M3.F32.PACK_AB_MERGE_C R30, R54, R55, RZ ;  /* 0x00000037361e723e */ /* 0x001fca00048070ff */
[----:B------:R0:W-:Y:S01]  /*21200*/  STL [R1+0x434], R30 ;  /* 0x0004341e01007387 */ /* 0x0001e20000100800 */
[----:B--2---:R-:W-:-:S05]  /*21210*/  F2FP.SATFINITE.E4M3.F32.PACK_AB_MERGE_C R2, R52, R53, RZ ;  /* 0x000000353402723e */ /* 0x004fca00048070ff */
[----:B------:R2:W-:Y:S01]  /*21220*/  STL [R1+0x430], R2 ;  /* 0x0004300201007387 */ /* 0x0005e20000100800 */
[----:B---3--:R-:W-:-:S05]  /*21230*/  F2FP.SATFINITE.E4M3.F32.PACK_AB_MERGE_C R0, R50, R51, RZ ;  /* 0x000000333200723e */ /* 0x008fca00048070ff */
        /* <DEDUP_REMOVED lines=14> */
[----:B------:R-:W-:Y:S01]  /*21320*/  STL [R1+0x108], R30 ;  /* 0x0001081e01007387 */ /* 0x000fe20000100800 */
[----:B--2---:R-:W-:-:S05]  /*21330*/  F2FP.SATFINITE.E4M3.F32.PACK_AB_MERGE_C R2, R29, R31, RZ ;  /* 0x0000001f1d02723e */ /* 0x004fca00048070ff */
[----:B------:R0:W-:Y:S01]  /*21340*/  STL [R1+0x12c], R2 ;  /* 0x00012c0201007387 */ /* 0x0001e20000100800 */
[----:B---3--:R-:W-:-:S05]  /*21350*/  F2FP.SATFINITE.E4M3.F32.PACK_AB_MERGE_C R0, R27, R28, RZ ;  /* 0x0000001c1b00723e */ /* 0x008fca00048070ff */
[----:B------:R2:W-:Y:S01]  /*21360*/  STL [R1+0x128], R0 ;  /* 0x0001280001007387 */ /* 0x0005e20000100800 */
[----:B------:R-:W-:-:S05]  /*21370*/  F2FP.SATFINITE.E4M3.F32.PACK_AB_MERGE_C R25, R25, R26, RZ ;  /* 0x0000001a1919723e */ /* 0x000fca00048070ff */
[----:B------:R-:W-:Y:S01]  /*21380*/  STL [R1+0x140], R25 ;  /* 0x0001401901007387 */ /* 0x000fe20000100800 */
[----:B0-----:R-:W-:-:S05]  /*21390*/  F2FP.SATFINITE.E4M3.F32.PACK_AB_MERGE_C R2, R23, R24, RZ ;  /* 0x000000181702723e */ /* 0x001fca00048070ff */
[----:B------:R0:W-:Y:S01]  /*213a0*/  STL [R1+0x124], R2 ;  /* 0x0001240201007387 */ /* 0x0001e20000100800 */
[----:B--2---:R-:W-:-:S05]  /*213b0*/  F2FP.SATFINITE.E4M3.F32.PACK_AB_MERGE_C R0, R21, R22, RZ ;  /* 0x000000161500723e */ /* 0x004fca00048070ff */
        /* <DEDUP_REMOVED lines=15> */
[----:B0-----:R-:W-:-:S03]  /*214b0*/  F2FP.SATFINITE.E4M3.F32.PACK_AB_MERGE_C R2, R5, R6, RZ ;  /* 0x000000060502723e */ /* 0x001fc600048070ff */
[----:B------:R-:W3:Y:S04]  /*214c0*/  LDL.LU R47, [R1+0x42c] ;  /* 0x00042c00012f7983 */ /* 0x000ee80000300800 */
[----:B------:R-:W-:Y:S01]  /*214d0*/  STL [R1+0x230], R2 ;  /* 0x0002300201007387 */ /* 0x000fe20000100800 */
[----:B--2---:R-:W-:-:S03]  /*214e0*/  F2FP.SATFINITE.E4M3.F32.PACK_AB_MERGE_C R0, R3, R4, RZ ;  /* 0x000000040300723e */ /* 0x004fc600048070ff */
[----:B------:R-:W2:Y:S04]  /*214f0*/  LDL.LU R46, [R1+0x220] ;  /* 0x00022000012e7983 */ /* 0x000ea80000300800 */
[----:B------:R-:W-:Y:S01]  /*21500*/  STL [R1+0x1ec], R0 ;  /* 0x0001ec0001007387 */ /* 0x000fe20000100800 */
[----:B------:R-:W-:Y:S06]  /*21510*/  BAR.SYNC.DEFER_BLOCKING 0x0 ;  /* 0x0000000000007b1d */ /* 0x000fec0000010000 */
[----:B--2---:R0:W-:Y:S04]  /*21520*/  STL [R1+0xce0], R46 ;  /* 0x000ce02e01007387 */ /* 0x0041e80000100800 */
[----:B0-----:R-:W3:Y:S04]  /*21530*/  LDL.LU R46, [R1+0x428] ;  /* 0x00042800012e7983 */ /* 0x001ee80000300800 */
[----:B------:R-:W2:Y:S04]  /*21540*/  LDL.LU R30, [R1+0x224] ;  /* 0x00022400011e7983 */ /* 0x000ea80000300800 */
[----:B------:R-:W4:Y:S04]  /*21550*/  LDL.LU R45, [R1+0x228] ;  /* 0x00022800012d7983 */ /* 0x000f280000300800 */
[----:B------:R-:W4:Y:S04]  /*21560*/  LDL.LU R44, [R1+0x22c] ;  /* 0x00022c00012c7983 */ /* 0x000f280000300800 */
        /* <DEDUP_REMOVED lines=56> */
[----:B---3--:R-:W-:-:S03]  /*218f0*/  F2FP.SATFINITE.E4M3.F32.PACK_AB_MERGE_C R47, R47, R46, RZ ;  /* 0x0000002e2f2f723e */ /* 0x008fc600048070ff */
[----:B------:R-:W3:Y:S04]  /*21900*/  LDL.LU R46, [R1+0xce0] ;  /* 0x000ce000012e7983 */ /* 0x000ee80000300800 */
[----:B------:R-:W-:Y:S01]  /*21910*/  STL [R1+0x234], R47 ;  /* 0x0002342f01007387 */ /* 0x000fe20000100800 */
[----:B----4-:R-:W-:Y:S02]  /*21920*/  F2FP.SATFINITE.E4M3.F32.PACK_AB_MERGE_C R44, R44, R45, RZ ;  /* 0x0000002d2c2c723e */ /* 0x010fe400048070ff */
[----:B--2---:R-:W-:Y:S02]  /*21930*/  F2FP.SATFINITE.E4M3.F32.PACK_AB_MERGE_C R0, R2, R0, RZ ;  /* 0x000000000200723e */ /* 0x004fe400048070ff */
[----:B------:R-:W-:Y:S02]  /*21940*/  F2FP.SATFINITE.E4M3.F32.PACK_AB_MERGE_C R2, R58, R59, RZ ;  /* 0x0000003b3a02723e */ /* 0x000fe400048070ff */
[----:B------:R-:W-:-:S02]  /*21950*/  F2FP.SATFINITE.E4M3.F32.PACK_AB_MERGE_C R25, R25, R26, RZ ;  /* 0x0000001a1919723e */ /* 0x000fc400048070ff */
[----:B------:R-:W-:Y:S02]  /*21960*/  F2FP.SATFINITE.E4M3.F32.PACK_AB_MERGE_C R19, R19, R20, RZ ;  /* 0x000000141313723e */ /* 0x000fe400048070ff */
[----:B------:R-:W-:Y:S02]  /*21970*/  F2FP.SATFINITE.E4M3.F32.PACK_AB_MERGE_C R13, R13, R14, RZ ;  /* 0x0000000e0d0d723e */ /* 0x000fe400048070ff */
[----:B------:R-:W-:Y:S02]  /*21980*/  F2FP.SATFINITE.E4M3.F32.PACK_AB_MERGE_C R7, R7, R8, RZ ;  /* 0x000000080707723e */ /* 0x000fe400048070ff */
[----:B---3--:R-:W-:-:S05]  /*21990*/  F2FP.SATFINITE.E4M3.F32.PACK_AB_MERGE_C R30, R30, R46, RZ ;  /* 0x0000002e1e1e723e */ /* 0x008fca00048070ff */
[----:B------:R0:W-:Y:S04]  /*219a0*/  STL [R1+0x220], R30 ;  /* 0x0002201e01007387 */ /* 0x0001e80000100800 */
[----:B------:R-:W-:Y:S04]  /*219b0*/  STL [R1+0x224], R44 ;  /* 0x0002242c01007387 */ /* 0x000fe80000100800 */
[----:B------:R2:W-:Y:S01]  /*219c0*/  STL [R1+0x14], R0 ;  /* 0x0000140001007387 */ /* 0x0005e20000100800 */
[----:B0-----:R-:W-:-:S05]  /*219d0*/  F2FP.SATFINITE.E4M3.F32.PACK_AB_MERGE_C R30, R60, R61, RZ ;  /* 0x0000003d3c1e723e */ /* 0x001fca00048070ff */
[----:B------:R0:W-:Y:S01]  /*219e0*/  STL [R1+0x10], R30 ;  /* 0x0000101e01007387 */ /* 0x0001e20000100800 */
[----:B--2---:R-:W-:-:S03]  /*219f0*/  F2FP.SATFINITE.E4M3.F32.PACK_AB_MERGE_C R0, R56, R57, RZ ;  /* 0x000000393800723e */ /* 0x004fc600048070ff */
[----:B------:R2:W-:Y:S04]  /*21a00*/  STL [R1+0x1c], R2 ;  /* 0x00001c0201007387 */ /* 0x0005e80000100800 */
[----:B------:R3:W-:Y:S01]  /*21a10*/  STL [R1+0x18], R0 ;  /* 0x0000180001007387 */ /* 0x0007e20000100800 */
[----:B0-----:R-:W-:Y:S02]  /*21a20*/  F2FP.SATFINITE.E4M3.F32.PACK_AB_MERGE_C R30, R54, R55, RZ ;  /* 0x00000037361e723e */ /* 0x001fe400048070ff */
[----:B--2---:R-:W-:-:S03]  /*21a30*/  F2FP.SATFINITE.E4M3.F32.PACK_AB_MERGE_C R2, R52, R53, RZ ;  /* 0x000000353402723e */ /* 0x004fc600048070ff */
[----:B------:R0:W-:Y:S01]  /*21a40*/  STL [R1+0x2c], R30 ;  /* 0x00002c1e01007387 */ /* 0x0001e20000100800 */
[----:B---3--:R-:W-:-:S03]  /*21a50*/  F2FP.SATFINITE.E4M3.F32.PACK_AB_MERGE_C R0, R50, R51, RZ ;  /* 0x000000333200723e */ /* 0x008fc600048070ff */
        /* <DEDUP_REMOVED lines=16> */
[----:B------:R-:W-:Y:S01]  /*21b60*/  STL [R1+0x70], R30 ;  /* 0x0000701e01007387 */ /* 0x000fe20000100800 */
[----:B---3--:R-:W-:-:S03]  /*21b70*/  F2FP.SATFINITE.E4M3.F32.PACK_AB_MERGE_C R0, R27, R28, RZ ;  /* 0x0000001c1b00723e */ /* 0x008fc600048070ff */
[----:B------:R0:W-:Y:S04]  /*21b80*/  STL [R1+0x98], R2 ;  /* 0x0000980201007387 */ /* 0x0001e80000100800 */
[----:B------:R2:W-:Y:S01]  /*21b90*/  STL [R1+0x24], R0 ;  /* 0x0000240001007387 */ /* 0x0005e20000100800 */
[----:B0-----:R-:W-:-:S03]  /*21ba0*/  F2FP.SATFINITE.E4M3.F32.PACK_AB_MERGE_C R2, R23, R24, RZ ;  /* 0x000000181702723e */ /* 0x001fc600048070ff */
[----:B------:R-:W-:Y:S01]  /*21bb0*/  STL [R1+0x7c], R25 ;  /* 0x00007c1901007387 */ /* 0x000fe20000100800 */
[----:B--2---:R-:W-:-:S03]  /*21bc0*/  F2FP.SATFINITE.E4M3.F32.PACK_AB_MERGE_C R0, R21, R22, RZ ;  /* 0x000000161500723e */ /* 0x004fc600048070ff */
        /* <DEDUP_REMOVED lines=13> */
[----:B------:R0:W-:Y:S01]  /*21ca0*/  STL [R1+0x180], R7 ;  /* 0x0001800701007387 */ /* 0x0001e20000100800 */
[----:B--2---:R-:W-:-:S03]  /*21cb0*/  F2FP.SATFINITE.E4M3.F32.PACK_AB_MERGE_C R0, R3, R4, RZ ;  /* 0x000000040300723e */ /* 0x004fc600048070ff */
[----:B------:R-:W2:Y:S04]  /*21cc0*/  LDL.LU R43, [R1+0x330] ;  /* 0x00033000012b7983 */ /* 0x000ea80000300800 */
[----:B------:R-:W-:Y:S04]  /*21cd0*/  STL [R1+0x1a8], R2 ;  /* 0x0001a80201007387 */ /* 0x000fe80000100800 */
[----:B------:R-:W2:Y:S04]  /*21ce0*/  LDL.LU R42, [R1+0x334] ;  /* 0x00033400012a7983 */ /* 0x000ea80000300800 */
[----:B------:R2:W-:Y:S04]  /*21cf0*/  STL [R1+0x1a4], R0 ;  /* 0x0001a40001007387 */ /* 0x0005e80000100800 */
[----:B------:R-:W3:Y:S04]  /*21d00*/  LDL.LU R41, [R1+0x338] ;  /* 0x0003380001297983 */ /* 0x000ee80000300800 */
[----:B------:R-:W3:Y:S04]  /*21d10*/  LDL.LU R40, [R1+0x33c] ;  /* 0x00033c0001287983 */ /* 0x000ee80000300800 */
        /* <DEDUP_REMOVED lines=33> */
[----:B------:R-:W4:Y:S04]  /*21f30*/  LDL.LU R5, [R1+0x2b4] ;  /* 0x0002b40001057983 */ /* 0x000f280000300800 */
[----:B------:R-:W4:Y:S04]  /*21f40*/  LDL.LU R4, [R1+0x2b8] ;  /* 0x0002b80001047983 */ /* 0x000f280000300800 */
[----:B------:R-:W4:Y:S01]  /*21f50*/  LDL.LU R3, [R1+0x2bc] ;  /* 0x0002bc0001037983 */ /* 0x000f220000300800 */
[----:B--2---:R-:W-:-:S05]  /*21f60*/  F2FP.SATFINITE.E4M3.F32.PACK_AB_MERGE_C R0, R42, R43, RZ ;  /* 0x0000002b2a00723e */ /* 0x004fca00048070ff */
[----:B------:R0:W-:Y:S01]  /*21f70*/  STL [R1+0x1c8], R0 ;  /* 0x0001c80001007387 */ /* 0x0001e20000100800 */
[----:B---3--:R-:W-:Y:S02]  /*21f80*/  F2FP.SATFINITE.E4M3.F32.PACK_AB_MERGE_C R30, R40, R41, RZ ;  /* 0x00000029281e723e */ /* 0x008fe400048070ff */
[----:B----4-:R-:W-:-:S03]  /*21f90*/  F2FP.SATFINITE.E4M3.F32.PACK_AB_MERGE_C R2, R38, R39, RZ ;  /* 0x000000272602723e */ /* 0x010fc600048070ff */
[----:B------:R-:W-:Y:S04]  /*21fa0*/  STL [R1+0x1c4], R30 ;  /* 0x0001c41e01007387 */ /* 0x000fe80000100800 */
[----:B------:R-:W-:Y:S01]  /*21fb0*/  STL [R1+0x1e8], R2 ;  /* 0x0001e80201007387 */ /* 0x000fe20000100800 */
[----:B0-----:R-:W-:Y:S02]  /*21fc0*/  F2FP.SATFINITE.E4M3.F32.PACK_AB_MERGE_C R0, R36, R37, RZ ;  /* 0x000000252400723e */ /* 0x001fe400048070ff */
[----:B------:R-:W-:-:S05]  /*21fd0*/  F2FP.SATFINITE.E4M3.F32.PACK_AB_MERGE_C R27, R27, R35, RZ ;  /* 0x000000231b1b723e */ /* 0x000fca00048070ff */
[----:B------:R-:W-:Y:S01]  /*21fe0*/  STL [R1+0xc88], R27 ;  /* 0x000c881b01007387 */ /* 0x000fe20000100800 */
[----:B------:R-:W-:-:S03]  /*21ff0*/  F2FP.SATFINITE.E4M3.F32.PACK_AB_MERGE_C R60, R33, R34, RZ ;  /* 0x00000022213c723e */ /* 0x000fc600048070ff */
[----:B------:R0:W-:Y:S01]  /*22000*/  STL [R1+0x1e4], R0 ;  /* 0x0001e40001007387 */ /* 0x0001e20000100800 */
[----:B------:R-:W-:-:S03]  /*22010*/  F2FP.SATFINITE.E4M3.F32.PACK_AB_MERGE_C R43, R31, R32, RZ ;  /* 0x000000201f2b723e */ /* 0x000fc600048070ff */
[----:B------:R-:W-:Y:S01]  /*22020*/  STL [R1+0xc8c], R60 ;  /* 0x000c8c3c01007387 */ /* 0x000fe20000100800 */
[----:B0-----:R-:W-:-:S03]  /*22030*/  F2FP.SATFINITE.E4M3.F32.PACK_AB_MERGE_C R0, R28, R29, RZ ;  /* 0x0000001d1c00723e */ /* 0x001fc600048070ff */
[----:B------:R-:W-:Y:S04]  /*22040*/  STL [R1+0xc90], R43 ;  /* 0x000c902b01007387 */ /* 0x000fe80000100800 */
[----:B------:R0:W-:Y:S01]  /*22050*/  STL [R1+0x4], R0 ;  /* 0x0000040001007387 */ /* 0x0001e20000100800 */
[----:B------:R-:W-:Y:S02]  /*22060*/  F2FP.SATFINITE.E4M3.F32.PACK_AB_MERGE_C R25, R25, R26, RZ ;  /* 0x0000001a1919723e */ /* 0x000fe400048070ff */
[----:B------:R-:W-:-:S03]  /*22070*/  F2FP.SATFINITE.E4M3.F32.PACK_AB_MERGE_C R2, R23, R24, RZ ;  /* 0x000000181702723e */ /* 0x000fc600048070ff */
[----:B------:R2:W-:Y:S04]  /*22080*/  STL [R1], R25 ;  /* 0x0000001901007387 */ /* 0x0005e80000100800 */
[----:B------:R3:W-:Y:S01]  /*22090*/  STL [R1+0xc], R2 ;  /* 0x00000c0201007387 */ /* 0x0007e20000100800 */
[----:B0-----:R-:W-:Y:S02]  /*220a0*/  F2FP.SATFINITE.E4M3.F32.PACK_AB_MERGE_C R0, R21, R22, RZ ;  /* 0x000000161500723e */ /* 0x001fe400048070ff */
[----:B------:R-:W-:-:S05]  /*220b0*/  F2FP.SATFINITE.E4M3.F32.PACK_AB_MERGE_C R61, R19, R20, RZ ;  /* 0x00000014133d723e */ /* 0x000fca00048070ff */
[----:B------:R-:W-:Y:S01]  /*220c0*/  STL [R1+0xc94], R61 ;  /* 0x000c943d01007387 */ /* 0x000fe20000100800 */
[----:B------:R-:W-:-:S03]  /*220d0*/  F2FP.SATFINITE.E4M3.F32.PACK_AB_MERGE_C R59, R17, R18, RZ ;  /* 0x00000012113b723e */ /* 0x000fc600048070ff */
[----:B------:R0:W-:Y:S01]  /*220e0*/  STL [R1+0x8], R0 ;  /* 0x0000080001007387 */ /* 0x0001e20000100800 */
[----:B------:R-:W-:-:S03]  /*220f0*/  F2FP.SATFINITE.E4M3.F32.PACK_AB_MERGE_C R24, R15, R16, RZ ;  /* 0x000000100f18723e */ /* 0x000fc600048070ff */
[----:B------:R-:W-:Y:S01]  /*22100*/  STL [R1+0xc98], R59 ;  /* 0x000c983b01007387 */ /* 0x000fe20000100800 */
        /* <DEDUP_REMOVED lines=8> */
[----:B--2---:R-:W-:-:S03]  /*22190*/  F2FP.SATFINITE.E4M3.F32.PACK_AB_MERGE_C R25, R5, R6, RZ ;  /* 0x000000060519723e */ /* 0x004fc600048070ff */
[----:B------:R-:W-:Y:S04]  /*221a0*/  STL [R1+0xcac], R26 ;  /* 0x000cac1a01007387 */ /* 0x000fe80000100800 */
[----:B------:R-:W-:Y:S04]  /*221b0*/  STL [R1+0xcb0], R25 ;  /* 0x000cb01901007387 */ /* 0x000fe80000100800 */
[----:B------:R-:W2:Y:S04]  /*221c0*/  LDL.LU R56, [R1+0x2a0] ;  /* 0x0002a00001387983 */ /* 0x000ea80000300800 */
[----:B------:R-:W2:Y:S04]  /*221d0*/  LDL.LU R20, [R1+0x2a4] ;  /* 0x0002a40001147983 */ /* 0x000ea80000300800 */
[----:B------:R-:W4:Y:S04]  /*221e0*/  LDL.LU R55, [R1+0x2a8] ;  /* 0x0002a80001377983 */ /* 0x000f280000300800 */
        /* <DEDUP_REMOVED lines=21> */
[----:B------:R-:W0:Y:S04]  /*22340*/  LDL.LU R18, [R1+0x240] ;  /* 0x0002400001127983 */ /* 0x000e280000300800 */
[----:B------:R-:W0:Y:S04]  /*22350*/  LDL.LU R17, [R1+0x244] ;  /* 0x0002440001117983 */ /* 0x000e280000300800 */
[----:B------:R-:W3:Y:S04]  /*22360*/  LDL.LU R16, [R1+0x248] ;  /* 0x0002480001107983 */ /* 0x000ee80000300800 */
[----:B------:R-:W3:Y:S04]  /*22370*/  LDL.LU R15, [R1+0x24c] ;  /* 0x00024c00010f7983 */ /* 0x000ee80000300800 */
[----:B------:R-:W3:Y:S04]  /*22380*/  LDL.LU R14, [R1+0x200] ;  /* 0x00020000010e7983 */ /* 0x000ee80000300800 */
[----:B------:R-:W3:Y:S04]  /*22390*/  LDL.LU R13, [R1+0x204] ;  /* 0x00020400010d7983 */ /* 0x000ee80000300800 */
[----:B------:R-:W3:Y:S04]  /*223a0*/  LDL.LU R12, [R1+0x208] ;  /* 0x00020800010c7983 */ /* 0x000ee80000300800 */
[----:B------:R-:W3:Y:S04]  /*223b0*/  LDL.LU R11, [R1+0x20c] ;  /* 0x00020c00010b7983 */ /* 0x000ee80000300800 */
[----:B------:R-:W3:Y:S01]  /*223c0*/  LDL.LU R10, [R1+0x1f0] ;  /* 0x0001f000010a7983 */ /* 0x000ee20000300800 */
[----:B------:R-:W-:-:S03]  /*223d0*/  F2FP.SATFINITE.E4M3.F32.PACK_AB_MERGE_C R29, R3, R4, RZ ;  /* 0x00000004031d723e */ /* 0x000fc600048070ff */
[----:B------:R-:W3:Y:S04]  /*223e0*/  LDL.LU R7, [R1+0x1f4] ;  /* 0x0001f40001077983 */ /* 0x000ee80000300800 */
[----:B------:R-:W3:Y:S04]  /*223f0*/  LDL.LU R9, [R1+0x1f8] ;  /* 0x0001f80001097983 */ /* 0x000ee80000300800 */
[----:B------:R-:W3:Y:S04]  /*22400*/  LDL.LU R5, [R1+0x1fc] ;  /* 0x0001fc0001057983 */ /* 0x000ee80000300800 */
[----:B------:R-:W3:Y:S04]  /*22410*/  LDL.LU R8, [R1+0x1d0] ;  /* 0x0001d00001087983 */ /* 0x000ee80000300800 */
[----:B------:R-:W3:Y:S04]  /*22420*/  LDL.LU R3, [R1+0x1d4] ;  /* 0x0001d40001037983 */ /* 0x000ee80000300800 */
[----:B------:R-:W3:Y:S04]  /*22430*/  LDL.LU R6, [R1+0x1d8] ;  /* 0x0001d80001067983 */ /* 0x000ee80000300800 */
[----:B------:R-:W3:Y:S04]  /*22440*/  LDL.LU R4, [R1+0x1dc] ;  /* 0x0001dc0001047983 */ /* 0x000ee80000300800 */
[----:B------:R-:W-:Y:S01]  /*22450*/  STL [R1+0xcb4], R29 ;  /* 0x000cb41d01007387 */ /* 0x000fe20000100800 */
[----:B--2---:R-:W-:-:S02]  /*22460*/  F2FP.SATFINITE.E4M3.F32.PACK_AB_MERGE_C R20, R20, R56, RZ ;  /* 0x000000381414723e */ /* 0x004fc400048070ff */
[----:B----4-:R-:W-:-:S03]  /*22470*/  F2FP.SATFINITE.E4M3.F32.PACK_AB_MERGE_C R39, R39, R55, RZ ;  /* 0x000000372727723e */ /* 0x010fc600048070ff */
[----:B------:R-:W-:Y:S01]  /*22480*/  STL [R1+0xcb8], R20 ;  /* 0x000cb81401007387 */ /* 0x000fe20000100800 */
[----:B---3--:R-:W-:-:S03]  /*22490*/  F2FP.SATFINITE.E4M3.F32.PACK_AB_MERGE_C R37, R37, R54, RZ ;  /* 0x000000362525723e */ /* 0x008fc600048070ff */
        /* <DEDUP_REMOVED lines=14> */
[----:B------:R-:W-:Y:S04]  /*22580*/  STL [R1+0xcd8], R54 ;  /* 0x000cd83601007387 */ /* 0x000fe80000100800 */
[----:B------:R-:W-:Y:S01]  /*22590*/  STL [R1+0xcdc], R47 ;  /* 0x000cdc2f01007387 */ /* 0x000fe20000100800 */
[----:B------:R-:W-:Y:S02]  /*225a0*/  F2FP.SATFINITE.E4M3.F32.PACK_AB_MERGE_C R2, R19, R28, RZ ;  /* 0x0000001c1302723e */ /* 0x000fe400048070ff */
[----:B0-----:R-:W-:-:S03]  /*225b0*/  F2FP.SATFINITE.E4M3.F32.PACK_AB_MERGE_C R0, R17, R18, RZ ;  /* 0x000000121100723e */ /* 0x001fc600048070ff */
[----:B------:R0:W-:Y:S04]  /*225c0*/  STL [R1+0x144], R2 ;  /* 0x0001440201007387 */ /* 0x0001e80000100800 */
[----:B------:R2:W-:Y:S01]  /*225d0*/  STL [R1+0x120], R0 ;  /* 0x0001200001007387 */ /* 0x0005e20000100800 */
[----:B------:R-:W-:Y:S02]  /*225e0*/  F2FP.SATFINITE.E4M3.F32.PACK_AB_MERGE_C R15, R15, R16, RZ ;  /* 0x000000100f0f723e */ /* 0x000fe400048070ff */
[----:B0-----:R-:W-:-:S03]  /*225f0*/  F2FP.SATFINITE.E4M3.F32.PACK_AB_MERGE_C R2, R13, R14, RZ ;  /* 0x0000000e0d02723e */ /* 0x001fc600048070ff */
[----:B------:R-:W-:Y:S01]  /*22600*/  STL [R1+0x16c], R15 ;  /* 0x00016c0f01007387 */ /* 0x000fe20000100800 */
[----:B--2---:R-:W-:-:S03]  /*22610*/  F2FP.SATFINITE.E4M3.F32.PACK_AB_MERGE_C R0, R11, R12, RZ ;  /* 0x0000000c0b00723e */ /* 0x004fc600048070ff */
[----:B------:R0:W-:Y:S04]  /*22620*/  STL [R1+0x168], R2 ;  /* 0x0001680201007387 */ /* 0x0001e80000100800 */
[----:B------:R2:W-:Y:S04]  /*22630*/  STL [R1+0x1a0], R0 ;  /* 0x0001a00001007387 */ /* 0x0005e80000100800 */
[----:B------:R-:W3:Y:S01]  /*22640*/  LDL.LU R47, [R1+0x1b0] ;  /* 0x0001b000012f7983 */ /* 0x000ee20000300800 */
[----:B------:R-:W-:Y:S02]  /*22650*/  F2FP.SATFINITE.E4M3.F32.PACK_AB_MERGE_C R7, R7, R10, RZ ;  /* 0x0000000a0707723e */ /* 0x000fe400048070ff */
[----:B------:R-:W-:-:S02]  /*22660*/  F2FP.SATFINITE.E4M3.F32.PACK_AB_MERGE_C R5, R5, R9, RZ ;  /* 0x000000090505723e */ /* 0x000fc400048070ff */
[----:B------:R-:W-:Y:S02]  /*22670*/  F2FP.SATFINITE.E4M3.F32.PACK_AB_MERGE_C R3, R3, R8, RZ ;  /* 0x000000080303723e */ /* 0x000fe400048070ff */
[----:B0-----:R-:W-:Y:S02]  /*22680*/  F2FP.SATFINITE.E4M3.F32.PACK_AB_MERGE_C R2, R4, R6, RZ ;  /* 0x000000060402723e */ /* 0x001fe400048070ff */
        /* <DEDUP_REMOVED lines=26> */
[----:B------:R-:W-:-:S03]  /*22830*/  F2FP.SATFINITE.E4M3.F32.PACK_AB_MERGE_C R45, R31, R32, RZ ;  /* 0x000000201f2d723e */ /* 0x000fc600048070ff */
        /* <DEDUP_REMOVED lines=30> */
[----:B------:R-:W3:Y:S01]  /*22a20*/  LDL.LU R47, [R1+0xcdc] ;  /* 0x000cdc00012f7983 */ /* 0x000ee20000300800 */
[----:B----4-:R-:W-:-:S03]  /*22a30*/  F2FP.SATFINITE.E4M3.F32.PACK_AB_MERGE_C R6, R6, R54, RZ ;  /* 0x000000360606723e */ /* 0x010fc600048070ff */
[----:B------:R-:W4:Y:S01]  /*22a40*/  LDL.LU R54, [R1+0xcd8] ;  /* 0x000cd80001367983 */ /* 0x000f220000300800 */
[----:B------:R-:W-:-:S03]  /*22a50*/  F2FP.SATFINITE.E4M3.F32.PACK_AB_MERGE_C R8, R8, R56, RZ ;  /* 0x000000380808723e */ /* 0x000fc600048070ff */
[----:B------:R-:W3:Y:S01]  /*22a60*/  LDL.LU R56, [R1+0xcd4] ;  /* 0x000cd40001387983 */ /* 0x000ee20000300800 */
        /* <DEDUP_REMOVED lines=39> */
[----:B------:R-:W4:Y:S01]  /*22ce0*/  LDL.LU R30, [R1+0xc84] ;  /* 0x000c8400011e7983 */ /* 0x000f220000300800 */
[----:B--2---:R-:W-:-:S03]  /*22cf0*/  F2FP.SATFINITE.E4M3.F32.PACK_AB_MERGE_C R48, R48, R0, RZ ;  /* 0x000000003030723e */ /* 0x004fc600048070ff */
[----:B------:R-:W2:Y:S01]  /*22d00*/  LDL.LU R0, [R1+0xc80] ;  /* 0x000c800001007983 */ /* 0x000ea20000300800 */
[----:B------:R-:W-:Y:S02]  /*22d10*/  F2FP.SATFINITE.E4M3.F32.PACK_AB_MERGE_C R49, R49, R52, RZ ;  /* 0x000000343131723e */ /* 0x000fe400048070ff */
[----:B------:R-:W-:Y:S02]  /*22d20*/  F2FP.SATFINITE.E4M3.F32.PACK_AB_MERGE_C R52, R50, R51, RZ ;  /* 0x000000333234723e */ /* 0x000fe400048070ff */
[----:B------:R-:W-:Y:S02]  /*22d30*/  F2FP.SATFINITE.E4M3.F32.PACK_AB_MERGE_C R50, R35, R41, RZ ;  /* 0x000000292332723e */ /* 0x000fe400048070ff */
[----:B------:R-:W-:Y:S02]  /*22d40*/  F2FP.SATFINITE.E4M3.F32.PACK_AB_MERGE_C R51, R33, R34, RZ ;  /* 0x000000222133723e */ /* 0x000fe400048070ff */
[----:B---3--:R-:W-:Y:S02]  /*22d50*/  LOP3.LUT R27, R27, 0xffff, RZ, 0xc0, !PT ;  /* 0x0000ffff1b1b7812 */ /* 0x008fe400078ec0ff */
[----:B----4-:R-:W-:Y:S01]  /*22d60*/  LOP3.LUT R30, R30, 0xffff, RZ, 0xc0, !PT ;  /* 0x0000ffff1e1e7812 */ /* 0x010fe200078ec0ff */
[----:B--2---:R-:W-:-:S02]  /*22d70*/  VIADD R34, R0, 0x1 ;  /* 0x0000000100227836 */ /* 0x004fc40000000000 */
[----:B------:R-:W-:-:S03]  /*22d80*/  VIADD R33, R0, 0x7f ;  /* 0x0000007f00217836 */ /* 0x000fc60000000000 */
[----:B-1----:R-:W-:Y:S01]  /*22d90*/  ISETP.GE.AND P0, PT, R34, UR4, PT ;  /* 0x0000000422007c0c */ /* 0x002fe2000bf06270 */
[C---:B------:R-:W-:Y:S02]  /*22da0*/  VIADD R34, R0.reuse, 0x2 ;  /* 0x0000000200227836 */ /* 0x040fe40000000000 */
[----:B------:R-:W-:Y:S01]  /*22db0*/  VIADD R35, R0, 0x3 ;  /* 0x0000000300237836 */ /* 0x000fe20000000000 */
[----:B------:R0:W-:Y:S01]  /*22dc0*/  STL [R1+0xc7c], R0 ;  /* 0x000c7c0001007387 */ /* 0x0001e20000100800 */
[----:B------:R-:W-:Y:S02]  /*22dd0*/  ISETP.GE.AND P1, PT, R33, UR27, PT ;  /* 0x0000001b21007c0c */ /* 0x000fe4000bf26270 */
[----:B------:R-:W-:Y:S02]  /*22de0*/  ISETP.GE.AND P3, PT, R34, UR5, PT ;  /* 0x0000000522007c0c */ /* 0x000fe4000bf66270 */
[----:B------:R-:W-:Y:S02]  /*22df0*/  SHF.R.U32.HI R41, RZ, 0x8, R30 ;  /* 0x00000008ff297819 */ /* 0x000fe4000001161e */
[----:B------:R-:W-:Y:S01]  /*22e00*/  ISETP.GE.AND P4, PT, R35, UR6, PT ;  /* 0x0000000623007c0c */ /* 0x000fe2000bf86270 */
[----:B0-----:R-:W2:Y:S01]  /*22e10*/  LDL.LU R0, [R1+0x10] ;  /* 0x0000100001007983 */ /* 0x001ea20000300800 */
[----:B------:R-:W-:-:S02]  /*22e20*/  SHF.R.U32.HI R33, RZ, 0x8, R27 ;  /* 0x00000008ff217819 */ /* 0x000fc4000001161b */
[----:B------:R-:W-:Y:S01]  /*22e30*/  LOP3.LUT R7, R7, 0xffff, RZ, 0xc0, !PT ;  /* 0x0000ffff07077812 */ /* 0x000fe200078ec0ff */
[----:B------:R-:W3:Y:S01]  /*22e40*/  LDL.LU R34, [R1+0x14] ;  /* 0x0000140001227983 */ /* 0x000ee20000300800 */
[----:B------:R-:W-:Y:S02]  /*22e50*/  PRMT R30, R30, 0x3340, R27 ;  /* 0x000033401e1e7816 */ /* 0x000fe4000000001b */
[----:B------:R-:W-:Y:S01]  /*22e60*/  LOP3.LUT R5, R5, 0xffff, RZ, 0xc0, !PT ;  /* 0x0000ffff05057812 */ /* 0x000fe200078ec0ff */
[----:B------:R-:W4:Y:S01]  /*22e70*/  LDL.LU R35, [R1+0xe0] ;  /* 0x0000e00001237983 */ /* 0x000f220000300800 */
[----:B------:R-:W-:Y:S02]  /*22e80*/  LOP3.LUT R41, R41, 0xffff, RZ, 0xc0, !PT ;  /* 0x0000ffff29297812 */ /* 0x000fe400078ec0ff */
[----:B------:R-:W-:Y:S01]  /*22e90*/  LOP3.LUT R3, R3, 0xffff, RZ, 0xc0, !PT ;  /* 0x0000ffff03037812 */ /* 0x000fe200078ec0ff */
[----:B------:R-:W3:Y:S01]  /*22ea0*/  LDL.LU R27, [R1+0xe4] ;  /* 0x0000e400011b7983 */ /* 0x000ee20000300800 */
[----:B------:R-:W-:-:S02]  /*22eb0*/  LOP3.LUT R33, R33, 0xffff, RZ, 0xc0, !PT ;  /* 0x0000ffff21217812 */ /* 0x000fc400078ec0ff */
[----:B------:R-:W-:Y:S01]  /*22ec0*/  LOP3.LUT R2, R2, 0xffff, RZ, 0xc0, !PT ;  /* 0x0000ffff02027812 */ /* 0x000fe200078ec0ff */
[----:B------:R0:W-:Y:S01]  /*22ed0*/  STL [R1+0x1f4], R30 ;  /* 0x0001f41e01007387 */ /* 0x0001e20000100800 */
[----:B------:R-:W-:Y:S02]  /*22ee0*/  LOP3.LUT R4, R4, 0xffff, RZ, 0xc0, !PT ;  /* 0x0000ffff04047812 */ /* 0x000fe400078ec0ff */
[----:B------:R-:W-:Y:S02]  /*22ef0*/  LOP3.LUT R6, R6, 0xffff, RZ, 0xc0, !PT ;  /* 0x0000ffff06067812 */ /* 0x000fe400078ec0ff */
[----:B------:R-:W-:Y:S02]  /*22f00*/  LOP3.LUT R61, R61, 0xffff, RZ, 0xc0, !PT ;  /* 0x0000ffff3d3d7812 */ /* 0x000fe400078ec0ff */
[----:B------:R-:W-:Y:S02]  /*22f10*/  LOP3.LUT R8, R8, 0xffff, RZ, 0xc0, !PT ;  /* 0x0000ffff08087812 */ /* 0x000fe400078ec0ff */
[----:B------:R-:W-:-:S02]  /*22f20*/  LOP3.LUT R9, R9, 0xffff, RZ, 0xc0, !PT ;  /* 0x0000ffff09097812 */ /* 0x000fc400078ec0ff */
[----:B------:R-:W-:Y:S02]  /*22f30*/  LOP3.LUT R59, R59, 0xffff, RZ, 0xc0, !PT ;  /* 0x0000ffff3b3b7812 */ /* 0x000fe400078ec0ff */
        /* <DEDUP_REMOVED lines=40> */
[----:B------:R-:W-:Y:S01]  /*231c0*/  LOP3.LUT R50, R50, 0xffff, RZ, 0xc0, !PT ;  /* 0x0000ffff32327812 */ /* 0x000fe200078ec0ff */
[----:B------:R-:W1:Y:S01]  /*231d0*/  S2UR UR5, SR_CgaCtaId ;  /* 0x00000000000579c3 */ /* 0x000e620000008800 */
[----:B0-----:R-:W-:Y:S01]  /*231e0*/  PRMT R30, R41, 0x3340, R33 ;  /* 0x00003340291e7816 */ /* 0x001fe20000000021 */
[----:B------:R-:W-:Y:S01]  /*231f0*/  UMOV UR4, 0x400 ;  /* 0x0000040000047882 */ /* 0x000fe20000000000 */
[----:B------:R-:W-:Y:S01]  /*23200*/  LOP3.LUT R51, R51, 0xffff, RZ, 0xc0, !PT ;  /* 0x0000ffff33337812 */ /* 0x000fe200078ec0ff */
[----:B------:R-:W0:Y:S02]  /*23210*/  LDCU.64 UR6, c[0x0][0x390] ;  /* 0x00007200ff0677ac */ /* 0x000e240008000a00 */
[----:B------:R2:W-:Y:S02]  /*23220*/  STL [R1+0x6c], R30 ;  /* 0x00006c1e01007387 */ /* 0x0005e40000100800 */
[----:B--2---:R-:W-:-:S02]  /*23230*/  LOP3.LUT R30, R0, 0xffff, RZ, 0xc0, !PT ;  /* 0x0000ffff001e7812 */ /* 0x004fc400078ec0ff */
[----:B------:R-:W2:Y:S01]  /*23240*/  LDL.LU R0, [R1] ;  /* 0x0000000001007983 */ /* 0x000ea20000300800 */
[----:B----4-:R-:W-:Y:S02]  /*23250*/  LOP3.LUT R33, R35, 0xffff, RZ, 0xc0, !PT ;  /* 0x0000ffff23217812 */ /* 0x010fe400078ec0ff */
[----:B------:R-:W-:Y:S02]  /*23260*/  LOP3.LUT R35, R60, 0xffff, RZ, 0xc0, !PT ;  /* 0x0000ffff3c237812 */ /* 0x000fe400078ec0ff */
[----:B---3--:R-:W-:Y:S01]  /*23270*/  LOP3.LUT R41, R27, 0xffff, RZ, 0xc0, !PT ;  /* 0x0000ffff1b297812 */ /* 0x008fe200078ec0ff */
[----:B------:R-:W3:Y:S01]  /*23280*/  LDL.LU R60, [R1+0x4] ;  /* 0x00000400013c7983 */ /* 0x000ee20000300800 */
[----:B------:R-:W-:Y:S02]  /*23290*/  LOP3.LUT R27, R43, 0xffff, RZ, 0xc0, !PT ;  /* 0x0000ffff2b1b7812 */ /* 0x000fe400078ec0ff */
[----:B------:R-:W-:Y:S02]  /*232a0*/  SHF.R.U32.HI R43, RZ, 0x8, R41 ;  /* 0x00000008ff2b7819 */ /* 0x000fe40000011629 */
[----:B------:R-:W-:-:S02]  /*232b0*/  PRMT R41, R41, 0x3340, R35 ;  /* 0x0000334029297816 */ /* 0x000fc40000000023 */
[----:B------:R-:W-:-:S03]  /*232c0*/  LOP3.LUT R34, R34, 0xffff, RZ, 0xc0, !PT ;  /* 0x0000ffff22227812 */ /* 0x000fc600078ec0ff */
[----:B------:R4:W-:Y:S02]  /*232d0*/  STL [R1+0x1f0], R41 ;  /* 0x0001f02901007387 */ /* 0x0009e40000100800 */
[----:B----4-:R-:W-:Y:S02]  /*232e0*/  SHF.R.U32.HI R41, RZ, 0x8, R35 ;  /* 0x00000008ff297819 */ /* 0x010fe40000011623 */
[----:B------:R-:W-:Y:S02]  /*232f0*/  SHF.R.U32.HI R35, RZ, 0x8, R34 ;  /* 0x00000008ff237819 */ /* 0x000fe40000011622 */
[----:B------:R-:W-:-:S05]  /*23300*/  PRMT R34, R34, 0x3340, R7 ;  /* 0x0000334022227816 */ /* 0x000fca0000000007 */
[----:B------:R4:W-:Y:S01]  /*23310*/  STL [R1+0x8c], R34 ;  /* 0x00008c2201007387 */ /* 0x0009e20000100800 */
[----:B------:R-:W-:Y:S02]  /*23320*/  LOP3.LUT R43, R43, 0xffff, RZ, 0xc0, !PT ;  /* 0x0000ffff2b2b7812 */ /* 0x000fe400078ec0ff */
[----:B----4-:R-:W-:Y:S02]  /*23330*/  SHF.R.U32.HI R34, RZ, 0x8, R7 ;  /* 0x00000008ff227819 */ /* 0x010fe40000011607 */
[----:B------:R-:W-:Y:S02]  /*23340*/  SHF.R.U32.HI R7, RZ, 0x8, R30 ;  /* 0x00000008ff077819 */ /* 0x000fe4000001161e */
[----:B------:R-:W-:Y:S02]  /*23350*/  PRMT R30, R30, 0x3340, R5 ;  /* 0x000033401e1e7816 */ /* 0x000fe40000000005 */
[----:B------:R-:W-:-:S03]  /*23360*/  LOP3.LUT R41, R41, 0xffff, RZ, 0xc0, !PT ;  /* 0x0000ffff29297812 */ /* 0x000fc600078ec0ff */
[----:B------:R4:W-:Y:S01]  /*23370*/  STL [R1+0x88], R30 ;  /* 0x0000881e01007387 */ /* 0x0009e20000100800 */
[----:B------:R-:W-:Y:S02]  /*23380*/  PRMT R41, R43, 0x3340, R41 ;  /* 0x000033402b297816 */ /* 0x000fe40000000029 */
[----:B------:R-:W-:Y:S02]  /*23390*/  LOP3.LUT R34, R34, 0xffff, RZ, 0xc0, !PT ;  /* 0x0000ffff22227812 */ /* 0x000fe400078ec0ff */
[----:B----4-:R-:W-:Y:S02]  /*233a0*/  SHF.R.U32.HI R30, RZ, 0x8, R33 ;  /* 0x00000008ff1e7819 */ /* 0x010fe40000011621 */
[----:B------:R-:W-:Y:S02]  /*233b0*/  PRMT R33, R33, 0x3340, R27 ;  /* 0x0000334021217816 */ /* 0x000fe4000000001b */
[----:B------:R-:W-:-:S03]  /*233c0*/  LOP3.LUT R35, R35, 0xffff, RZ, 0xc0, !PT ;  /* 0x0000ffff23237812 */ /* 0x000fc600078ec0ff */
[----:B------:R4:W-:Y:S01]  /*233d0*/  STL [R1+0x1f8], R33 ;  /* 0x0001f82101007387 */ /* 0x0009e20000100800 */
[----:B------:R-:W-:-:S03]  /*233e0*/  PRMT R35, R35, 0x3340, R34 ;  /* 0x0000334023237816 */ /* 0x000fc60000000022 */
[----:B----4-:R-:W4:Y:S04]  /*233f0*/  LDL.LU R33, [R1+0x18] ;  /* 0x0000180001217983 */ /* 0x010f280000300800 */
[----:B------:R-:W2:Y:S04]  /*23400*/  LDL.LU R43, [R1+0xe8] ;  /* 0x0000e800012b7983 */ /* 0x000ea80000300800 */
[----:B------:R0:W-:Y:S04]  /*23410*/  STL [R1+0x68], R41 ;  /* 0x0000682901007387 */ /* 0x0001e80000100800 */
[----:B0-----:R-:W2:Y:S04]  /*23420*/  LDL.LU R41, [R1+0x1c] ;  /* 0x00001c0001297983 */ /* 0x001ea80000300800 */
[----:B------:R-:W2:Y:S01]  /*23430*/  LDL.LU R34, [R1+0xec] ;  /* 0x0000ec0001227983 */ /* 0x000ea20000300800 */
[----:B------:R-:W-:-:S02]  /*23440*/  SHF.R.U32.HI R5, RZ, 0x8, R5 ;  /* 0x00000008ff057819 */ /* 0x000fc40000011605 */
[----:B------:R-:W-:Y:S02]  /*23450*/  LOP3.LUT R7, R7, 0xffff, RZ, 0xc0, !PT ;  /* 0x0000ffff07077812 */ /* 0x000fe400078ec0ff */
[----:B------:R-:W-:Y:S02]  /*23460*/  LOP3.LUT R5, R5, 0xffff, RZ, 0xc0, !PT ;  /* 0x0000ffff05057812 */ /* 0x000fe400078ec0ff */
[----:B------:R-:W-:Y:S02]  /*23470*/  SHF.R.U32.HI R27, RZ, 0x8, R27 ;  /* 0x00000008ff1b7819 */ /* 0x000fe4000001161b */
[----:B------:R-:W-:Y:S02]  /*23480*/  PRMT R7, R7, 0x3340, R5 ;  /* 0x0000334007077816 */ /* 0x000fe40000000005 */
[----:B------:R-:W-:Y:S02]  /*23490*/  LOP3.LUT R30, R30, 0xffff, RZ, 0xc0, !PT ;  /* 0x0000ffff1e1e7812 */ /* 0x000fe400078ec0ff */
[----:B------:R-:W-:Y:S01]  /*234a0*/  LOP3.LUT R27, R27, 0xffff, RZ, 0xc0, !PT ;  /* 0x0000ffff1b1b7812 */ /* 0x000fe200078ec0ff */
[----:B------:R-:W-:Y:S03]  /*234b0*/  STL [R1+0x64], R35 ;  /* 0x0000642301007387 */ /* 0x000fe60000100800 */
[----:B------:R-:W-:Y:S01]  /*234c0*/  PRMT R5, R30, 0x3340, R27 ;  /* 0x000033401e057816 */ /* 0x000fe2000000001b */
[----:B------:R4:W-:Y:S04]  /*234d0*/  STL [R1+0x10], R7 ;  /* 0x0000100701007387 */ /* 0x0009e80000100800 */
[----:B------:R0:W-:Y:S01]  /*234e0*/  STL [R1+0x170], R5 ;  /* 0x0001700501007387 */ /* 0x0001e20000100800 */
[----:B----4-:R-:W-:-:S02]  /*234f0*/  LOP3.LUT R7, R33, 0xffff, RZ, 0xc0, !PT ;  /* 0x0000ffff21077812 */ /* 0x010fc400078ec0ff */
[----:B---3--:R-:W-:Y:S02]  /*23500*/  LOP3.LUT R33, R60, 0xffff, RZ, 0xc0, !PT ;  /* 0x0000ffff3c217812 */ /* 0x008fe400078ec0ff */
[----:B--2---:R-:W-:Y:S02]  /*23510*/  LOP3.LUT R27, R43, 0xffff, RZ, 0xc0, !PT ;  /* 0x0000ffff2b1b7812 */ /* 0x004fe400078ec0ff */
[----:B------:R-:W2:Y:S01]  /*23520*/  LDL.LU R43, [R1+0x430] ;  /* 0x00043000012b7983 */ /* 0x000ea20000300800 */
[----:B------:R-:W-:Y:S02]  /*23530*/  LOP3.LUT R30, R34, 0xffff, RZ, 0xc0, !PT ;  /* 0x0000ffff221e7812 */ /* 0x000fe400078ec0ff */
[----:B0-----:R-:W-:Y:S02]  /*23540*/  LOP3.LUT R5, R41, 0xffff, RZ, 0xc0, !PT ;  /* 0x0000ffff29057812 */ /* 0x001fe400078ec0ff */
[----:B------:R-:W-:Y:S01]  /*23550*/  SHF.R.U32.HI R35, RZ, 0x8, R30 ;  /* 0x00000008ff237819 */ /* 0x000fe2000001161e */
[----:B------:R-:W3:Y:S01]  /*23560*/  LDL.LU R41, [R1+0x2c] ;  /* 0x00002c0001297983 */ /* 0x000ee20000300800 */
[----:B------:R-:W-:-:S02]  /*23570*/  PRMT R30, R30, 0x3340, R33 ;  /* 0x000033401e1e7816 */ /* 0x000fc40000000021 */
[----:B------:R-:W-:Y:S01]  /*23580*/  LOP3.LUT R34, R0, 0xffff, RZ, 0xc0, !PT ;  /* 0x0000ffff00227812 */ /* 0x000fe200078ec0ff */
[----:B------:R-:W4:Y:S04]  /*23590*/  LDL.LU R60, [R1+0x28] ;  /* 0x00002800013c7983 */ /* 0x000f280000300800 */
[----:B------:R-:W4:Y:S04]  /*235a0*/  LDL.LU R0, [R1+0xc] ;  /* 0x00000c0001007983 */ /* 0x000f280000300800 */
[----:B------:R0:W-:Y:S02]  /*235b0*/  STL [R1+0x1d8], R30 ;  /* 0x0001d81e01007387 */ /* 0x0001e40000100800 */
[----:B0-----:R-:W-:-:S02]  /*235c0*/  SHF.R.U32.HI R30, RZ, 0x8, R5 ;  /* 0x00000008ff1e7819 */ /* 0x001fc40000011605 */
[----:B------:R-:W-:-:S05]  /*235d0*/  PRMT R5, R5, 0x3340, R3 ;  /* 0x0000334005057816 */ /* 0x000fca0000000003 */
[----:B------:R0:W-:Y:S02]  /*235e0*/  STL [R1+0x1d4], R5 ;  /* 0x0001d40501007387 */ /* 0x0001e40000100800 */
[----:B0-----:R-:W-:Y:S02]  /*235f0*/  SHF.R.U32.HI R5, RZ, 0x8, R3 ;  /* 0x00000008ff057819 */ /* 0x001fe40000011603 */
[----:B------:R-:W-:Y:S02]  /*23600*/  SHF.R.U32.HI R3, RZ, 0x8, R7 ;  /* 0x00000008ff037819 */ /* 0x000fe40000011607 */
[----:B------:R-:W-:-:S05]  /*23610*/  PRMT R7, R7, 0x3340, R2 ;  /* 0x0000334007077816 */ /* 0x000fca0000000002 */
[----:B------:R0:W-:Y:S02]  /*23620*/  STL [R1+0x1d0], R7 ;  /* 0x0001d00701007387 */ /* 0x0001e40000100800 */
[----:B0-----:R-:W-:Y:S02]  /*23630*/  SHF.R.U32.HI R7, RZ, 0x8, R27 ;  /* 0x00000008ff077819 */ /* 0x001fe4000001161b */
[----:B------:R-:W-:-:S05]  /*23640*/  PRMT R27, R27, 0x3340, R34 ;  /* 0x000033401b1b7816 */ /* 0x000fca0000000022 */
[----:B------:R0:W-:Y:S04]  /*23650*/  STL [R1+0x1dc], R27 ;  /* 0x0001dc1b01007387 */ /* 0x0001e80000100800 */
[----:B0-----:R-:W4:Y:S01]  /*23660*/  LDL.LU R27, [R1+0x434] ;  /* 0x00043400011b7983 */ /* 0x001f220000300800 */
[----:B------:R-:W-:Y:S02]  /*23670*/  SHF.R.U32.HI R33, RZ, 0x8, R33 ;  /* 0x00000008ff217819 */ /* 0x000fe40000011621 */
[----:B------:R-:W-:Y:S02]  /*23680*/  LOP3.LUT R35, R35, 0xffff, RZ, 0xc0, !PT ;  /* 0x0000ffff23237812 */ /* 0x000fe400078ec0ff */
[----:B------:R-:W-:-:S04]  /*23690*/  LOP3.LUT R33, R33, 0xffff, RZ, 0xc0, !PT ;  /* 0x0000ffff21217812 */ /* 0x000fc800078ec0ff */
[----:B------:R-:W-:Y:S02]  /*236a0*/  PRMT R35, R35, 0x3340, R33 ;  /* 0x0000334023237816 */ /* 0x000fe40000000021 */
[----:B------:R-:W4:Y:S01]  /*236b0*/  LDL.LU R33, [R1+0x8] ;  /* 0x0000080001217983 */ /* 0x000f220000300800 */
[----:B------:R-:W-:Y:S02]  /*236c0*/  SHF.R.U32.HI R2, RZ, 0x8, R2 ;  /* 0x00000008ff027819 */ /* 0x000fe40000011602 */
[----:B------:R-:W-:Y:S02]  /*236d0*/  SHF.R.U32.HI R34, RZ, 0x8, R34 ;  /* 0x00000008ff227819 */ /* 0x000fe40000011622 */
[----:B------:R-:W-:Y:S02]  /*236e0*/  LOP3.LUT R30, R30, 0xffff, RZ, 0xc0, !PT ;  /* 0x0000ffff1e1e7812 */ /* 0x000fe400078ec0ff */
[----:B------:R-:W-:Y:S02]  /*236f0*/  LOP3.LUT R5, R5, 0xffff, RZ, 0xc0, !PT ;  /* 0x0000ffff05057812 */ /* 0x000fe400078ec0ff */
[----:B------:R-:W-:-:S02]  /*23700*/  LOP3.LUT R3, R3, 0xffff, RZ, 0xc0, !PT ;  /* 0x0000ffff03037812 */ /* 0x000fc400078ec0ff */
[----:B------:R-:W-:Y:S02]  /*23710*/  LOP3.LUT R2, R2, 0xffff, RZ, 0xc0, !PT ;  /* 0x0000ffff02027812 */ /* 0x000fe400078ec0ff */
[----:B------:R-:W-:Y:S02]  /*23720*/  LOP3.LUT R7, R7, 0xffff, RZ, 0xc0, !PT ;  /* 0x0000ffff07077812 */ /* 0x000fe400078ec0ff */
[----:B------:R-:W-:Y:S02]  /*23730*/  LOP3.LUT R34, R34, 0xffff, RZ, 0xc0, !PT ;  /* 0x0000ffff22227812 */ /* 0x000fe400078ec0ff */
[----:B------:R-:W-:Y:S02]  /*23740*/  PRMT R30, R30, 0x3340, R5 ;  /* 0x000033401e1e7816 */ /* 0x000fe40000000005 */
[----:B------:R-:W-:Y:S02]  /*23750*/  PRMT R2, R3, 0x3340, R2 ;  /* 0x0000334003027816 */ /* 0x000fe40000000002 */
[----:B------:R-:W-:Y:S01]  /*23760*/  PRMT R5, R7, 0x3340, R34 ;  /* 0x0000334007057816 */ /* 0x000fe20000000022 */
[----:B------:R-:W-:Y:S04]  /*23770*/  STL [R1+0x138], R35 ;  /* 0x0001382301007387 */ /* 0x000fe80000100800 */
[----:B------:R-:W-:Y:S04]  /*23780*/  STL [R1+0x134], R30 ;  /* 0x0001341e01007387 */ /* 0x000fe80000100800 */
[----:B------:R2:W-:Y:S04]  /*23790*/  STL [R1+0x130], R2 ;  /* 0x0001300201007387 */ /* 0x0005e80000100800 */
[----:B------:R3:W-:Y:S01]  /*237a0*/  STL [R1+0x13c], R5 ;  /* 0x00013c0501007387 */ /* 0x0007e20000100800 */
[----:B--2---:R-:W-:-:S03]  /*237b0*/  LOP3.LUT R2, R43, 0xffff, RZ, 0xc0, !PT ;  /* 0x0000ffff2b027812 */ /* 0x004fc600078ec0ff */
[----:B------:R-:W2:Y:S01]  /*237c0*/  LDL.LU R43, [R1+0x440] ;  /* 0x00044000012b7983 */ /* 0x000ea20000300800 */
[----:B---3--:R-:W-:-:S03]  /*237d0*/  LOP3.LUT R5, R41, 0xffff, RZ, 0xc0, !PT ;  /* 0x0000ffff29057812 */ /* 0x008fc600078ec0ff */
[----:B------:R-:W3:Y:S01]  /*237e0*/  LDL.LU R41, [R1+0xd0] ;  /* 0x0000d00001297983 */ /* 0x000ee20000300800 */
[----:B----4-:R-:W-:-:S03]  /*237f0*/  LOP3.LUT R7, R60, 0xffff, RZ, 0xc0, !PT ;  /* 0x0000ffff3c077812 */ /* 0x010fc600078ec0ff */
[----:B------:R-:W4:Y:S01]  /*23800*/  LDL.LU R60, [R1+0x94] ;  /* 0x00009400013c7983 */ /* 0x000f220000300800 */
[----:B------:R-:W-:Y:S02]  /*23810*/  LOP3.LUT R3, R27, 0xffff, RZ, 0xc0, !PT ;  /* 0x0000ffff1b037812 */ /* 0x000fe400078ec0ff */
[----:B------:R-:W-:Y:S02]  /*23820*/  LOP3.LUT R27, R0, 0xffff, RZ, 0xc0, !PT ;  /* 0x0000ffff001b7812 */ /* 0x000fe400078ec0ff */
[----:B------:R-:W4:Y:S02]  /*23830*/  LDL.LU R0, [R1+0x90] ;  /* 0x0000900001007983 */ /* 0x000f240000300800 */
[----:B------:R-:W-:-:S05]  /*23840*/  PRMT R34, R3, 0x3340, R27 ;  /* 0x0000334003227816 */ /* 0x000fca000000001b */
[----:B------:R0:W-:Y:S01]  /*23850*/  STL [R1+0x1b8], R34 ;  /* 0x0001b82201007387 */ /* 0x0001e20000100800 */
[----:B------:R-:W-:Y:S02]  /*23860*/  LOP3.LUT R30, R33, 0xffff, RZ, 0xc0, !PT ;  /* 0x0000ffff211e7812 */ /* 0x000fe400078ec0ff */
[----:B------:R-:W-:Y:S02]  /*23870*/  SHF.R.U32.HI R33, RZ, 0x8, R3 ;  /* 0x00000008ff217819 */ /* 0x000fe40000011603 */
[----:B------:R-:W-:Y:S02]  /*23880*/  SHF.R.U32.HI R3, RZ, 0x8, R5 ;  /* 0x00000008ff037819 */ /* 0x000fe40000011605 */
[--C-:B0-----:R-:W-:Y:S02]  /*23890*/  PRMT R34, R5, 0x3340, R4.reuse ;  /* 0x0000334005227816 */ /* 0x101fe40000000004 */
[----:B------:R-:W-:Y:S02]  /*238a0*/  SHF.R.U32.HI R5, RZ, 0x8, R4 ;  /* 0x00000008ff057819 */ /* 0x000fe40000011604 */
[----:B------:R-:W-:Y:S01]  /*238b0*/  SHF.R.U32.HI R27, RZ, 0x8, R27 ;  /* 0x00000008ff1b7819 */ /* 0x000fe2000001161b */
[----:B------:R0:W-:Y:S01]  /*238c0*/  STL [R1+0x1b4], R34 ;  /* 0x0001b42201007387 */ /* 0x0001e20000100800 */
[----:B------:R-:W-:-:S02]  /*238d0*/  SHF.R.U32.HI R4, RZ, 0x8, R7 ;  /* 0x00000008ff047819 */ /* 0x000fc40000011607 */
[----:B------:R-:W-:Y:S02]  /*238e0*/  LOP3.LUT R33, R33, 0xffff, RZ, 0xc0, !PT ;  /* 0x0000ffff21217812 */ /* 0x000fe400078ec0ff */
[----:B------:R-:W-:Y:S02]  /*238f0*/  LOP3.LUT R27, R27, 0xffff, RZ, 0xc0, !PT ;  /* 0x0000ffff1b1b7812 */ /* 0x000fe400078ec0ff */
[----:B0-----:R-:W-:Y:S02]  /*23900*/  PRMT R34, R7, 0x3340, R6 ;  /* 0x0000334007227816 */ /* 0x001fe40000000006 */
[----:B------:R-:W-:Y:S02]  /*23910*/  SHF.R.U32.HI R7, RZ, 0x8, R2 ;  /* 0x00000008ff077819 */ /* 0x000fe40000011602 */
[----:B------:R-:W-:Y:S02]  /*23920*/  SHF.R.U32.HI R6, RZ, 0x8, R6 ;  /* 0x00000008ff067819 */ /* 0x000fe40000011606 */
[----:B------:R-:W-:-:S02]  /*23930*/  PRMT R2, R2, 0x3340, R30 ;  /* 0x0000334002027816 */ /* 0x000fc4000000001e */
[----:B------:R-:W-:Y:S02]  /*23940*/  SHF.R.U32.HI R30, RZ, 0x8, R30 ;  /* 0x00000008ff1e7819 */ /* 0x000fe4000001161e */
[----:B------:R-:W-:Y:S02]  /*23950*/  LOP3.LUT R3, R3, 0xffff, RZ, 0xc0, !PT ;  /* 0x0000ffff03037812 */ /* 0x000fe400078ec0ff */
[----:B------:R-:W-:Y:S02]  /*23960*/  LOP3.LUT R5, R5, 0xffff, RZ, 0xc0, !PT ;  /* 0x0000ffff05057812 */ /* 0x000fe400078ec0ff */
[----:B------:R-:W-:Y:S02]  /*23970*/  LOP3.LUT R4, R4, 0xffff, RZ, 0xc0, !PT ;  /* 0x0000ffff04047812 */ /* 0x000fe400078ec0ff */
[----:B------:R-:W-:Y:S01]  /*23980*/  LOP3.LUT R6, R6, 0xffff, RZ, 0xc0, !PT ;  /* 0x0000ffff06067812 */ /* 0x000fe200078ec0ff */
[----:B------:R-:W-:Y:S01]  /*23990*/  STL [R1+0xc], R34 ;  /* 0x00000c2201007387 */ /* 0x000fe20000100800 */
[----:B------:R-:W-:-:S02]  /*239a0*/  LOP3.LUT R7, R7, 0xffff, RZ, 0xc0, !PT ;  /* 0x0000ffff07077812 */ /* 0x000fc400078ec0ff */
[----:B------:R-:W-:Y:S01]  /*239b0*/  LOP3.LUT R30, R30, 0xffff, RZ, 0xc0, !PT ;  /* 0x0000ffff1e1e7812 */ /* 0x000fe200078ec0ff */
[----:B------:R0:W-:Y:S01]  /*239c0*/  STL [R1+0x1bc], R2 ;  /* 0x0001bc0201007387 */ /* 0x0001e20000100800 */
[----:B------:R-:W-:Y:S02]  /*239d0*/  PRMT R27, R33, 0x3340, R27 ;  /* 0x00003340211b7816 */ /* 0x000fe4000000001b */
[----:B------:R-:W-:-:S03]  /*239e0*/  PRMT R3, R3, 0x3340, R5 ;  /* 0x0000334003037816 */ /* 0x000fc60000000005 */
[----:B------:R-:W-:Y:S01]  /*239f0*/  STL [R1+0x8], R27 ;  /* 0x0000081b01007387 */ /* 0x000fe20000100800 */
[----:B0-----:R-:W-:Y:S02]  /*23a00*/  PRMT R2, R4, 0x3340, R6 ;  /* 0x0000334004027816 */ /* 0x001fe40000000006 */
[----:B------:R-:W-:Y:S01]  /*23a10*/  PRMT R4, R7, 0x3340, R30 ;  /* 0x0000334007047816 */ /* 0x000fe2000000001e */
[----:B------:R2:W-:Y:S04]  /*23a20*/  STL [R1+0x4], R3 ;  /* 0x0000040301007387 */ /* 0x0005e80000100800 */
[----:B------:R3:W-:Y:S04]  /*23a30*/  STL [R1], R2 ;  /* 0x0000000201007387 */ /* 0x0007e80000100800 */
[----:B------:R4:W-:Y:S01]  /*23a40*/  STL [R1+0x118], R4 ;  /* 0x0001180401007387 */ /* 0x0009e20000100800 */
[----:B--2---:R-:W-:-:S03]  /*23a50*/  LOP3.LUT R3, R43, 0xffff, RZ, 0xc0, !PT ;  /* 0x0000ffff2b037812 */ /* 0x004fc600078ec0ff */
[----:B------:R-:W2:Y:S01]  /*23a60*/  LDL.LU R43, [R1+0x444] ;  /* 0x00044400012b7983 */ /* 0x000ea20000300800 */
[----:B---3--:R-:W-:-:S03]  /*23a70*/  LOP3.LUT R2, R41, 0xffff, RZ, 0xc0, !PT ;  /* 0x0000ffff29027812 */ /* 0x008fc600078ec0ff */
[----:B------:R-:W3:Y:S01]  /*23a80*/  LDL.LU R41, [R1+0xdc] ;  /* 0x0000dc0001297983 */ /* 0x000ee20000300800 */
[----:B----4-:R-:W-:-:S03]  /*23a90*/  LOP3.LUT R4, R60, 0xffff, RZ, 0xc0, !PT ;  /* 0x0000ffff3c047812 */ /* 0x010fc600078ec0ff */
[----:B------:R-:W4:Y:S01]  /*23aa0*/  LDL.LU R60, [R1+0xb4] ;  /* 0x0000b400013c7983 */ /* 0x000f220000300800 */
[----:B------:R-:W-:-:S03]  /*23ab0*/  LOP3.LUT R5, R0, 0xffff, RZ, 0xc0, !PT ;  /* 0x0000ffff00057812 */ /* 0x000fc600078ec0ff */
[----:B------:R-:W4:Y:S01]  /*23ac0*/  LDL.LU R0, [R1+0x78] ;  /* 0x0000780001007983 */ /* 0x000f220000300800 */
[----:B------:R-:W-:-:S05]  /*23ad0*/  PRMT R7, R3, 0x3340, R61 ;  /* 0x0000334003077816 */ /* 0x000fca000000003d */
[----:B------:R0:W-:Y:S01]  /*23ae0*/  STL [R1+0x19c], R7 ;  /* 0x00019c0701007387 */ /* 0x0001e20000100800 */
        /* <DEDUP_REMOVED lines=9> */
[--C-:B0-----:R-:W-:Y:S02]  /*23b80*/  PRMT R7, R5, 0x3340, R9.reuse ;  /* 0x0000334005077816 */ /* 0x101fe40000000009 */
        /* <DEDUP_REMOVED lines=36> */
[----:B------:R-:W-:-:S02]  /*23dd0*/  LOP3.LUT R3, R3, 0xffff, RZ, 0xc0, !PT ;  /* 0x0000ffff03037812 */ /* 0x000fc400078ec0ff */
[----:B------:R-:W-:Y:S02]  /*23de0*/  LOP3.LUT R10, R10, 0xffff, RZ, 0xc0, !PT ;  /* 0x0000ffff0a0a7812 */ /* 0x000fe400078ec0ff */
[--C-:B0-----:R-:W-:Y:S02]  /*23df0*/  PRMT R7, R5, 0x3340, R11.reuse ;  /* 0x0000334005077816 */ /* 0x101fe4000000000b */
[----:B------:R-:W-:Y:S02]  /*23e00*/  SHF.R.U32.HI R5, RZ, 0x8, R2 ;  /* 0x00000008ff057819 */ /* 0x000fe40000011602 */
[----:B------:R-:W-:Y:S02]  /*23e10*/  SHF.R.U32.HI R11, RZ, 0x8, R11 ;  /* 0x00000008ff0b7819 */ /* 0x000fe4000001160b */
[--C-:B------:R-:W-:Y:S02]  /*23e20*/  PRMT R2, R2, 0x3340, R22.reuse ;  /* 0x0000334002027816 */ /* 0x100fe40000000016 */
[----:B------:R-:W-:-:S02]  /*23e30*/  SHF.R.U32.HI R22, RZ, 0x8, R22 ;  /* 0x00000008ff167819 */ /* 0x000fc40000011616 */
[----:B------:R-:W-:Y:S02]  /*23e40*/  LOP3.LUT R4, R4, 0xffff, RZ, 0xc0, !PT ;  /* 0x0000ffff04047812 */ /* 0x000fe400078ec0ff */
[----:B------:R-:W-:Y:S01]  /*23e50*/  LOP3.LUT R11, R11, 0xffff, RZ, 0xc0, !PT ;  /* 0x0000ffff0b0b7812 */ /* 0x000fe200078ec0ff */
[----:B------:R-:W-:Y:S01]  /*23e60*/  STL [R1+0x174], R7 ;  /* 0x0001740701007387 */ /* 0x000fe20000100800 */
[----:B------:R-:W-:Y:S02]  /*23e70*/  LOP3.LUT R5, R5, 0xffff, RZ, 0xc0, !PT ;  /* 0x0000ffff05057812 */ /* 0x000fe400078ec0ff */
[----:B------:R-:W-:Y:S01]  /*23e80*/  LOP3.LUT R22, R22, 0xffff, RZ, 0xc0, !PT ;  /* 0x0000ffff16167812 */ /* 0x000fe200078ec0ff */
[----:B------:R3:W-:Y:S01]  /*23e90*/  STL [R1+0x190], R2 ;  /* 0x0001900201007387 */ /* 0x0007e20000100800 */
[----:B------:R-:W-:Y:S02]  /*23ea0*/  PRMT R34, R3, 0x3340, R10 ;  /* 0x0000334003227816 */ /* 0x000fe4000000000a */
[----:B------:R-:W-:-:S02]  /*23eb0*/  PRMT R33, R4, 0x3340, R11 ;  /* 0x0000334004217816 */ /* 0x000fc4000000000b */
[----:B------:R-:W-:Y:S02]  /*23ec0*/  PRMT R22, R5, 0x3340, R22 ;  /* 0x0000334005167816 */ /* 0x000fe40000000016 */
[----:B--2---:R-:W-:Y:S02]  /*23ed0*/  LOP3.LUT R3, R43, 0xffff, RZ, 0xc0, !PT ;  /* 0x0000ffff2b037812 */ /* 0x004fe400078ec0ff */
[----:B------:R-:W2:Y:S01]  /*23ee0*/  LDL.LU R43, [R1+0x10c] ;  /* 0x00010c00012b7983 */ /* 0x000ea20000300800 */
[----:B---3--:R-:W-:-:S03]  /*23ef0*/  LOP3.LUT R2, R41, 0xffff, RZ, 0xc0, !PT ;  /* 0x0000ffff29027812 */ /* 0x008fc600078ec0ff */
[----:B------:R-:W3:Y:S01]  /*23f00*/  LDL.LU R41, [R1+0x108] ;  /* 0x0001080001297983 */ /* 0x000ee20000300800 */
[----:B----4-:R-:W-:-:S03]  /*23f10*/  LOP3.LUT R4, R60, 0xffff, RZ, 0xc0, !PT ;  /* 0x0000ffff3c047812 */ /* 0x010fc600078ec0ff */
[----:B------:R-:W4:Y:S01]  /*23f20*/  LDL.LU R60, [R1+0x9c] ;  /* 0x00009c00013c7983 */ /* 0x000f220000300800 */
[----:B------:R-:W-:-:S03]  /*23f30*/  LOP3.LUT R5, R0, 0xffff, RZ, 0xc0, !PT ;  /* 0x0000ffff00057812 */ /* 0x000fc600078ec0ff */
[----:B------:R-:W4:Y:S01]  /*23f40*/  LDL.LU R0, [R1+0x70] ;  /* 0x0000700001007983 */ /* 0x000f220000300800 */
[----:B------:R-:W-:Y:S02]  /*23f50*/  PRMT R7, R3, 0x3340, R23 ;  /* 0x0000334003077816 */ /* 0x000fe40000000017 */
[----:B------:R-:W-:Y:S02]  /*23f60*/  SHF.R.U32.HI R24, RZ, 0x8, R24 ;  /* 0x00000008ff187819 */ /* 0x000fe40000011618 */
[----:B------:R-:W-:Y:S01]  /*23f70*/  LOP3.LUT R6, R6, 0xffff, RZ, 0xc0, !PT ;  /* 0x0000ffff06067812 */ /* 0x000fe200078ec0ff */
[----:B------:R0:W-:Y:S01]  /*23f80*/  STL [R1+0x158], R7 ;  /* 0x0001580701007387 */ /* 0x0001e20000100800 */
[----:B------:R-:W-:-:S04]  /*23f90*/  LOP3.LUT R24, R24, 0xffff, RZ, 0xc0, !PT ;  /* 0x0000ffff18187812 */ /* 0x000fc800078ec0ff */
[----:B------:R-:W-:Y:S02]  /*23fa0*/  PRMT R35, R6, 0x3340, R24 ;  /* 0x0000334006237816 */ /* 0x000fe40000000018 */
[----:B0-----:R-:W-:Y:S02]  /*23fb0*/  PRMT R7, R4, 0x3340, R12 ;  /* 0x0000334004077816 */ /* 0x001fe4000000000c */
[----:B------:R-:W-:Y:S02]  /*23fc0*/  SHF.R.U32.HI R6, RZ, 0x8, R3 ;  /* 0x00000008ff067819 */ /* 0x000fe40000011603 */
[----:B------:R-:W-:Y:S01]  /*23fd0*/  SHF.R.U32.HI R3, RZ, 0x8, R4 ;  /* 0x00000008ff037819 */ /* 0x000fe20000011604 */
[----:B------:R0:W-:Y:S01]  /*23fe0*/  STL [R1+0x154], R7 ;  /* 0x0001540701007387 */ /* 0x0001e20000100800 */
[----:B------:R-:W-:Y:S02]  /*23ff0*/  SHF.R.U32.HI R23, RZ, 0x8, R23 ;  /* 0x00000008ff177819 */ /* 0x000fe40000011617 */
[----:B------:R-:W-:-:S02]  /*24000*/  SHF.R.U32.HI R4, RZ, 0x8, R5 ;  /* 0x00000008ff047819 */ /* 0x000fc40000011605 */
[----:B------:R-:W-:Y:S02]  /*24010*/  SHF.R.U32.HI R12, RZ, 0x8, R12 ;  /* 0x00000008ff0c7819 */ /* 0x000fe4000001160c */
[--C-:B0-----:R-:W-:Y:S02]  /*24020*/  PRMT R7, R5, 0x3340, R13.reuse ;  /* 0x0000334005077816 */ /* 0x101fe4000000000d */
[----:B------:R-:W-:Y:S02]  /*24030*/  SHF.R.U32.HI R5, RZ, 0x8, R2 ;  /* 0x00000008ff057819 */ /* 0x000fe40000011602 */
[----:B------:R-:W-:Y:S02]  /*24040*/  SHF.R.U32.HI R13, RZ, 0x8, R13 ;  /* 0x00000008ff0d7819 */ /* 0x000fe4000001160d */
[--C-:B------:R-:W-:Y:S02]  /*24050*/  PRMT R2, R2, 0x3340, R21.reuse ;  /* 0x0000334002027816 */ /* 0x100fe40000000015 */
[----:B------:R-:W-:-:S02]  /*24060*/  SHF.R.U32.HI R21, RZ, 0x8, R21 ;  /* 0x00000008ff157819 */ /* 0x000fc40000011615 */
[----:B------:R-:W-:Y:S02]  /*24070*/  LOP3.LUT R6, R6, 0xffff, RZ, 0xc0, !PT ;  /* 0x0000ffff06067812 */ /* 0x000fe400078ec0ff */
[----:B------:R-:W-:Y:S02]  /*24080*/  LOP3.LUT R23, R23, 0xffff, RZ, 0xc0, !PT ;  /* 0x0000ffff17177812 */ /* 0x000fe400078ec0ff */
[----:B------:R-:W-:Y:S02]  /*24090*/  LOP3.LUT R3, R3, 0xffff, RZ, 0xc0, !PT ;  /* 0x0000ffff03037812 */ /* 0x000fe400078ec0ff */
[----:B------:R-:W-:Y:S01]  /*240a0*/  LOP3.LUT R12, R12, 0xffff, RZ, 0xc0, !PT ;  /* 0x0000ffff0c0c7812 */ /* 0x000fe200078ec0ff */
[----:B------:R-:W-:Y:S01]  /*240b0*/  STL [R1+0x150], R7 ;  /* 0x0001500701007387 */ /* 0x000fe20000100800 */
[----:B------:R-:W-:Y:S02]  /*240c0*/  LOP3.LUT R4, R4, 0xffff, RZ, 0xc0, !PT ;  /* 0x0000ffff04047812 */ /* 0x000fe400078ec0ff */
[----:B------:R-:W-:Y:S01]  /*240d0*/  LOP3.LUT R13, R13, 0xffff, RZ, 0xc0, !PT ;  /* 0x0000ffff0d0d7812 */ /* 0x000fe200078ec0ff */
[----:B------:R2:W-:Y:S01]  /*240e0*/  STL [R1+0x15c], R2 ;  /* 0x00015c0201007387 */ /* 0x0005e20000100800 */
[----:B------:R-:W-:-:S02]  /*240f0*/  LOP3.LUT R5, R5, 0xffff, RZ, 0xc0, !PT ;  /* 0x0000ffff05057812 */ /* 0x000fc400078ec0ff */
[----:B------:R-:W-:Y:S02]  /*24100*/  LOP3.LUT R24, R21, 0xffff, RZ, 0xc0, !PT ;  /* 0x0000ffff15187812 */ /* 0x000fe400078ec0ff */
[----:B------:R-:W-:Y:S02]  /*24110*/  PRMT R30, R6, 0x3340, R23 ;  /* 0x00003340061e7816 */ /* 0x000fe40000000017 */
[----:B------:R-:W-:Y:S02]  /*24120*/  PRMT R23, R3, 0x3340, R12 ;  /* 0x0000334003177816 */ /* 0x000fe4000000000c */
[----:B------:R-:W-:Y:S02]  /*24130*/  PRMT R21, R4, 0x3340, R13 ;  /* 0x0000334004157816 */ /* 0x000fe4000000000d */
[----:B------:R-:W-:Y:S02]  /*24140*/  PRMT R24, R5, 0x3340, R24 ;  /* 0x0000334005187816 */ /* 0x000fe40000000018 */
[----:B--2---:R-:W-:-:S02]  /*24150*/  LOP3.LUT R2, R43, 0xffff, RZ, 0xc0, !PT ;  /* 0x0000ffff2b027812 */ /* 0x004fc400078ec0ff */
[----:B------:R-:W2:Y:S01]  /*24160*/  LDL.LU R43, [R1+0x12c] ;  /* 0x00012c00012b7983 */ /* 0x000ea20000300800 */
[----:B---3--:R-:W-:-:S03]  /*24170*/  LOP3.LUT R3, R41, 0xffff, RZ, 0xc0, !PT ;  /* 0x0000ffff29037812 */ /* 0x008fc600078ec0ff */
[----:B------:R-:W3:Y:S01]  /*24180*/  LDL.LU R41, [R1+0x128] ;  /* 0x0001280001297983 */ /* 0x000ee20000300800 */
[----:B----4-:R-:W-:-:S03]  /*24190*/  LOP3.LUT R4, R60, 0xffff, RZ, 0xc0, !PT ;  /* 0x0000ffff3c047812 */ /* 0x010fc600078ec0ff */
[----:B------:R-:W4:Y:S01]  /*241a0*/  LDL.LU R60, [R1+0x98] ;  /* 0x00009800013c7983 */ /* 0x000f220000300800 */
[----:B------:R-:W-:-:S03]  /*241b0*/  LOP3.LUT R5, R0, 0xffff, RZ, 0xc0, !PT ;  /* 0x0000ffff00057812 */ /* 0x000fc600078ec0ff */
[----:B------:R-:W3:Y:S01]  /*241c0*/  LDL.LU R0, [R1+0x24] ;  /* 0x0000240001007983 */ /* 0x000ee20000300800 */
[----:B------:R-:W-:-:S05]  /*241d0*/  PRMT R7, R2, 0x3340, R26 ;  /* 0x0000334002077816 */ /* 0x000fca000000001a */
[----:B------:R0:W-:Y:S01]  /*241e0*/  STL [R1+0x10c], R7 ;  /* 0x00010c0701007387 */ /* 0x0001e20000100800 */
[----:B------:R-:W-:Y:S02]  /*241f0*/  SHF.R.U32.HI R6, RZ, 0x8, R2 ;  /* 0x00000008ff067819 */ /* 0x000fe40000011602 */
[----:B------:R-:W-:Y:S02]  /*24200*/  SHF.R.U32.HI R2, RZ, 0x8, R4 ;  /* 0x00000008ff027819 */ /* 0x000fe40000011604 */
[----:B0-----:R-:W-:Y:S02]  /*24210*/  PRMT R7, R4, 0x3340, R14 ;  /* 0x0000334004077816 */ /* 0x001fe4000000000e */
[----:B------:R-:W-:-:S03]  /*24220*/  SHF.R.U32.HI R4, RZ, 0x8, R5 ;  /* 0x00000008ff047819 */ /* 0x000fc60000011605 */
[----:B------:R0:W-:Y:S01]  /*24230*/  STL [R1+0x108], R7 ;  /* 0x0001080701007387 */ /* 0x0001e20000100800 */
[----:B------:R-:W-:Y:S02]  /*24240*/  SHF.R.U32.HI R26, RZ, 0x8, R26 ;  /* 0x00000008ff1a7819 */ /* 0x000fe4000001161a */
[----:B------:R-:W-:Y:S02]  /*24250*/  SHF.R.U32.HI R14, RZ, 0x8, R14 ;  /* 0x00000008ff0e7819 */ /* 0x000fe4000001160e */
[----:B0-----:R-:W-:Y:S02]  /*24260*/  PRMT R7, R5, 0x3340, R15 ;  /* 0x0000334005077816 */ /* 0x001fe4000000000f */
[----:B------:R-:W-:Y:S02]  /*24270*/  SHF.R.U32.HI R5, RZ, 0x8, R3 ;  /* 0x00000008ff057819 */ /* 0x000fe40000011603 */
[--C-:B------:R-:W-:Y:S02]  /*24280*/  PRMT R3, R3, 0x3340, R25.reuse ;  /* 0x0000334003037816 */ /* 0x100fe40000000019 */
[----:B------:R-:W-:Y:S01]  /*24290*/  SHF.R.U32.HI R25, RZ, 0x8, R25 ;  /* 0x00000008ff197819 */ /* 0x000fe20000011619 */
[----:B------:R-:W-:Y:S01]  /*242a0*/  STL [R1+0x104], R7 ;  /* 0x0001040701007387 */ /* 0x000fe20000100800 */
[----:B------:R-:W-:-:S02]  /*242b0*/  LOP3.LUT R6, R6, 0xffff, RZ, 0xc0, !PT ;  /* 0x0000ffff06067812 */ /* 0x000fc400078ec0ff */
[----:B------:R-:W-:Y:S01]  /*242c0*/  LOP3.LUT R26, R26, 0xffff, RZ, 0xc0, !PT ;  /* 0x0000ffff1a1a7812 */ /* 0x000fe200078ec0ff */
[----:B------:R0:W-:Y:S01]  /*242d0*/  STL [R1+0x11c], R3 ;  /* 0x00011c0301007387 */ /* 0x0001e20000100800 */
[----:B------:R-:W-:Y:S02]  /*242e0*/  LOP3.LUT R2, R2, 0xffff, RZ, 0xc0, !PT ;  /* 0x0000ffff02027812 */ /* 0x000fe400078ec0ff */
[----:B------:R-:W-:Y:S01]  /*242f0*/  LOP3.LUT R14, R14, 0xffff, RZ, 0xc0, !PT ;  /* 0x0000ffff0e0e7812 */ /* 0x000fe200078ec0ff */
[----:B------:R-:W3:Y:S01]  /*24300*/  LDL.LU R61, [R1+0x140] ;  /* 0x00014000013d7983 */ /* 0x000ee20000300800 */
[----:B------:R-:W-:Y:S02]  /*24310*/  LOP3.LUT R5, R5, 0xffff, RZ, 0xc0, !PT ;  /* 0x0000ffff05057812 */ /* 0x000fe400078ec0ff */
[----:B0-----:R-:W-:Y:S02]  /*24320*/  LOP3.LUT R3, R25, 0xffff, RZ, 0xc0, !PT ;  /* 0x0000ffff19037812 */ /* 0x001fe400078ec0ff */
[----:B------:R-:W-:-:S02]  /*24330*/  PRMT R25, R6, 0x3340, R26 ;  /* 0x0000334006197816 */ /* 0x000fc4000000001a */
[----:B------:R-:W-:Y:S02]  /*24340*/  PRMT R26, R2, 0x3340, R14 ;  /* 0x00003340021a7816 */ /* 0x000fe4000000000e */
[----:B------:R-:W-:Y:S02]  /*24350*/  PRMT R2, R5, 0x3340, R3 ;  /* 0x0000334005027816 */ /* 0x000fe40000000003 */
[----:B--2---:R-:W-:Y:S02]  /*24360*/  LOP3.LUT R3, R43, 0xffff, RZ, 0xc0, !PT ;  /* 0x0000ffff2b037812 */ /* 0x004fe400078ec0ff */
[----:B------:R-:W2:Y:S01]  /*24370*/  LDL.LU R43, [R1+0x124] ;  /* 0x00012400012b7983 */ /* 0x000ea20000300800 */
[----:B----4-:R-:W-:-:S03]  /*24380*/  LOP3.LUT R5, R60, 0xffff, RZ, 0xc0, !PT ;  /* 0x0000ffff3c057812 */ /* 0x010fc600078ec0ff */
[----:B------:R-:W4:Y:S01]  /*24390*/  LDL.LU R60, [R1+0x7c] ;  /* 0x00007c00013c7983 */ /* 0x000f220000300800 */
[----:B---3--:R-:W-:-:S03]  /*243a0*/  LOP3.LUT R6, R0, 0xffff, RZ, 0xc0, !PT ;  /* 0x0000ffff00067812 */ /* 0x008fc600078ec0ff */
[----:B------:R-:W3:Y:S01]  /*243b0*/  LDL.LU R0, [R1+0x20] ;  /* 0x0000200001007983 */ /* 0x000ee20000300800 */
[----:B------:R-:W-:Y:S02]  /*243c0*/  SHF.R.U32.HI R15, RZ, 0x8, R15 ;  /* 0x00000008ff0f7819 */ /* 0x000fe4000001160f */
[----:B------:R-:W-:Y:S02]  /*243d0*/  PRMT R8, R3, 0x3340, R29 ;  /* 0x0000334003087816 */ /* 0x000fe4000000001d */
[----:B------:R-:W-:Y:S02]  /*243e0*/  LOP3.LUT R4, R4, 0xffff, RZ, 0xc0, !PT ;  /* 0x0000ffff04047812 */ /* 0x000fe400078ec0ff */
[----:B------:R-:W-:Y:S01]  /*243f0*/  LOP3.LUT R15, R15, 0xffff, RZ, 0xc0, !PT ;  /* 0x0000ffff0f0f7812 */ /* 0x000fe200078ec0ff */
[----:B------:R0:W-:Y:S01]  /*24400*/  STL [R1+0xf8], R8 ;  /* 0x0000f80801007387 */ /* 0x0001e20000100800 */
[----:B------:R-:W-:Y:S02]  /*24410*/  SHF.R.U32.HI R7, RZ, 0x8, R3 ;  /* 0x00000008ff077819 */ /* 0x000fe40000011603 */
[----:B------:R-:W-:-:S02]  /*24420*/  PRMT R27, R4, 0x3340, R15 ;  /* 0x00003340041b7816 */ /* 0x000fc4000000000f */
[----:B------:R-:W-:Y:S02]  /*24430*/  LOP3.LUT R4, R41, 0xffff, RZ, 0xc0, !PT ;  /* 0x0000ffff29047812 */ /* 0x000fe400078ec0ff */
[--C-:B0-----:R-:W-:Y:S02]  /*24440*/  PRMT R8, R5, 0x3340, R16.reuse ;  /* 0x0000334005087816 */ /* 0x101fe40000000010 */
[----:B------:R-:W-:Y:S02]  /*24450*/  SHF.R.U32.HI R3, RZ, 0x8, R5 ;  /* 0x00000008ff037819 */ /* 0x000fe40000011605 */
[----:B------:R-:W-:Y:S01]  /*24460*/  SHF.R.U32.HI R29, RZ, 0x8, R29 ;  /* 0x00000008ff1d7819 */ /* 0x000fe2000001161d */
[----:B------:R0:W-:Y:S01]  /*24470*/  STL [R1+0xf0], R8 ;  /* 0x0000f00801007387 */ /* 0x0001e20000100800 */
[----:B------:R-:W-:Y:S02]  /*24480*/  SHF.R.U32.HI R16, RZ, 0x8, R16 ;  /* 0x00000008ff107819 */ /* 0x000fe40000011610 */
[----:B------:R-:W-:-:S02]  /*24490*/  SHF.R.U32.HI R5, RZ, 0x8, R6 ;  /* 0x00000008ff057819 */ /* 0x000fc40000011606 */
[----:B------:R-:W-:Y:S02]  /*244a0*/  LOP3.LUT R7, R7, 0xffff, RZ, 0xc0, !PT ;  /* 0x0000ffff07077812 */ /* 0x000fe400078ec0ff */
[--C-:B0-----:R-:W-:Y:S02]  /*244b0*/  PRMT R8, R6, 0x3340, R17.reuse ;  /* 0x0000334006087816 */ /* 0x101fe40000000011 */
[----:B------:R-:W-:Y:S02]  /*244c0*/  SHF.R.U32.HI R17, RZ, 0x8, R17 ;  /* 0x00000008ff117819 */ /* 0x000fe40000011611 */
[----:B------:R-:W-:Y:S02]  /*244d0*/  SHF.R.U32.HI R6, RZ, 0x8, R4 ;  /* 0x00000008ff067819 */ /* 0x000fe40000011604 */
[--C-:B------:R-:W-:Y:S02]  /*244e0*/  PRMT R4, R4, 0x3340, R20.reuse ;  /* 0x0000334004047816 */ /* 0x100fe40000000014 */
[----:B------:R-:W-:-:S02]  /*244f0*/  SHF.R.U32.HI R20, RZ, 0x8, R20 ;  /* 0x00000008ff147819 */ /* 0x000fc40000011614 */
        /* <DEDUP_REMOVED lines=8> */
[----:B------:R-:W-:Y:S01]  /*24580*/  PRMT R29, R7, 0x3340, R29 ;  /* 0x00003340071d7816 */ /* 0x000fe2000000001d */
[----:B------:R-:W2:Y:S01]  /*24590*/  LDL.LU R59, [R1+0x164] ;  /* 0x00016400013b7983 */ /* 0x000ea20000300800 */
[----:B------:R-:W-:Y:S02]  /*245a0*/  PRMT R20, R3, 0x3340, R16 ;  /* 0x0000334003147816 */ /* 0x000fe40000000010 */
[----:B------:R-:W-:Y:S01]  /*245b0*/  PRMT R3, R5, 0x3340, R17 ;  /* 0x0000334005037816 */ /* 0x000fe20000000011 */
[----:B------:R-:W2:Y:S01]  /*245c0*/  LDL.LU R9, [R1+0x160] ;  /* 0x0001600001097983 */ /* 0x000ea20000300800 */
[----:B------:R-:W-:-:S03]  /*245d0*/  LOP3.LUT R7, R61, 0xffff, RZ, 0xc0, !PT ;  /* 0x0000ffff3d077812 */ /* 0x000fc600078ec0ff */
[----:B------:R-:W2:Y:S01]  /*245e0*/  LDL.LU R61, [R1+0xbc] ;  /* 0x0000bc00013d7983 */ /* 0x000ea20000300800 */
[----:B---3--:R-:W-:-:S03]  /*245f0*/  LOP3.LUT R5, R0, 0xffff, RZ, 0xc0, !PT ;  /* 0x0000ffff00057812 */ /* 0x008fc600078ec0ff */
[----:B------:R-:W3:Y:S01]  /*24600*/  LDL.LU R0, [R1+0xb8] ;  /* 0x0000b80001007983 */ /* 0x000ee20000300800 */
[----:B------:R-:W-:Y:S02]  /*24610*/  LOP3.LUT R6, R6, 0xffff, RZ, 0xc0, !PT ;  /* 0x0000ffff06067812 */ /* 0x000fe400078ec0ff */
[----:B------:R-:W-:Y:S02]  /*24620*/  PRMT R10, R7, 0x3340, R39 ;  /* 0x00003340070a7816 */ /* 0x000fe40000000027 */
[----:B------:R-:W-:Y:S02]  /*24630*/  PRMT R41, R6, 0x3340, R41 ;  /* 0x0000334006297816 */ /* 0x000fe40000000029 */
[----:B----4-:R-:W-:Y:S01]  /*24640*/  LOP3.LUT R6, R60, 0xffff, RZ, 0xc0, !PT ;  /* 0x0000ffff3c067812 */ /* 0x010fe200078ec0ff */
[----:B------:R0:W-:Y:S01]  /*24650*/  STL [R1+0x50], R10 ;  /* 0x0000500a01007387 */ /* 0x0001e20000100800 */
[----:B--2---:R-:W-:Y:S02]  /*24660*/  LOP3.LUT R4, R43, 0xffff, RZ, 0xc0, !PT ;  /* 0x0000ffff2b047812 */ /* 0x004fe400078ec0ff */
[----:B0-----:R-:W-:-:S05]  /*24670*/  PRMT R10, R6, 0x3340, R18 ;  /* 0x00003340060a7816 */ /* 0x001fca0000000012 */
[----:B------:R0:W-:Y:S01]  /*24680*/  STL [R1+0x70], R10 ;  /* 0x0000700a01007387 */ /* 0x0001e20000100800 */
[----:B------:R-:W-:Y:S02]  /*24690*/  SHF.R.U32.HI R8, RZ, 0x8, R7 ;  /* 0x00000008ff087819 */ /* 0x000fe40000011607 */
[----:B------:R-:W-:Y:S02]  /*246a0*/  SHF.R.U32.HI R7, RZ, 0x8, R39 ;  /* 0x00000008ff077819 */ /* 0x000fe40000011627 */
[----:B0-----:R-:W-:Y:S02]  /*246b0*/  PRMT R10, R5, 0x3340, R19 ;  /* 0x00003340050a7816 */ /* 0x001fe40000000013 */
[----:B------:R-:W-:-:S03]  /*246c0*/  SHF.R.U32.HI R60, RZ, 0x8, R4 ;  /* 0x00000008ff3c7819 */ /* 0x000fc60000011604 */
[----:B------:R0:W-:Y:S01]  /*246d0*/  STL [R1+0x74], R10 ;  /* 0x0000740a01007387 */ /* 0x0001e20000100800 */
[----:B------:R-:W-:Y:S02]  /*246e0*/  LOP3.LUT R7, R7, 0xffff, RZ, 0xc0, !PT ;  /* 0x0000ffff07077812 */ /* 0x000fe400078ec0ff */
[----:B------:R-:W-:Y:S02]  /*246f0*/  LOP3.LUT R60, R60, 0xffff, RZ, 0xc0, !PT ;  /* 0x0000ffff3c3c7812 */ /* 0x000fe400078ec0ff */
[--C-:B0-----:R-:W-:Y:S02]  /*24700*/  PRMT R10, R4, 0x3340, R37.reuse ;  /* 0x00003340040a7816 */ /* 0x101fe40000000025 */
[----:B------:R-:W-:Y:S02]  /*24710*/  SHF.R.U32.HI R4, RZ, 0x8, R37 ;  /* 0x00000008ff047819 */ /* 0x000fe40000011625 */
[----:B------:R-:W-:Y:S01]  /*24720*/  LOP3.LUT R37, R8, 0xffff, RZ, 0xc0, !PT ;  /* 0x0000ffff08257812 */ /* 0x000fe200078ec0ff */
[----:B------:R0:W-:Y:S01]  /*24730*/  STL [R1+0xe8], R10 ;  /* 0x0000e80a01007387 */ /* 0x0001e20000100800 */
[----:B------:R-:W-:-:S02]  /*24740*/  LOP3.LUT R4, R4, 0xffff, RZ, 0xc0, !PT ;  /* 0x0000ffff04047812 */ /* 0x000fc400078ec0ff */
[----:B------:R-:W-:Y:S01]  /*24750*/  PRMT R37, R37, 0x3340, R7 ;  /* 0x0000334025257816 */ /* 0x000fe20000000007 */
[----:B------:R-:W2:Y:S01]  /*24760*/  LDL.LU R12, [R1+0x18c] ;  /* 0x00018c00010c7983 */ /* 0x000ea20000300800 */
[----:B------:R-:W-:-:S03]  /*24770*/  LOP3.LUT R7, R59, 0xffff, RZ, 0xc0, !PT ;  /* 0x0000ffff3b077812 */ /* 0x000fc600078ec0ff */
[----:B------:R-:W4:Y:S01]  /*24780*/  LDL.LU R11, [R1+0x188] ;  /* 0x00018800010b7983 */ /* 0x000f220000300800 */
[----:B------:R-:W-:-:S03]  /*24790*/  PRMT R60, R60, 0x3340, R4 ;  /* 0x000033403c3c7816 */ /* 0x000fc60000000004 */
[----:B------:R-:W2:Y:S01]  /*247a0*/  LDL.LU R59, [R1+0xd8] ;  /* 0x0000d800013b7983 */ /* 0x000ea20000300800 */
[----:B---3--:R-:W-:-:S03]  /*247b0*/  LOP3.LUT R4, R0, 0xffff, RZ, 0xc0, !PT ;  /* 0x0000ffff00047812 */ /* 0x008fc600078ec0ff */
[----:B------:R-:W3:Y:S01]  /*247c0*/  LDL.LU R0, [R1+0xd4] ;  /* 0x0000d40001007983 */ /* 0x000ee20000300800 */
[----:B------:R-:W-:Y:S02]  /*247d0*/  SHF.R.U32.HI R39, RZ, 0x8, R6 ;  /* 0x00000008ff277819 */ /* 0x000fe40000011606 */
[----:B------:R-:W-:Y:S02]  /*247e0*/  SHF.R.U32.HI R6, RZ, 0x8, R18 ;  /* 0x00000008ff067819 */ /* 0x000fe40000011612 */
[----:B------:R-:W-:Y:S02]  /*247f0*/  LOP3.LUT R39, R39, 0xffff, RZ, 0xc0, !PT ;  /* 0x0000ffff27277812 */ /* 0x000fe400078ec0ff */
[----:B------:R-:W-:Y:S02]  /*24800*/  LOP3.LUT R6, R6, 0xffff, RZ, 0xc0, !PT ;  /* 0x0000ffff06067812 */ /* 0x000fe400078ec0ff */
[----:B0-----:R-:W-:Y:S02]  /*24810*/  SHF.R.U32.HI R10, RZ, 0x8, R7 ;  /* 0x00000008ff0a7819 */ /* 0x001fe40000011607 */
[----:B------:R-:W-:-:S02]  /*24820*/  PRMT R7, R7, 0x3340, R55 ;  /* 0x0000334007077816 */ /* 0x000fc40000000037 */
[----:B------:R-:W-:Y:S02]  /*24830*/  PRMT R39, R39, 0x3340, R6 ;  /* 0x0000334027277816 */ /* 0x000fe40000000006 */
[----:B------:R-:W-:Y:S01]  /*24840*/  LOP3.LUT R6, R61, 0xffff, RZ, 0xc0, !PT ;  /* 0x0000ffff3d067812 */ /* 0x000fe200078ec0ff */
[----:B------:R0:W-:Y:S01]  /*24850*/  STL [R1+0x78], R7 ;  /* 0x0000780701007387 */ /* 0x0001e20000100800 */
[----:B------:R-:W-:Y:S02]  /*24860*/  SHF.R.U32.HI R43, RZ, 0x8, R5 ;  /* 0x00000008ff2b7819 */ /* 0x000fe40000011605 */
[----:B------:R-:W-:Y:S02]  /*24870*/  SHF.R.U32.HI R5, RZ, 0x8, R19 ;  /* 0x00000008ff057819 */ /* 0x000fe40000011613 */
[----:B------:R-:W-:Y:S02]  /*24880*/  LOP3.LUT R43, R43, 0xffff, RZ, 0xc0, !PT ;  /* 0x0000ffff2b2b7812 */ /* 0x000fe400078ec0ff */
[----:B------:R-:W-:-:S02]  /*24890*/  LOP3.LUT R5, R5, 0xffff, RZ, 0xc0, !PT ;  /* 0x0000ffff05057812 */ /* 0x000fc400078ec0ff */
[----:B0-----:R-:W-:Y:S02]  /*248a0*/  PRMT R7, R6, 0x3340, R28 ;  /* 0x0000334006077816 */ /* 0x001fe4000000001c */
[----:B------:R-:W-:-:S03]  /*248b0*/  PRMT R43, R43, 0x3340, R5 ;  /* 0x000033402b2b7816 */ /* 0x000fc60000000005 */
[----:B------:R0:W-:Y:S01]  /*248c0*/  STL [R1+0x80], R7 ;  /* 0x0000800701007387 */ /* 0x0001e20000100800 */
[----:B------:R-:W-:Y:S02]  /*248d0*/  LOP3.LUT R5, R9, 0xffff, RZ, 0xc0, !PT ;  /* 0x0000ffff09057812 */ /* 0x000fe400078ec0ff */
[----:B------:R-:W-:Y:S02]  /*248e0*/  SHF.R.U32.HI R61, RZ, 0x8, R4 ;  /* 0x00000008ff3d7819 */ /* 0x000fe40000011604 */
[----:B0-----:R-:W-:Y:S02]  /*248f0*/  PRMT R7, R4, 0x3340, R31 ;  /* 0x0000334004077816 */ /* 0x001fe4000000001f */
[----:B------:R-:W-:-:S03]  /*24900*/  SHF.R.U32.HI R4, RZ, 0x8, R5 ;  /* 0x00000008ff047819 */ /* 0x000fc60000011605 */
[----:B------:R0:W-:Y:S01]  /*24910*/  STL [R1+0x84], R7 ;  /* 0x0000840701007387 */ /* 0x0001e20000100800 */
[----:B------:R-:W-:Y:S02]  /*24920*/  SHF.R.U32.HI R8, RZ, 0x8, R55 ;  /* 0x00000008ff087819 */ /* 0x000fe40000011637 */
[----:B------:R-:W-:Y:S02]  /*24930*/  LOP3.LUT R4, R4, 0xffff, RZ, 0xc0, !PT ;  /* 0x0000ffff04047812 */ /* 0x000fe400078ec0ff */
[----:B------:R-:W-:Y:S02]  /*24940*/  SHF.R.U32.HI R55, RZ, 0x8, R6 ;  /* 0x00000008ff377819 */ /* 0x000fe40000011606 */
[----:B0-----:R-:W-:Y:S02]  /*24950*/  SHF.R.U32.HI R7, RZ, 0x8, R53 ;  /* 0x00000008ff077819 */ /* 0x001fe40000011635 */
[----:B------:R-:W-:Y:S02]  /*24960*/  SHF.R.U32.HI R6, RZ, 0x8, R28 ;  /* 0x00000008ff067819 */ /* 0x000fe4000001161c */
[----:B------:R-:W-:-:S02]  /*24970*/  LOP3.LUT R7, R7, 0xffff, RZ, 0xc0, !PT ;  /* 0x0000ffff07077812 */ /* 0x000fc400078ec0ff */
[----:B------:R-:W-:Y:S02]  /*24980*/  PRMT R5, R5, 0x3340, R53 ;  /* 0x0000334005057816 */ /* 0x000fe40000000035 */
[----:B------:R-:W-:Y:S02]  /*24990*/  PRMT R4, R4, 0x3340, R7 ;  /* 0x0000334004047816 */ /* 0x000fe40000000007 */
[----:B------:R-:W-:Y:S02]  /*249a0*/  LOP3.LUT R55, R55, 0xffff, RZ, 0xc0, !PT ;  /* 0x0000ffff37377812 */ /* 0x000fe400078ec0ff */
[----:B------:R-:W-:Y:S01]  /*249b0*/  LOP3.LUT R6, R6, 0xffff, RZ, 0xc0, !PT ;  /* 0x0000ffff06067812 */ /* 0x000fe200078ec0ff */
[----:B------:R-:W-:Y:S03]  /*249c0*/  STL [R1+0xe4], R5 ;  /* 0x0000e40501007387 */ /* 0x000fe60000100800 */
[----:B------:R-:W-:Y:S01]  /*249d0*/  PRMT R55, R55, 0x3340, R6 ;  /* 0x0000334037377816 */ /* 0x000fe20000000006 */
[----:B------:R3:W-:Y:S01]  /*249e0*/  STL [R1+0x20], R4 ;  /* 0x0000200401007387 */ /* 0x0007e20000100800 */
[----:B--2---:R-:W-:-:S03]  /*249f0*/  LOP3.LUT R6, R59, 0xffff, RZ, 0xc0, !PT ;  /* 0x0000ffff3b067812 */ /* 0x004fc600078ec0ff */
[----:B------:R-:W2:Y:S04]  /*24a00*/  LDL.LU R14, [R1+0x1c0] ;  /* 0x0001c000010e7983 */ /* 0x000ea80000300800 */
[----:B------:R-:W2:Y:S04]  /*24a10*/  LDL.LU R13, [R1+0x1ac] ;  /* 0x0001ac00010d7983 */ /* 0x000ea80000300800 */
[----:B------:R-:W2:Y:S01]  /*24a20*/  LDL.LU R59, [R1+0x14c] ;  /* 0x00014c00013b7983 */ /* 0x000ea20000300800 */
[----:B---3--:R-:W-:-:S03]  /*24a30*/  LOP3.LUT R4, R0, 0xffff, RZ, 0xc0, !PT ;  /* 0x0000ffff00047812 */ /* 0x008fc600078ec0ff */
[----:B------:R-:W3:Y:S01]  /*24a40*/  LDL.LU R0, [R1+0x148] ;  /* 0x0001480001007983 */ /* 0x000ee20000300800 */
[----:B------:R-:W-:Y:S02]  /*24a50*/  SHF.R.U32.HI R9, RZ, 0x8, R31 ;  /* 0x00000008ff097819 */ /* 0x000fe4000001161f */
[----:B------:R-:W-:Y:S02]  /*24a60*/  LOP3.LUT R53, R10, 0xffff, RZ, 0xc0, !PT ;  /* 0x0000ffff0a357812 */ /* 0x000fe400078ec0ff */
[----:B------:R-:W-:Y:S02]  /*24a70*/  LOP3.LUT R8, R8, 0xffff, RZ, 0xc0, !PT ;  /* 0x0000ffff08087812 */ /* 0x000fe400078ec0ff */
[----:B------:R-:W-:Y:S02]  /*24a80*/  LOP3.LUT R61, R61, 0xffff, RZ, 0xc0, !PT ;  /* 0x0000ffff3d3d7812 */ /* 0x000fe400078ec0ff */
[----:B------:R-:W-:Y:S02]  /*24a90*/  LOP3.LUT R5, R9, 0xffff, RZ, 0xc0, !PT ;  /* 0x0000ffff09057812 */ /* 0x000fe400078ec0ff */
[----:B------:R-:W-:-:S02]  /*24aa0*/  LOP3.LUT R7, R12, 0xffff, RZ, 0xc0, !PT ;  /* 0x0000ffff0c077812 */ /* 0x000fc400078ec0ff */
[----:B------:R-:W-:Y:S02]  /*24ab0*/  PRMT R53, R53, 0x3340, R8 ;  /* 0x0000334035357816 */ /* 0x000fe40000000008 */
[----:B------:R-:W-:Y:S02]  /*24ac0*/  PRMT R61, R61, 0x3340, R5 ;  /* 0x000033403d3d7816 */ /* 0x000fe40000000005 */
[----:B------:R-:W-:Y:S02]  /*24ad0*/  SHF.R.U32.HI R10, RZ, 0x8, R7 ;  /* 0x00000008ff0a7819 */ /* 0x000fe40000011607 */
[----:B------:R-:W-:Y:S02]  /*24ae0*/  PRMT R8, R7, 0x3340, R58 ;  /* 0x0000334007087816 */ /* 0x000fe4000000003a */
[----:B----4-:R-:W-:Y:S02]  /*24af0*/  LOP3.LUT R5, R11, 0xffff, RZ, 0xc0, !PT ;  /* 0x0000ffff0b057812 */ /* 0x010fe400078ec0ff */
[----:B------:R-:W-:-:S02]  /*24b00*/  SHF.R.U32.HI R7, RZ, 0x8, R6 ;  /* 0x00000008ff077819 */ /* 0x000fc40000011606 */
[----:B------:R-:W-:Y:S02]  /*24b10*/  PRMT R6, R6, 0x3340, R32 ;  /* 0x0000334006067816 */ /* 0x000fe40000000020 */
[----:B------:R-:W-:Y:S02]  /*24b20*/  PRMT R9, R4, 0x3340, R36 ;  /* 0x0000334004097816 */ /* 0x000fe40000000024 */
[----:B------:R-:W-:Y:S01]  /*24b30*/  SHF.R.U32.HI R12, RZ, 0x8, R4 ;  /* 0x00000008ff0c7819 */ /* 0x000fe20000011604 */
[----:B------:R0:W-:Y:S01]  /*24b40*/  STL [R1+0xa0], R8 ;  /* 0x0000a00801007387 */ /* 0x0001e20000100800 */
[----:B------:R-:W-:Y:S02]  /*24b50*/  SHF.R.U32.HI R4, RZ, 0x8, R5 ;  /* 0x00000008ff047819 */ /* 0x000fe40000011605 */
[----:B------:R-:W-:Y:S01]  /*24b60*/  SHF.R.U32.HI R11, RZ, 0x8, R58 ;  /* 0x00000008ff0b7819 */ /* 0x000fe2000001163a */
[----:B------:R4:W-:Y:S01]  /*24b70*/  STL [R1+0xdc], R6 ;  /* 0x0000dc0601007387 */ /* 0x0009e20000100800 */
[----:B------:R-:W-:-:S03]  /*24b80*/  PRMT R5, R5, 0x3340, R57 ;  /* 0x0000334005057816 */ /* 0x000fc60000000039 */
[----:B------:R1:W-:Y:S01]  /*24b90*/  STL [R1+0xd0], R9 ;  /* 0x0000d00901007387 */ /* 0x0003e20000100800 */
[----:B0-----:R-:W-:Y:S02]  /*24ba0*/  SHF.R.U32.HI R8, RZ, 0x8, R32 ;  /* 0x00000008ff087819 */ /* 0x001fe40000011620 */
[----:B------:R-:W-:Y:S02]  /*24bb0*/  LOP3.LUT R10, R10, 0xffff, RZ, 0xc0, !PT ;  /* 0x0000ffff0a0a7812 */ /* 0x000fe400078ec0ff */
[----:B----4-:R-:W-:Y:S01]  /*24bc0*/  SHF.R.U32.HI R6, RZ, 0x8, R36 ;  /* 0x00000008ff067819 */ /* 0x010fe20000011624 */
[----:B------:R0:W-:Y:S01]  /*24bd0*/  STL [R1+0xe0], R5 ;  /* 0x0000e00501007387 */ /* 0x0001e20000100800 */
[----:B------:R-:W-:Y:S02]  /*24be0*/  LOP3.LUT R11, R11, 0xffff, RZ, 0xc0, !PT ;  /* 0x0000ffff0b0b7812 */ /* 0x000fe400078ec0ff */
[----:B-1----:R-:W-:Y:S02]  /*24bf0*/  SHF.R.U32.HI R9, RZ, 0x8, R57 ;  /* 0x00000008ff097819 */ /* 0x002fe40000011639 */
[----:B------:R-:W-:-:S02]  /*24c00*/  LOP3.LUT R7, R7, 0xffff, RZ, 0xc0, !PT ;  /* 0x0000ffff07077812 */ /* 0x000fc400078ec0ff */
[----:B------:R-:W-:Y:S02]  /*24c10*/  LOP3.LUT R8, R8, 0xffff, RZ, 0xc0, !PT ;  /* 0x0000ffff08087812 */ /* 0x000fe400078ec0ff */
[----:B------:R-:W-:Y:S02]  /*24c20*/  LOP3.LUT R6, R6, 0xffff, RZ, 0xc0, !PT ;  /* 0x0000ffff06067812 */ /* 0x000fe400078ec0ff */
[----:B0-----:R-:W-:Y:S02]  /*24c30*/  LOP3.LUT R5, R12, 0xffff, RZ, 0xc0, !PT ;  /* 0x0000ffff0c057812 */ /* 0x001fe400078ec0ff */
[----:B------:R-:W-:Y:S02]  /*24c40*/  LOP3.LUT R4, R4, 0xffff, RZ, 0xc0, !PT ;  /* 0x0000ffff04047812 */ /* 0x000fe400078ec0ff */
[----:B------:R-:W-:Y:S02]  /*24c50*/  LOP3.LUT R9, R9, 0xffff, RZ, 0xc0, !PT ;  /* 0x0000ffff09097812 */ /* 0x000fe400078ec0ff */
[----:B------:R-:W-:-:S02]  /*24c60*/  PRMT R10, R10, 0x3340, R11 ;  /* 0x000033400a0a7816 */ /* 0x000fc4000000000b */
[----:B------:R-:W-:Y:S02]  /*24c70*/  PRMT R7, R7, 0x3340, R8 ;  /* 0x0000334007077816 */ /* 0x000fe40000000008 */
[----:B------:R-:W-:Y:S02]  /*24c80*/  PRMT R5, R5, 0x3340, R6 ;  /* 0x0000334005057816 */ /* 0x000fe40000000006 */
[----:B------:R-:W-:Y:S01]  /*24c90*/  PRMT R4, R4, 0x3340, R9 ;  /* 0x0000334004047816 */ /* 0x000fe20000000009 */
[----:B------:R-:W-:Y:S04]  /*24ca0*/  STL [R1+0x14], R10 ;  /* 0x0000140a01007387 */ /* 0x000fe80000100800 */
[----:B------:R0:W-:Y:S01]  /*24cb0*/  STL [R1+0x18], R7 ;  /* 0x0000180701007387 */ /* 0x0001e20000100800 */
[----:B--2---:R-:W-:-:S03]  /*24cc0*/  LOP3.LUT R6, R14, 0xffff, RZ, 0xc0, !PT ;  /* 0x0000ffff0e067812 */ /* 0x004fc600078ec0ff */
[----:B------:R1:W-:Y:S04]  /*24cd0*/  STL [R1+0x1c], R5 ;  /* 0x00001c0501007387 */ /* 0x0003e80000100800 */
[----:B------:R3:W-:Y:S01]  /*24ce0*/  STL [R1+0x2c], R4 ;  /* 0x00002c0401007387 */ /* 0x0007e20000100800 */
[----:B0-----:R-:W-:-:S03]  /*24cf0*/  LOP3.LUT R7, R13, 0xffff, RZ, 0xc0, !PT ;  /* 0x0000ffff0d077812 */ /* 0x001fc600078ec0ff */
[----:B------:R-:W2:Y:S01]  /*24d00*/  LDL.LU R14, [R1+0x1e0] ;  /* 0x0001e000010e7983 */ /* 0x000ea20000300800 */
[----:B-1----:R-:W-:-:S03]  /*24d10*/  LOP3.LUT R5, R59, 0xffff, RZ, 0xc0, !PT ;  /* 0x0000ffff3b057812 */ /* 0x002fc600078ec0ff */
[----:B------:R-:W4:Y:S04]  /*24d20*/  LDL.LU R13, [R1+0x1cc] ;  /* 0x0001cc00010d7983 */ /* 0x000f280000300800 */
[----:B------:R-:W4:Y:S01]  /*24d30*/  LDL.LU R59, [R1+0x184] ;  /* 0x00018400013b7983 */ /* 0x000f220000300800 */
[----:B---3--:R-:W-:-:S03]  /*24d40*/  LOP3.LUT R4, R0, 0xffff, RZ, 0xc0, !PT ;  /* 0x0000ffff00047812 */ /* 0x008fc600078ec0ff */
[----:B------:R-:W3:Y:S01]  /*24d50*/  LDL.LU R0, [R1+0x180] ;  /* 0x0001800001007983 */ /* 0x000ee20000300800 */
[----:B------:R-:W-:Y:S02]  /*24d60*/  SHF.R.U32.HI R12, RZ, 0x8, R6 ;  /* 0x00000008ff0c7819 */ /* 0x000fe40000011606 */
[----:B------:R-:W-:Y:S02]  /*24d70*/  PRMT R6, R6, 0x3340, R56 ;  /* 0x0000334006067816 */ /* 0x000fe40000000038 */
[----:B------:R-:W-:-:S03]  /*24d80*/  SHF.R.U32.HI R11, RZ, 0x8, R5 ;  /* 0x00000008ff0b7819 */ /* 0x000fc60000011605 */
[----:B------:R0:W-:Y:S01]  /*24d90*/  STL [R1+0xd4], R6 ;  /* 0x0000d40601007387 */ /* 0x0001e20000100800 */
[----:B------:R-:W-:Y:S02]  /*24da0*/  PRMT R9, R4, 0x3340, R40 ;  /* 0x0000334004097816 */ /* 0x000fe40000000028 */
[--C-:B------:R-:W-:Y:S02]  /*24db0*/  SHF.R.U32.HI R8, RZ, 0x8, R38.reuse ;  /* 0x00000008ff087819 */ /* 0x100fe40000011626 */
[----:B0-----:R-:W-:Y:S02]  /*24dc0*/  PRMT R6, R5, 0x3340, R38 ;  /* 0x0000334005067816 */ /* 0x001fe40000000026 */
[----:B------:R-:W-:Y:S02]  /*24dd0*/  SHF.R.U32.HI R5, RZ, 0x8, R4 ;  /* 0x00000008ff057819 */ /* 0x000fe40000011604 */
[----:B------:R-:W-:Y:S02]  /*24de0*/  SHF.R.U32.HI R4, RZ, 0x8, R7 ;  /* 0x00000008ff047819 */ /* 0x000fe40000011607 */
[----:B------:R-:W-:Y:S01]  /*24df0*/  PRMT R7, R7, 0x3340, R54 ;  /* 0x0000334007077816 */ /* 0x000fe20000000036 */
[----:B------:R0:W-:Y:S01]  /*24e00*/  STL [R1+0xcc], R6 ;  /* 0x0000cc0601007387 */ /* 0x0001e20000100800 */
[----:B------:R-:W-:-:S03]  /*24e10*/  LOP3.LUT R8, R8, 0xffff, RZ, 0xc0, !PT ;  /* 0x0000ffff08087812 */ /* 0x000fc600078ec0ff */
[----:B------:R1:W-:Y:S01]  /*24e20*/  STL [R1+0xc0], R9 ;  /* 0x0000c00901007387 */ /* 0x0003e20000100800 */
[----:B------:R-:W-:-:S03]  /*24e30*/  LOP3.LUT R5, R5, 0xffff, RZ, 0xc0, !PT ;  /* 0x0000ffff05057812 */ /* 0x000fc600078ec0ff */
[----:B------:R1:W-:Y:S01]  /*24e40*/  STL [R1+0xd8], R7 ;  /* 0x0000d80701007387 */ /* 0x0003e20000100800 */
[----:B0-----:R-:W-:Y:S02]  /*24e50*/  SHF.R.U32.HI R6, RZ, 0x8, R40 ;  /* 0x00000008ff067819 */ /* 0x001fe40000011628 */
[----:B-1----:R-:W-:Y:S02]  /*24e60*/  SHF.R.U32.HI R9, RZ, 0x8, R54 ;  /* 0x00000008ff097819 */ /* 0x002fe40000011636 */
[----:B------:R-:W-:Y:S02]  /*24e70*/  LOP3.LUT R6, R6, 0xffff, RZ, 0xc0, !PT ;  /* 0x0000ffff06067812 */ /* 0x000fe400078ec0ff */
[----:B------:R-:W-:Y:S02]  /*24e80*/  LOP3.LUT R7, R11, 0xffff, RZ, 0xc0, !PT ;  /* 0x0000ffff0b077812 */ /* 0x000fe400078ec0ff */
[----:B------:R-:W-:Y:S02]  /*24e90*/  LOP3.LUT R4, R4, 0xffff, RZ, 0xc0, !PT ;  /* 0x0000ffff04047812 */ /* 0x000fe400078ec0ff */
[----:B------:R-:W-:-:S02]  /*24ea0*/  LOP3.LUT R9, R9, 0xffff, RZ, 0xc0, !PT ;  /* 0x0000ffff09097812 */ /* 0x000fc400078ec0ff */
[----:B------:R-:W-:Y:S02]  /*24eb0*/  PRMT R7, R7, 0x3340, R8 ;  /* 0x0000334007077816 */ /* 0x000fe40000000008 */
[----:B------:R-:W-:Y:S02]  /*24ec0*/  PRMT R5, R5, 0x3340, R6 ;  /* 0x0000334005057816 */ /* 0x000fe40000000006 */
[----:B------:R-:W-:Y:S01]  /*24ed0*/  PRMT R4, R4, 0x3340, R9 ;  /* 0x0000334004047816 */ /* 0x000fe20000000009 */
[----:B------:R4:W-:Y:S04]  /*24ee0*/  STL [R1+0x24], R7 ;  /* 0x0000240701007387 */ /* 0x0009e80000100800 */
[----:B------:R0:W-:Y:S04]  /*24ef0*/  STL [R1+0x28], R5 ;  /* 0x0000280501007387 */ /* 0x0001e80000100800 */
[----:B------:R3:W-:Y:S04]  /*24f00*/  STL [R1+0x3c], R4 ;  /* 0x00003c0401007387 */ /* 0x0007e80000100800 */
[----:B------:R-:W3:Y:S04]  /*24f10*/  LDL.LU R16, [R1+0x230] ;  /* 0x0002300001107983 */ /* 0x000ee80000300800 */
[----:B------:R-:W3:Y:S01]  /*24f20*/  LDL.LU R15, [R1+0x1ec] ;  /* 0x0001ec00010f7983 */ /* 0x000ee20000300800 */
[----:B--2---:R-:W-:-:S03]  /*24f30*/  LOP3.LUT R6, R14, 0xffff, RZ, 0xc0, !PT ;  /* 0x0000ffff0e067812 */ /* 0x004fc600078ec0ff */
[----:B------:R-:W2:Y:S01]  /*24f40*/  LDL.LU R14, [R1+0x1a8] ;  /* 0x0001a800010e7983 */ /* 0x000ea20000300800 */
[----:B----4-:R-:W-:-:S03]  /*24f50*/  LOP3.LUT R7, R13, 0xffff, RZ, 0xc0, !PT ;  /* 0x0000ffff0d077812 */ /* 0x010fc600078ec0ff */
[----:B------:R-:W4:Y:S01]  /*24f60*/  LDL.LU R13, [R1+0x1a4] ;  /* 0x0001a400010d7983 */ /* 0x000f220000300800 */
[----:B0-----:R-:W-:-:S03]  /*24f70*/  LOP3.LUT R5, R59, 0xffff, RZ, 0xc0, !PT ;  /* 0x0000ffff3b057812 */ /* 0x001fc600078ec0ff */
[----:B------:R-:W4:Y:S01]  /*24f80*/  LDL.LU R59, [R1+0x144] ;  /* 0x00014400013b7983 */ /* 0x000f220000300800 */
[----:B---3--:R-:W-:-:S03]  /*24f90*/  LOP3.LUT R4, R0, 0xffff, RZ, 0xc0, !PT ;  /* 0x0000ffff00047812 */ /* 0x008fc600078ec0ff */
[----:B------:R-:W3:Y:S01]  /*24fa0*/  LDL.LU R0, [R1+0x120] ;  /* 0x0001200001007983 */ /* 0x000ee20000300800 */
[----:B------:R-:W-:Y:S02]  /*24fb0*/  SHF.R.U32.HI R10, RZ, 0x8, R56 ;  /* 0x00000008ff0a7819 */ /* 0x000fe40000011638 */
[----:B------:R-:W-:Y:S02]  /*24fc0*/  LOP3.LUT R54, R12, 0xffff, RZ, 0xc0, !PT ;  /* 0x0000ffff0c367812 */ /* 0x000fe400078ec0ff */
[----:B------:R-:W-:-:S04]  /*24fd0*/  LOP3.LUT R10, R10, 0xffff, RZ, 0xc0, !PT ;  /* 0x0000ffff0a0a7812 */ /* 0x000fc800078ec0ff */
[----:B------:R-:W-:Y:S02]  /*24fe0*/  PRMT R54, R54, 0x3340, R10 ;  /* 0x0000334036367816 */ /* 0x000fe4000000000a */
[----:B------:R-:W-:Y:S02]  /*24ff0*/  SHF.R.U32.HI R10, RZ, 0x8, R6 ;  /* 0x00000008ff0a7819 */ /* 0x000fe40000011606 */
[----:B------:R-:W-:Y:S02]  /*25000*/  PRMT R6, R6, 0x3340, R47 ;  /* 0x0000334006067816 */ /* 0x000fe4000000002f */
[----:B------:R-:W-:-:S03]  /*25010*/  SHF.R.U32.HI R12, RZ, 0x8, R5 ;  /* 0x00000008ff0c7819 */ /* 0x000fc60000011605 */
[----:B------:R0:W-:Y:S01]  /*25020*/  STL [R1+0xc4], R6 ;  /* 0x0000c40601007387 */ /* 0x0001e20000100800 */
[----:B------:R-:W-:Y:S02]  /*25030*/  PRMT R9, R4, 0x3340, R44 ;  /* 0x0000334004097816 */ /* 0x000fe4000000002c */
[----:B------:R-:W-:Y:S02]  /*25040*/  SHF.R.U32.HI R11, RZ, 0x8, R47 ;  /* 0x00000008ff0b7819 */ /* 0x000fe4000001162f */
[--C-:B------:R-:W-:Y:S02]  /*25050*/  SHF.R.U32.HI R8, RZ, 0x8, R42.reuse ;  /* 0x00000008ff087819 */ /* 0x100fe4000001162a */
[----:B0-----:R-:W-:Y:S02]  /*25060*/  PRMT R6, R5, 0x3340, R42 ;  /* 0x0000334005067816 */ /* 0x001fe4000000002a */
[----:B------:R-:W-:Y:S02]  /*25070*/  SHF.R.U32.HI R5, RZ, 0x8, R4 ;  /* 0x00000008ff057819 */ /* 0x000fe40000011604 */
[----:B------:R-:W-:-:S02]  /*25080*/  SHF.R.U32.HI R4, RZ, 0x8, R7 ;  /* 0x00000008ff047819 */ /* 0x000fc40000011607 */
[----:B------:R-:W-:Y:S01]  /*25090*/  PRMT R7, R7, 0x3340, R45 ;  /* 0x0000334007077816 */ /* 0x000fe2000000002d */
[----:B------:R0:W-:Y:S01]  /*250a0*/  STL [R1+0xbc], R6 ;  /* 0x0000bc0601007387 */ /* 0x0001e20000100800 */
[----:B------:R-:W-:-:S03]  /*250b0*/  LOP3.LUT R10, R10, 0xffff, RZ, 0xc0, !PT ;  /* 0x0000ffff0a0a7812 */ /* 0x000fc600078ec0ff */
[----:B------:R1:W-:Y:S01]  /*250c0*/  STL [R1+0xa8], R9 ;  /* 0x0000a80901007387 */ /* 0x0003e20000100800 */
[----:B------:R-:W-:Y:S02]  /*250d0*/  LOP3.LUT R11, R11, 0xffff, RZ, 0xc0, !PT ;  /* 0x0000ffff0b0b7812 */ /* 0x000fe400078ec0ff */
[----:B------:R-:W-:Y:S01]  /*250e0*/  LOP3.LUT R8, R8, 0xffff, RZ, 0xc0, !PT ;  /* 0x0000ffff08087812 */ /* 0x000fe200078ec0ff */
[----:B------:R1:W-:Y:S01]  /*250f0*/  STL [R1+0xc8], R7 ;  /* 0x0000c80701007387 */ /* 0x0003e20000100800 */
[----:B0-----:R-:W-:Y:S02]  /*25100*/  SHF.R.U32.HI R6, RZ, 0x8, R44 ;  /* 0x00000008ff067819 */ /* 0x001fe4000001162c */
[----:B-1----:R-:W-:Y:S02]  /*25110*/  SHF.R.U32.HI R9, RZ, 0x8, R45 ;  /* 0x00000008ff097819 */ /* 0x002fe4000001162d */
[----:B------:R-:W-:Y:S02]  /*25120*/  LOP3.LUT R5, R5, 0xffff, RZ, 0xc0, !PT ;  /* 0x0000ffff05057812 */ /* 0x000fe400078ec0ff */
[----:B------:R-:W-:-:S02]  /*25130*/  LOP3.LUT R7, R12, 0xffff, RZ, 0xc0, !PT ;  /* 0x0000ffff0c077812 */ /* 0x000fc400078ec0ff */
[----:B------:R-:W-:Y:S02]  /*25140*/  LOP3.LUT R6, R6, 0xffff, RZ, 0xc0, !PT ;  /* 0x0000ffff06067812 */ /* 0x000fe400078ec0ff */
[----:B------:R-:W-:Y:S02]  /*25150*/  LOP3.LUT R4, R4, 0xffff, RZ, 0xc0, !PT ;  /* 0x0000ffff04047812 */ /* 0x000fe400078ec0ff */
[----:B------:R-:W-:Y:S02]  /*25160*/  LOP3.LUT R9, R9, 0xffff, RZ, 0xc0, !PT ;  /* 0x0000ffff09097812 */ /* 0x000fe400078ec0ff */
[----:B------:R-:W-:Y:S02]  /*25170*/  PRMT R10, R10, 0x3340, R11 ;  /* 0x000033400a0a7816 */ /* 0x000fe4000000000b */
[----:B------:R-:W-:Y:S02]  /*25180*/  PRMT R7, R7, 0x3340, R8 ;  /* 0x0000334007077816 */ /* 0x000fe40000000008 */
[----:B------:R-:W-:-:S02]  /*25190*/  PRMT R5, R5, 0x3340, R6 ;  /* 0x0000334005057816 */ /* 0x000fc40000000006 */
[----:B------:R-:W-:Y:S01]  /*251a0*/  PRMT R4, R4, 0x3340, R9 ;  /* 0x0000334004047816 */ /* 0x000fe20000000009 */
[----:B------:R-:W-:Y:S01]  /*251b0*/  STL [R1+0x30], R10 ;  /* 0x0000300a01007387 */ /* 0x000fe20000100800 */
[----:B------:R-:W-:-:S03]  /*251c0*/  LOP3.LUT R6, R16, 0xffff, RZ, 0xc0, !PT ;  /* 0x0000ffff10067812 */ /* 0x000fc600078ec0ff */
[----:B------:R-:W-:Y:S01]  /*251d0*/  STL [R1+0x34], R7 ;  /* 0x0000340701007387 */ /* 0x000fe20000100800 */
[----:B------:R-:W-:-:S03]  /*251e0*/  LOP3.LUT R9, R15, 0xffff, RZ, 0xc0, !PT ;  /* 0x0000ffff0f097812 */ /* 0x000fc600078ec0ff */
[----:B------:R2:W-:Y:S04]  /*251f0*/  STL [R1+0x38], R5 ;  /* 0x0000380501007387 */ /* 0x0005e80000100800 */
[----:B------:R4:W-:Y:S04]  /*25200*/  STL [R1+0x48], R4 ;  /* 0x0000480401007387 */ /* 0x0009e80000100800 */
[----:B------:R-:W3:Y:S01]  /*25210*/  LDL.LU R16, [R1+0x234] ;  /* 0x0002340001107983 */ /* 0x000ee20000300800 */
[----:B--2---:R-:W-:-:S03]  /*25220*/  LOP3.LUT R5, R14, 0xffff, RZ, 0xc0, !PT ;  /* 0x0000ffff0e057812 */ /* 0x004fc600078ec0ff */
[----:B------:R-:W2:Y:S01]  /*25230*/  LDL.LU R15, [R1+0x220] ;  /* 0x00022000010f7983 */ /* 0x000ea20000300800 */
[----:B----4-:R-:W-:-:S03]  /*25240*/  LOP3.LUT R4, R13, 0xffff, RZ, 0xc0, !PT ;  /* 0x0000ffff0d047812 */ /* 0x010fc600078ec0ff */
[----:B------:R-:W4:Y:S01]  /*25250*/  LDL.LU R14, [R1+0x1c8] ;  /* 0x0001c800010e7983 */ /* 0x000f220000300800 */
[----:B------:R-:W-:-:S03]  /*25260*/  LOP3.LUT R11, R59, 0xffff, RZ, 0xc0, !PT ;  /* 0x0000ffff3b0b7812 */ /* 0x000fc600078ec0ff */
[----:B------:R-:W4:Y:S04]  /*25270*/  LDL.LU R13, [R1+0x1c4] ;  /* 0x0001c400010d7983 */ /* 0x000f280000300800 */
[----:B------:R-:W4:Y:S01]  /*25280*/  LDL.LU R59, [R1+0x16c] ;  /* 0x00016c00013b7983 */ /* 0x000f220000300800 */
[----:B---3--:R-:W-:-:S03]  /*25290*/  LOP3.LUT R10, R0, 0xffff, RZ, 0xc0, !PT ;  /* 0x0000ffff000a7812 */ /* 0x008fc600078ec0ff */
[----:B------:R-:W3:Y:S01]  /*252a0*/  LDL.LU R0, [R1+0x168] ;  /* 0x0001680001007983 */ /* 0x000ee20000300800 */
[----:B------:R-:W-:Y:S02]  /*252b0*/  SHF.R.U32.HI R12, RZ, 0x8, R6 ;  /* 0x00000008ff0c7819 */ /* 0x000fe40000011606 */
[----:B------:R-:W-:Y:S02]  /*252c0*/  PRMT R6, R6, 0x3340, R11 ;  /* 0x0000334006067816 */ /* 0x000fe4000000000b */
[----:B------:R-:W-:-:S03]  /*252d0*/  PRMT R17, R4, 0x3340, R48 ;  /* 0x0000334004117816 */ /* 0x000fc60000000030 */
[----:B------:R0:W-:Y:S01]  /*252e0*/  STL [R1+0xb4], R6 ;  /* 0x0000b40601007387 */ /* 0x0001e20000100800 */
[----:B------:R-:W-:Y:S02]  /*252f0*/  SHF.R.U32.HI R11, RZ, 0x8, R11 ;  /* 0x00000008ff0b7819 */ /* 0x000fe4000001160b */
[----:B------:R-:W-:Y:S02]  /*25300*/  SHF.R.U32.HI R7, RZ, 0x8, R5 ;  /* 0x00000008ff077819 */ /* 0x000fe40000011605 */
[--C-:B0-----:R-:W-:Y:S02]  /*25310*/  PRMT R6, R5, 0x3340, R46.reuse ;  /* 0x0000334005067816 */ /* 0x101fe4000000002e */
[----:B------:R-:W-:Y:S02]  /*25320*/  SHF.R.U32.HI R8, RZ, 0x8, R46 ;  /* 0x00000008ff087819 */ /* 0x000fe4000001162e */
[----:B------:R-:W-:Y:S01]  /*25330*/  SHF.R.U32.HI R5, RZ, 0x8, R4 ;  /* 0x00000008ff057819 */ /* 0x000fe20000011604 */
[----:B------:R0:W-:Y:S01]  /*25340*/  STL [R1+0xb0], R6 ;  /* 0x0000b00601007387 */ /* 0x0001e20000100800 */
[----:B------:R-:W-:-:S03]  /*25350*/  SHF.R.U32.HI R4, RZ, 0x8, R9 ;  /* 0x00000008ff047819 */ /* 0x000fc60000011609 */
[----:B------:R1:W-:Y:S01]  /*25360*/  STL [R1+0xac], R17 ;  /* 0x0000ac1101007387 */ /* 0x0003e20000100800 */
[----:B------:R-:W-:Y:S02]  /*25370*/  LOP3.LUT R11, R11, 0xffff, RZ, 0xc0, !PT ;  /* 0x0000ffff0b0b7812 */ /* 0x000fe400078ec0ff */
[----:B------:R-:W-:Y:S02]  /*25380*/  LOP3.LUT R7, R7, 0xffff, RZ, 0xc0, !PT ;  /* 0x0000ffff07077812 */ /* 0x000fe400078ec0ff */
[----:B0-----:R-:W-:Y:S02]  /*25390*/  SHF.R.U32.HI R6, RZ, 0x8, R48 ;  /* 0x00000008ff067819 */ /* 0x001fe40000011630 */
[--C-:B-1----:R-:W-:Y:S02]  /*253a0*/  PRMT R17, R9, 0x3340, R10.reuse ;  /* 0x0000334009117816 */ /* 0x102fe4000000000a */
[----:B------:R-:W-:Y:S02]  /*253b0*/  SHF.R.U32.HI R9, RZ, 0x8, R10 ;  /* 0x00000008ff097819 */ /* 0x000fe4000001160a */
[----:B------:R-:W-:-:S02]  /*253c0*/  LOP3.LUT R10, R12, 0xffff, RZ, 0xc0, !PT ;  /* 0x0000ffff0c0a7812 */ /* 0x000fc400078ec0ff */
[----:B------:R-:W-:Y:S02]  /*253d0*/  LOP3.LUT R8, R8, 0xffff, RZ, 0xc0, !PT ;  /* 0x0000ffff08087812 */ /* 0x000fe400078ec0ff */
[----:B------:R-:W-:Y:S02]  /*253e0*/  LOP3.LUT R5, R5, 0xffff, RZ, 0xc0, !PT ;  /* 0x0000ffff05057812 */ /* 0x000fe400078ec0ff */
[----:B------:R-:W-:Y:S02]  /*253f0*/  LOP3.LUT R6, R6, 0xffff, RZ, 0xc0, !PT ;  /* 0x0000ffff06067812 */ /* 0x000fe400078ec0ff */
[----:B------:R-:W-:Y:S02]  /*25400*/  LOP3.LUT R4, R4, 0xffff, RZ, 0xc0, !PT ;  /* 0x0000ffff04047812 */ /* 0x000fe400078ec0ff */
[----:B------:R-:W-:Y:S02]  /*25410*/  LOP3.LUT R9, R9, 0xffff, RZ, 0xc0, !PT ;  /* 0x0000ffff09097812 */ /* 0x000fe400078ec0ff */
[----:B------:R-:W-:-:S02]  /*25420*/  PRMT R10, R10, 0x3340, R11 ;  /* 0x000033400a0a7816 */ /* 0x000fc4000000000b */
[----:B------:R-:W-:Y:S02]  /*25430*/  PRMT R7, R7, 0x3340, R8 ;  /* 0x0000334007077816 */ /* 0x000fe40000000008 */
[----:B------:R-:W-:Y:S01]  /*25440*/  PRMT R5, R5, 0x3340, R6 ;  /* 0x0000334005057816 */ /* 0x000fe20000000006 */
[----:B------:R-:W-:Y:S01]  /*25450*/  STL [R1+0xb8], R17 ;  /* 0x0000b81101007387 */ /* 0x000fe20000100800 */
[----:B------:R-:W-:-:S03]  /*25460*/  PRMT R4, R4, 0x3340, R9 ;  /* 0x0000334004047816 */ /* 0x000fc60000000009 */
[----:B------:R-:W-:Y:S04]  /*25470*/  STL [R1+0x40], R10 ;  /* 0x0000400a01007387 */ /* 0x000fe80000100800 */
[----:B------:R-:W-:Y:S04]  /*25480*/  STL [R1+0x44], R7 ;  /* 0x0000440701007387 */ /* 0x000fe80000100800 */
[----:B------:R0:W-:Y:S04]  /*25490*/  STL [R1+0x4c], R5 ;  /* 0x00004c0501007387 */ /* 0x0001e80000100800 */
[----:B------:R1:W-:Y:S04]  /*254a0*/  STL [R1+0x5c], R4 ;  /* 0x00005c0401007387 */ /* 0x0003e80000100800 */
[----:B------:R-:W3:Y:S01]  /*254b0*/  LDL.LU R32, [R1+0x6c] ;  /* 0x00006c0001207983 */ /* 0x000ee20000300800 */
[----:B------:R-:W-:-:S03]  /*254c0*/  LOP3.LUT R6, R16, 0xffff, RZ, 0xc0, !PT ;  /* 0x0000ffff10067812 */ /* 0x000fc600078ec0ff */
[----:B------:R-:W3:Y:S04]  /*254d0*/  LDL.LU R58, [R1+0x1f4] ;  /* 0x0001f400013a7983 */ /* 0x000ee80000300800 */
[----:B------:R-:W3:Y:S04]  /*254e0*/  LDL.LU R31, [R1+0x68] ;  /* 0x00006800011f7983 */ /* 0x000ee80000300800 */
[----:B------:R-:W3:Y:S01]  /*254f0*/  LDL.LU R28, [R1+0x1f0] ;  /* 0x0001f000011c7983 */ /* 0x000ee20000300800 */
[----:B--2---:R-:W-:-:S03]  /*25500*/  LOP3.LUT R9, R15, 0xffff, RZ, 0xc0, !PT ;  /* 0x0000ffff0f097812 */ /* 0x004fc600078ec0ff */
[----:B------:R-:W2:Y:S01]  /*25510*/  LDL.LU R19, [R1+0x64] ;  /* 0x0000640001137983 */ /* 0x000ea20000300800 */
[----:B----4-:R-:W-:-:S03]  /*25520*/  LOP3.LUT R11, R59, 0xffff, RZ, 0xc0, !PT ;  /* 0x0000ffff3b0b7812 */ /* 0x010fc600078ec0ff */
[----:B------:R-:W2:Y:S01]  /*25530*/  LDL.LU R18, [R1+0x8c] ;  /* 0x00008c0001127983 */ /* 0x000ea20000300800 */
[----:B0-----:R-:W-:-:S03]  /*25540*/  LOP3.LUT R5, R14, 0xffff, RZ, 0xc0, !PT ;  /* 0x0000ffff0e057812 */ /* 0x001fc600078ec0ff */
[----:B------:R-:W4:Y:S01]  /*25550*/  LDL.LU R17, [R1+0x10] ;  /* 0x0000100001117983 */ /* 0x000f220000300800 */
[----:B-1----:R-:W-:-:S03]  /*25560*/  LOP3.LUT R4, R13, 0xffff, RZ, 0xc0, !PT ;  /* 0x0000ffff0d047812 */ /* 0x002fc600078ec0ff */
[----:B------:R-:W4:Y:S04]  /*25570*/  LDL.LU R16, [R1+0x88] ;  /* 0x0000880001107983 */ /* 0x000f280000300800 */
[----:B------:R-:W2:Y:S04]  /*25580*/  LDL.LU R15, [R1+0x224] ;  /* 0x00022400010f7983 */ /* 0x000ea80000300800 */
[----:B------:R-:W4:Y:S01]  /*25590*/  LDL.LU R14, [R1+0x1e8] ;  /* 0x0001e800010e7983 */ /* 0x000f220000300800 */
[----:B---3--:R-:W-:Y:S02]  /*255a0*/  LOP3.LUT R10, R0, 0xffff, RZ, 0xc0, !PT ;  /* 0x0000ffff000a7812 */ /* 0x008fe400078ec0ff */
[----:B------:R-:W-:-:S05]  /*255b0*/  PRMT R0, R6, 0x3340, R11 ;  /* 0x0000334006007816 */ /* 0x000fca000000000b */
[----:B------:R0:W-:Y:S04]  /*255c0*/  STL [R1+0x9c], R0 ;  /* 0x00009c0001007387 */ /* 0x0001e80000100800 */
[----:B------:R-:W3:Y:S04]  /*255d0*/  LDL.LU R13, [R1+0x1e4] ;  /* 0x0001e400010d7983 */ /* 0x000ee80000300800 */
[----:B------:R-:W3:Y:S01]  /*255e0*/  LDL.LU R59, [R1+0x1a0] ;  /* 0x0001a000013b7983 */ /* 0x000ee20000300800 */
[----:B0-----:R-:W-:Y:S02]  /*255f0*/  PRMT R0, R5, 0x3340, R49 ;  /* 0x0000334005007816 */ /* 0x001fe40000000031 */
[----:B------:R-:W-:-:S02]  /*25600*/  SHF.R.U32.HI R7, RZ, 0x8, R5 ;  /* 0x00000008ff077819 */ /* 0x000fc40000011605 */
[----:B------:R-:W-:Y:S01]  /*25610*/  SHF.R.U32.HI R12, RZ, 0x8, R6 ;  /* 0x00000008ff0c7819 */ /* 0x000fe20000011606 */
[----:B------:R0:W-:Y:S01]  /*25620*/  STL [R1+0x98], R0 ;  /* 0x0000980001007387 */ /* 0x0001e20000100800 */
[----:B------:R-:W-:Y:S02]  /*25630*/  SHF.R.U32.HI R5, RZ, 0x8, R4 ;  /* 0x00000008ff057819 */ /* 0x000fe40000011604 */
[----:B------:R-:W-:Y:S02]  /*25640*/  SHF.R.U32.HI R11, RZ, 0x8, R11 ;  /* 0x00000008ff0b7819 */ /* 0x000fe4000001160b */
[----:B------:R-:W-:Y:S02]  /*25650*/  SHF.R.U32.HI R6, RZ, 0x8, R52 ;  /* 0x00000008ff067819 */ /* 0x000fe40000011634 */
[----:B------:R-:W-:Y:S02]  /*25660*/  PRMT R36, R9, 0x3340, R10 ;  /* 0x0000334009247816 */ /* 0x000fe4000000000a */
[----:B0-----:R-:W-:-:S02]  /*25670*/  PRMT R0, R4, 0x3340, R52 ;  /* 0x0000334004007816 */ /* 0x001fc40000000034 */
[----:B------:R-:W-:Y:S02]  /*25680*/  SHF.R.U32.HI R4, RZ, 0x8, R9 ;  /* 0x00000008ff047819 */ /* 0x000fe40000011609 */
        /* <DEDUP_REMOVED lines=12> */
[----:B------:R-:W-:Y:S02]  /*25750*/  PRMT R6, R4, 0x3340, R9 ;  /* 0x0000334004067816 */ /* 0x000fe40000000009 */
[----:B------:R-:W-:Y:S01]  /*25760*/  PRMT R7, R7, 0x3340, R8 ;  /* 0x0000334007077816 */ /* 0x000fe20000000008 */
[----:B------:R-:W-:Y:S04]  /*25770*/  STL [R1+0xa4], R36 ;  /* 0x0000a42401007387 */ /* 0x000fe80000100800 */
[----:B------:R0:W-:Y:S04]  /*25780*/  STL [R1+0x54], R10 ;  /* 0x0000540a01007387 */ /* 0x0001e80000100800 */
[----:B------:R-:W-:Y:S04]  /*25790*/  STL [R1+0x58], R7 ;  /* 0x0000580701007387 */ /* 0x000fe80000100800 */
[----:B------:R1:W-:Y:S04]  /*257a0*/  STL [R1+0x60], R5 ;  /* 0x0000600501007387 */ /* 0x0003e80000100800 */
[----:B------:R0:W-:Y:S01]  /*257b0*/  STL [R1+0x7c], R6 ;  /* 0x00007c0601007387 */ /* 0x0001e20000100800 */
[----:B------:R-:W-:-:S02]  /*257c0*/  PRMT R4, R58, 0x5410, R32 ;  /* 0x000054103a047816 */ /* 0x000fc40000000020 */
[----:B--2---:R-:W-:Y:S02]  /*257d0*/  LOP3.LUT R9, R15, 0xffff, RZ, 0xc0, !PT ;  /* 0x0000ffff0f097812 */ /* 0x004fe400078ec0ff */
[----:B----4-:R-:W-:Y:S02]  /*257e0*/  LOP3.LUT R8, R14, 0xffff, RZ, 0xc0, !PT ;  /* 0x0000ffff0e087812 */ /* 0x010fe400078ec0ff */
[----:B---3--:R-:W-:Y:S02]  /*257f0*/  LOP3.LUT R11, R13, 0xffff, RZ, 0xc0, !PT ;  /* 0x0000ffff0d0b7812 */ /* 0x008fe400078ec0ff */
[----:B------:R-:W-:Y:S02]  /*25800*/  LOP3.LUT R12, R59, 0xffff, RZ, 0xc0, !PT ;  /* 0x0000ffff3b0c7812 */ /* 0x000fe400078ec0ff */
[----:B------:R-:W-:Y:S02]  /*25810*/  PRMT R13, R8, 0x3340, R50 ;  /* 0x00003340080d7816 */ /* 0x000fe40000000032 */
[----:B0-----:R-:W-:-:S05]  /*25820*/  PRMT R10, R9, 0x3340, R12 ;  /* 0x00003340090a7816 */ /* 0x001fca000000000c */
[----:B------:R0:W-:Y:S04]  /*25830*/  STL [R1+0x8c], R10 ;  /* 0x00008c0a01007387 */ /* 0x0001e80000100800 */
[----:B------:R-:W-:Y:S04]  /*25840*/  STL [R1+0x88], R13 ;  /* 0x0000880d01007387 */ /* 0x000fe80000100800 */
[----:B------:R-:W2:Y:S04]  /*25850*/  LDL.LU R58, [R1+0x170] ;  /* 0x00017000013a7983 */ /* 0x000ea80000300800 */
[----:B------:R-:W2:Y:S01]  /*25860*/  LDL.LU R59, [R1+0x1f8] ;  /* 0x0001f800013b7983 */ /* 0x000ea20000300800 */
[----:B------:R-:W3:Y:S01]  /*25870*/  S2R R15, SR_TID.X ;  /* 0x00000000000f7919 */ /* 0x000ee20000002100 */
[----:B------:R-:W-:Y:S01]  /*25880*/  ULEA UR4, UR5, UR4, 0x18 ;  /* 0x0000000405047291 */ /* 0x000fe2000f8ec0ff */
[----:B-1----:R-:W-:Y:S01]  /*25890*/  PRMT R5, R28, 0x5410, R31 ;  /* 0x000054101c057816 */ /* 0x002fe2000000001f */
[----:B------:R-:W1:Y:S01]  /*258a0*/  LDCU UR5, c[0x0][0x3b8] ;  /* 0x00007700ff0577ac */ /* 0x000e620008000800 */
[----:B------:R-:W-:-:S02]  /*258b0*/  PRMT R6, R18, 0x5410, R19 ;  /* 0x0000541012067816 */ /* 0x000fc40000000013 */
[----:B------:R-:W-:Y:S02]  /*258c0*/  PRMT R7, R16, 0x5410, R17 ;  /* 0x0000541010077816 */ /* 0x000fe40000000011 */
[----:B------:R-:W-:Y:S02]  /*258d0*/  SHF.R.U32.HI R14, RZ, 0x8, R9 ;  /* 0x00000008ff0e7819 */ /* 0x000fe40000011609 */
[----:B------:R-:W-:Y:S02]  /*258e0*/  SHF.R.U32.HI R9, RZ, 0x8, R8 ;  /* 0x00000008ff097819 */ /* 0x000fe40000011608 */
[----:B------:R-:W-:Y:S02]  /*258f0*/  SHF.R.U32.HI R8, RZ, 0x8, R11 ;  /* 0x00000008ff087819 */ /* 0x000fe4000001160b */
[----:B---3--:R-:W-:-:S04]  /*25900*/  LOP3.LUT R15, R15, 0x1f, RZ, 0xc0, !PT ;  /* 0x0000001f0f0f7812 */ /* 0x008fc800078ec0ff */
[----:B------:R-:W-:Y:S01]  /*25910*/  LEA R31, R15, UR4, 0x4 ;  /* 0x000000040f1f7c11 */ /* 0x000fe2000f8e20ff */
[----:B------:R-:W3:Y:S04]  /*25920*/  LDCU UR4, c[0x0][0x3b4] ;  /* 0x00007680ff0477ac */ /* 0x000ee80008000800 */
[----:B------:R-:W-:Y:S01]  /*25930*/  STSM.16.M88.4 [R31], R4 ;  /* 0x000000041f007844 */ /* 0x000fe20000000200 */
[----:B------:R-:W-:-:S03]  /*25940*/  NOP ;  /* 0x0000000000007918 */ /* 0x000fc60000000000 */
[----:B------:R-:W4:Y:S01]  /*25950*/  LDS.128 R4, [R31] ;  /* 0x000000001f047984 */ /* 0x000f220000000c00 */
[----:B------:R-:W-:Y:S02]  /*25960*/  PRMT R11, R11, 0x3340, R51 ;  /* 0x000033400b0b7816 */ /* 0x000fe40000000033 */
[----:B------:R-:W-:Y:S02]  /*25970*/  SHF.R.U32.HI R12, RZ, 0x8, R12 ;  /* 0x00000008ff0c7819 */ /* 0x000fe4000001160c */
[----:B0-----:R-:W-:Y:S01]  /*25980*/  SHF.R.U32.HI R10, RZ, 0x8, R50 ;  /* 0x00000008ff0a7819 */ /* 0x001fe20000011632 */
[----:B------:R0:W-:Y:S01]  /*25990*/  STL [R1+0x90], R11 ;  /* 0x0000900b01007387 */ /* 0x0001e20000100800 */
[----:B------:R-:W-:-:S03]  /*259a0*/  LOP3.LUT R12, R12, 0xffff, RZ, 0xc0, !PT ;  /* 0x0000ffff0c0c7812 */ /* 0x000fc600078ec0ff */
[----:B------:R-:W3:Y:S01]  /*259b0*/  LDL.LU R52, [R1+0x138] ;  /* 0x0001380001347983 */ /* 0x000ee20000300800 */
[----:B------:R-:W-:-:S03]  /*259c0*/  LOP3.LUT R9, R9, 0xffff, RZ, 0xc0, !PT ;  /* 0x0000ffff09097812 */ /* 0x000fc600078ec0ff */
[----:B------:R-:W3:Y:S01]  /*259d0*/  LDL.LU R49, [R1+0x1d8] ;  /* 0x0001d80001317983 */ /* 0x000ee20000300800 */
[----:B0-----:R-:W-:-:S03]  /*259e0*/  LOP3.LUT R11, R14, 0xffff, RZ, 0xc0, !PT ;  /* 0x0000ffff0e0b7812 */ /* 0x001fc600078ec0ff */
[----:B------:R-:W3:Y:S01]  /*259f0*/  LDL.LU R48, [R1+0x134] ;  /* 0x0001340001307983 */ /* 0x000ee20000300800 */
[----:B------:R-:W-:Y:S02]  /*25a00*/  LOP3.LUT R10, R10, 0xffff, RZ, 0xc0, !PT ;  /* 0x0000ffff0a0a7812 */ /* 0x000fe400078ec0ff */
[----:B------:R-:W-:Y:S01]  /*25a10*/  PRMT R11, R11, 0x3340, R12 ;  /* 0x000033400b0b7816 */ /* 0x000fe2000000000c */
[----:B------:R-:W3:Y:S01]  /*25a20*/  LDL.LU R46, [R1+0x1d4] ;  /* 0x0001d400012e7983 */ /* 0x000ee20000300800 */
[----:B------:R-:W-:-:S03]  /*25a30*/  SHF.R.U32.HI R13, RZ, 0x8, R51 ;  /* 0x00000008ff0d7819 */ /* 0x000fc60000011633 */
[----:B------:R-:W3:Y:S01]  /*25a40*/  LDL.LU R36, [R1+0x130] ;  /* 0x0001300001247983 */ /* 0x000ee20000300800 */
[----:B------:R-:W-:-:S03]  /*25a50*/  PRMT R9, R9, 0x3340, R10 ;  /* 0x0000334009097816 */ /* 0x000fc6000000000a */
[----:B------:R-:W3:Y:S04]  /*25a60*/  LDL.LU R32, [R1+0x1d0] ;  /* 0x0001d00001207983 */ /* 0x000ee80000300800 */
[----:B------:R-:W3:Y:S01]  /*25a70*/  LDL.LU R28, [R1+0x13c] ;  /* 0x00013c00011c7983 */ /* 0x000ee20000300800 */
[----:B------:R-:W-:-:S03]  /*25a80*/  LOP3.LUT R8, R8, 0xffff, RZ, 0xc0, !PT ;  /* 0x0000ffff08087812 */ /* 0x000fc600078ec0ff */
[----:B------:R-:W3:Y:S01]  /*25a90*/  LDL.LU R15, [R1+0x1dc] ;  /* 0x0001dc00010f7983 */ /* 0x000ee20000300800 */
[----:B------:R-:W-:-:S03]  /*25aa0*/  LOP3.LUT R13, R13, 0xffff, RZ, 0xc0, !PT ;  /* 0x0000ffff0d0d7812 */ /* 0x000fc600078ec0ff */
[----:B------:R-:W-:Y:S04]  /*25ab0*/  STL [R1+0x10], R31 ;  /* 0x0000101f01007387 */ /* 0x000fe80000100800 */
[----:B------:R-:W-:Y:S04]  /*25ac0*/  STL [R1+0x64], R11 ;  /* 0x0000640b01007387 */ /* 0x000fe80000100800 */
[----:B------:R-:W3:Y:S01]  /*25ad0*/  LDL.LU R45, [R1+0x8] ;  /* 0x00000800012d7983 */ /* 0x000ee20000300800 */
[----:B------:R-:W-:-:S03]  /*25ae0*/  PRMT R8, R8, 0x3340, R13 ;  /* 0x0000334008087816 */ /* 0x000fc6000000000d */
[----:B------:R-:W3:Y:S04]  /*25af0*/  LDL.LU R44, [R1+0x1b8] ;  /* 0x0001b800012c7983 */ /* 0x000ee80000300800 */
[----:B------:R-:W-:Y:S04]  /*25b00*/  STL [R1+0x68], R9 ;  /* 0x0000680901007387 */ /* 0x000fe80000100800 */
[----:B------:R-:W3:Y:S04]  /*25b10*/  LDL.LU R42, [R1+0x4] ;  /* 0x00000400012a7983 */ /* 0x000ee80000300800 */
[----:B------:R-:W3:Y:S04]  /*25b20*/  LDL.LU R47, [R1+0x1b4] ;  /* 0x0001b400012f7983 */ /* 0x000ee80000300800 */
[----:B------:R-:W3:Y:S04]  /*25b30*/  LDL.LU R40, [R1] ;  /* 0x0000000001287983 */ /* 0x000ee80000300800 */
[----:B------:R-:W3:Y:S04]  /*25b40*/  LDL.LU R38, [R1+0xc] ;  /* 0x00000c0001267983 */ /* 0x000ee80000300800 */
[----:B------:R-:W3:Y:S04]  /*25b50*/  LDL.LU R56, [R1+0x118] ;  /* 0x0001180001387983 */ /* 0x000ee80000300800 */
[----:B------:R-:W3:Y:S04]  /*25b60*/  LDL.LU R57, [R1+0x1bc] ;  /* 0x0001bc0001397983 */ /* 0x000ee80000300800 */
[----:B------:R2:W-:Y:S04]  /*25b70*/  STL [R1+0x6c], R8 ;  /* 0x00006c0801007387 */ /* 0x0005e80000100800 */
[----:B------:R-:W3:Y:S04]  /*25b80*/  LDL.LU R19, [R1+0x110] ;  /* 0x0001100001137983 */ /* 0x000ee80000300800 */
[----:B------:R-:W3:Y:S04]  /*25b90*/  LDL.LU R18, [R1+0x19c] ;  /* 0x00019c0001127983 */ /* 0x000ee80000300800 */
[----:B------:R-:W3:Y:S04]  /*25ba0*/  LDL.LU R17, [R1+0xfc] ;  /* 0x0000fc0001117983 */ /* 0x000ee80000300800 */
[----:B------:R-:W3:Y:S01]  /*25bb0*/  LDL.LU R16, [R1+0x198] ;  /* 0x0001980001107983 */ /* 0x000ee20000300800 */
[----:B--2---:R-:W-:-:S03]  /*25bc0*/  PRMT R8, R59, 0x5410, R58 ;  /* 0x000054103b087816 */ /* 0x004fc6000000003a */
[----:B------:R-:W2:Y:S04]  /*25bd0*/  LDL.LU R58, [R1+0xf4] ;  /* 0x0000f400013a7983 */ /* 0x000ea80000300800 */
[----:B------:R-:W2:Y:S04]  /*25be0*/  LDL.LU R59, [R1+0x194] ;  /* 0x00019400013b7983 */ /* 0x000ea80000300800 */
[----:B----4-:R0:W-:Y:S04]  /*25bf0*/  STL [R1+0xc78], R5 ;  /* 0x000c780501007387 */ /* 0x0101e80000100800 */
[----:B0-----:R-:W4:Y:S04]  /*25c00*/  LDL R5, [R1+0x10] ;  /* 0x0000100001057983 */ /* 0x001f280000100800 */
[----:B------:R-:W-:Y:S01]  /*25c10*/  STL.64 [R1+0xc60], R6 ;  /* 0x000c600601007387 */ /* 0x000fe20000100a00 */
[----:B---3--:R-:W-:-:S02]  /*25c20*/  PRMT R9, R49, 0x5410, R52 ;  /* 0x0000541031097816 */ /* 0x008fc40000000034 */
[----:B------:R-:W-:Y:S02]  /*25c30*/  PRMT R10, R46, 0x5410, R48 ;  /* 0x000054102e0a7816 */ /* 0x000fe40000000030 */
[----:B------:R-:W-:Y:S01]  /*25c40*/  PRMT R11, R32, 0x5410, R36 ;  /* 0x00005410200b7816 */ /* 0x000fe20000000024 */
[----:B------:R-:W-:Y:S01]  /*25c50*/  NOP ;  /* 0x0000000000007918 */ /* 0x000fe20000000000 */
[----:B------:R-:W3:Y:S04]  /*25c60*/  LDL.LU R36, [R1+0x114] ;  /* 0x0001140001247983 */ /* 0x000ee80000300800 */
[----:B------:R-:W3:Y:S04]  /*25c70*/  LDL.LU R32, [R1+0x1b0] ;  /* 0x0001b00001207983 */ /* 0x000ee80000300800 */
[----:B------:R-:W2:Y:S04]  /*25c80*/  LDL.LU R31, [R1+0x17c] ;  /* 0x00017c00011f7983 */ /* 0x000ea80000300800 */
[----:B----4-:R0:W-:Y:S02]  /*25c90*/  STSM.16.M88.4 [R5], R8 ;  /* 0x0000000805007844 */ /* 0x0101e40000000200 */
[----:B0-----:R-:W-:-:S02]  /*25ca0*/  PRMT R8, R15, 0x5410, R28 ;  /* 0x000054100f087816 */ /* 0x001fc4000000001c */
[----:B------:R-:W4:Y:S01]  /*25cb0*/  LDL.LU R28, [R1+0x178] ;  /* 0x00017800011c7983 */ /* 0x000f220000300800 */
[----:B------:R-:W-:Y:S02]  /*25cc0*/  PRMT R9, R44, 0x5410, R45 ;  /* 0x000054102c097816 */ /* 0x000fe4000000002d */
[----:B------:R-:W-:Y:S01]  /*25cd0*/  PRMT R10, R47, 0x5410, R42 ;  /* 0x000054102f0a7816 */ /* 0x000fe2000000002a */
[----:B------:R-:W-:Y:S01]  /*25ce0*/  NOP ;  /* 0x0000000000007918 */ /* 0x000fe20000000000 */
[----:B------:R-:W4:Y:S04]  /*25cf0*/  LDL.LU R15, [R1+0x174] ;  /* 0x00017400010f7983 */ /* 0x000f280000300800 */
[----:B------:R-:W0:Y:S01]  /*25d00*/  LDS.128 R44, [R5] ;  /* 0x00000000052c7984 */ /* 0x000e220000000c00 */
[----:B------:R-:W-:Y:S01]  /*25d10*/  PRMT R11, R38, 0x5410, R40 ;  /* 0x00005410260b7816 */ /* 0x000fe20000000028 */
[----:B------:R-:W-:-:S04]  /*25d20*/  NOP ;  /* 0x0000000000007918 */ /* 0x000fc80000000000 */
[----:B------:R1:W-:Y:S02]  /*25d30*/  STSM.16.M88.4 [R5], R8 ;  /* 0x0000000805007844 */ /* 0x0003e40000000200 */
[----:B-1----:R-:W-:Y:S02]  /*25d40*/  PRMT R10, R16, 0x5410, R17 ;  /* 0x00005410100a7816 */ /* 0x002fe40000000011 */
[----:B------:R-:W-:Y:S01]  /*25d50*/  PRMT R9, R18, 0x5410, R19 ;  /* 0x0000541012097816 */ /* 0x000fe20000000013 */
[----:B0-----:R0:W-:Y:S04]  /*25d60*/  STL.64 [R1], R44 ;  /* 0x0000002c01007387 */ /* 0x0011e80000100a00 */
[----:B------:R1:W-:Y:S04]  /*25d70*/  STL.64 [R1+0x8], R46 ;  /* 0x0000082e01007387 */ /* 0x0003e80000100a00 */
[----:B------:R-:W4:Y:S04]  /*25d80*/  LDL.LU R16, [R1+0x190] ;  /* 0x0001900001107983 */ /* 0x000f280000300800 */
[----:B------:R-:W4:Y:S04]  /*25d90*/  LDL.LU R17, [R1+0x158] ;  /* 0x0001580001117983 */ /* 0x000f280000300800 */
[----:B------:R-:W4:Y:S04]  /*25da0*/  LDL.LU R18, [R1+0x154] ;  /* 0x0001540001127983 */ /* 0x000f280000300800 */
[----:B------:R-:W4:Y:S04]  /*25db0*/  LDL.LU R19, [R1+0x150] ;  /* 0x0001500001137983 */ /* 0x000f280000300800 */
[----:B0-----:R-:W4:Y:S04]  /*25dc0*/  LDL.LU R44, [R1+0x15c] ;  /* 0x00015c00012c7983 */ /* 0x001f280000300800 */
[----:B------:R-:W4:Y:S04]  /*25dd0*/  LDL.LU R42, [R1+0x10c] ;  /* 0x00010c00012a7983 */ /* 0x000f280000300800 */
[----:B------:R-:W4:Y:S01]  /*25de0*/  LDL.LU R40, [R1+0x108] ;  /* 0x0001080001287983 */ /* 0x000f220000300800 */
[----:B------:R-:W-:-:S02]  /*25df0*/  PRMT R8, R57, 0x5410, R56 ;  /* 0x0000541039087816 */ /* 0x000fc40000000038 */
[----:B--2---:R-:W-:Y:S01]  /*25e00*/  PRMT R11, R59, 0x5410, R58 ;  /* 0x000054103b0b7816 */ /* 0x004fe2000000003a */
[----:B------:R-:W-:Y:S01]  /*25e10*/  NOP ;  /* 0x0000000000007918 */ /* 0x000fe20000000000 */
[----:B------:R-:W0:Y:S01]  /*25e20*/  LDS.128 R56, [R5] ;  /* 0x0000000005387984 */ /* 0x000e220000000c00 */
[----:B------:R-:W-:-:S03]  /*25e30*/  NOP ;  /* 0x0000000000007918 */ /* 0x000fc60000000000 */
[----:B-1----:R-:W2:Y:S01]  /*25e40*/  LDL.LU R47, [R1+0x104] ;  /* 0x00010400012f7983 */ /* 0x002ea20000300800 */
[----:B---3--:R-:W-:Y:S02]  /*25e50*/  PRMT R12, R32, 0x5410, R36 ;  /* 0x00005410200c7816 */ /* 0x008fe40000000024 */
[----:B------:R-:W-:Y:S01]  /*25e60*/  PRMT R13, R31, 0x5410, R35 ;  /* 0x000054101f0d7816 */ /* 0x000fe20000000023 */
[----:B------:R-:W-:Y:S01]  /*25e70*/  STSM.16.M88.4 [R5], R8 ;  /* 0x0000000805007844 */ /* 0x000fe20000000200 */
[----:B------:R-:W-:-:S03]  /*25e80*/  NOP ;  /* 0x0000000000007918 */ /* 0x000fc60000000000 */
[----:B------:R-:W1:Y:S04]  /*25e90*/  LDS.128 R8, [R5] ;  /* 0x0000000005087984 */ /* 0x000e680000000c00 */
[----:B0-----:R-:W-:Y:S04]  /*25ea0*/  STL [R1+0xc54], R56 ;  /* 0x000c543801007387 */ /* 0x001fe80000100800 */
[----:B------:R-:W-:Y:S04]  /*25eb0*/  STL [R1+0xc50], R57 ;  /* 0x000c503901007387 */ /* 0x000fe80000100800 */
[----:B------:R-:W-:Y:S04]  /*25ec0*/  STL [R1+0xc4c], R58 ;  /* 0x000c4c3a01007387 */ /* 0x000fe80000100800 */
[----:B------:R-:W-:Y:S01]  /*25ed0*/  STL [R1+0xc48], R59 ;  /* 0x000c483b01007387 */ /* 0x000fe20000100800 */
[----:B----4-:R-:W-:-:S03]  /*25ee0*/  PRMT R14, R28, 0x5410, R34 ;  /* 0x000054101c0e7816 */ /* 0x010fc60000000022 */
[----:B------:R-:W3:Y:S04]  /*25ef0*/  LDL.LU R28, [R1+0x11c] ;  /* 0x00011c00011c7983 */ /* 0x000ee80000300800 */
[----:B------:R-:W4:Y:S01]  /*25f00*/  LDL.LU R48, [R1+0xf8] ;  /* 0x0000f80001307983 */ /* 0x000f220000300800 */
[----:B------:R-:W-:Y:S01]  /*25f10*/  PRMT R15, R15, 0x5410, R33 ;  /* 0x000054100f0f7816 */ /* 0x000fe20000000021 */
[----:B------:R-:W-:-:S04]  /*25f20*/  NOP ;  /* 0x0000000000007918 */ /* 0x000fc80000000000 */
[----:B------:R-:W-:Y:S01]  /*25f30*/  STSM.16.M88.4 [R5], R12 ;  /* 0x0000000c05007844 */ /* 0x000fe20000000200 */
[----:B------:R-:W-:-:S03]  /*25f40*/  NOP ;  /* 0x0000000000007918 */ /* 0x000fc60000000000 */
[----:B------:R-:W3:Y:S04]  /*25f50*/  LDL.LU R36, [R1+0xf0] ;  /* 0x0000f00001247983 */ /* 0x000ee80000300800 */
[----:B------:R-:W0:Y:S04]  /*25f60*/  LDS.128 R12, [R5] ;  /* 0x00000000050c7984 */ /* 0x000e280000000c00 */
[----:B------:R-:W4:Y:S04]  /*25f70*/  LDL.LU R31, [R1+0xec] ;  /* 0x0000ec00011f7983 */ /* 0x000f280000300800 */
[----:B-1----:R-:W-:Y:S04]  /*25f80*/  STL.64 [R1+0xc58], R8 ;  /* 0x000c580801007387 */ /* 0x002fe80000100a00 */
[----:B------:R-:W-:Y:S04]  /*25f90*/  STL [R1+0xc40], R11 ;  /* 0x000c400b01007387 */ /* 0x000fe80000100800 */
[----:B------:R-:W4:Y:S04]  /*25fa0*/  LDL.LU R32, [R1+0x100] ;  /* 0x0001000001207983 */ /* 0x000f280000300800 */
[----:B------:R-:W4:Y:S04]  /*25fb0*/  LDL.LU R38, [R1+0x50] ;  /* 0x0000500001267983 */ /* 0x000f280000300800 */
[----:B0-----:R-:W-:Y:S04]  /*25fc0*/  STL [R1+0xc44], R15 ;  /* 0x000c440f01007387 */ /* 0x001fe80000100800 */
[----:B------:R-:W4:Y:S01]  /*25fd0*/  LDL.LU R46, [R1+0x70] ;  /* 0x00007000012e7983 */ /* 0x000f220000300800 */
[----:B------:R-:W-:-:S03]  /*25fe0*/  PRMT R26, R40, 0x5410, R26 ;  /* 0x00005410281a7816 */ /* 0x000fc6000000001a */
[----:B------:R-:W4:Y:S01]  /*25ff0*/  LDL.LU R40, [R1+0x74] ;  /* 0x0000740001287983 */ /* 0x000f220000300800 */
[----:B------:R-:W-:Y:S02]  /*26000*/  PRMT R16, R16, 0x5410, R22 ;  /* 0x0000541010107816 */ /* 0x000fe40000000016 */
[----:B------:R-:W-:Y:S02]  /*26010*/  PRMT R17, R17, 0x5410, R30 ;  /* 0x0000541011117816 */ /* 0x000fe4000000001e */
[----:B------:R-:W-:Y:S02]  /*26020*/  PRMT R18, R18, 0x5410, R23 ;  /* 0x0000541012127816 */ /* 0x000fe40000000017 */
[----:B------:R-:W-:Y:S01]  /*26030*/  PRMT R19, R19, 0x5410, R21 ;  /* 0x0000541013137816 */ /* 0x000fe20000000015 */
[----:B------:R-:W-:-:S04]  /*26040*/  NOP ;  /* 0x0000000000007918 */ /* 0x000fc80000000000 */
[----:B------:R-:W-:Y:S01]  /*26050*/  STSM.16.M88.4 [R5], R16 ;  /* 0x0000001005007844 */ /* 0x000fe20000000200 */
[----:B------:R-:W-:-:S03]  /*26060*/  NOP ;  /* 0x0000000000007918 */ /* 0x000fc60000000000 */
[----:B------:R-:W0:Y:S01]  /*26070*/  LDS.128 R16, [R5] ;  /* 0x0000000005107984 */ /* 0x000e220000000c00 */
[----:B------:R-:W-:Y:S02]  /*26080*/  PRMT R24, R44, 0x5410, R24 ;  /* 0x000054102c187816 */ /* 0x000fe40000000018 */
[----:B------:R-:W-:Y:S01]  /*26090*/  PRMT R25, R42, 0x5410, R25 ;  /* 0x000054102a197816 */ /* 0x000fe20000000019 */
[----:B------:R-:W4:Y:S04]  /*260a0*/  LDL.LU R44, [R1+0xe8] ;  /* 0x0000e800012c7983 */ /* 0x000f280000300800 */
[----:B------:R-:W4:Y:S01]  /*260b0*/  LDL.LU R45, [R1+0x78] ;  /* 0x00007800012d7983 */ /* 0x000f220000300800 */
[----:B--2---:R-:W-:Y:S01]  /*260c0*/  PRMT R27, R47, 0x5410, R27 ;  /* 0x000054102f1b7816 */ /* 0x004fe2000000001b */
[----:B------:R-:W-:-:S02]  /*260d0*/  NOP ;  /* 0x0000000000007918 */ /* 0x000fc40000000000 */
[----:B------:R-:W2:Y:S04]  /*260e0*/  LDL.LU R42, [R1+0x80] ;  /* 0x00008000012a7983 */ /* 0x000ea80000300800 */
[----:B------:R-:W2:Y:S04]  /*260f0*/  LDL.LU R47, [R1+0x84] ;  /* 0x00008400012f7983 */ /* 0x000ea80000300800 */
[----:B0-----:R-:W-:Y:S04]  /*26100*/  STL.64 [R1+0xc70], R18 ;  /* 0x000c701201007387 */ /* 0x001fe80000100a00 */
[----:B------:R0:W-:Y:S04]  /*26110*/  STL.64 [R1+0xc68], R16 ;  /* 0x000c681001007387 */ /* 0x0001e80000100a00 */
[----:B------:R-:W2:Y:S01]  /*26120*/  LDL.LU R52, [R1+0x20] ;  /* 0x0000200001347983 */ /* 0x000ea20000300800 */
[----:B---3--:R-:W-:-:S03]  /*26130*/  PRMT R30, R36, 0x5410, R20 ;  /* 0x00005410241e7816 */ /* 0x008fc60000000014 */
[----:B------:R-:W3:Y:S04]  /*26140*/  LDL.LU R36, [R1+0xe4] ;  /* 0x0000e40001247983 */ /* 0x000ee80000300800 */
[----:B------:R-:W3:Y:S04]  /*26150*/  LDL.LU R56, [R1+0x14] ;  /* 0x0000140001387983 */ /* 0x000ee80000300800 */
[----:B------:R-:W3:Y:S01]  /*26160*/  LDL.LU R6, [R1+0xa0] ;  /* 0x0000a00001067983 */ /* 0x000ee20000300800 */
[----:B----4-:R-:W-:-:S03]  /*26170*/  PRMT R29, R48, 0x5410, R29 ;  /* 0x00005410301d7816 */ /* 0x010fc6000000001d */
[----:B------:R-:W4:Y:S01]  /*26180*/  LDL.LU R51, [R1+0x18] ;  /* 0x0000180001337983 */ /* 0x000f220000300800 */
[----:B------:R-:W-:-:S03]  /*26190*/  PRMT R33, R38, 0x5410, R37 ;  /* 0x0000541026217816 */ /* 0x000fc60000000025 */
[----:B------:R-:W4:Y:S04]  /*261a0*/  LDL.LU R38, [R1+0xdc] ;  /* 0x0000dc0001267983 */ /* 0x000f280000300800 */
[----:B------:R-:W4:Y:S04]  /*261b0*/  LDL.LU R50, [R1+0x1c] ;  /* 0x00001c0001327983 */ /* 0x000f280000300800 */
[----:B------:R-:W4:Y:S04]  /*261c0*/  LDL.LU R49, [R1+0xd0] ;  /* 0x0000d00001317983 */ /* 0x000f280000300800 */
[----:B------:R-:W4:Y:S01]  /*261d0*/  LDL.LU R48, [R1+0x2c] ;  /* 0x00002c0001307983 */ /* 0x000f220000300800 */
[----:B------:R-:W-:-:S03]  /*261e0*/  PRMT R35, R40, 0x5410, R43 ;  /* 0x0000541028237816 */ /* 0x000fc6000000002b */
[----:B------:R-:W4:Y:S01]  /*261f0*/  LDL.LU R40, [R1+0xe0] ;  /* 0x0000e00001287983 */ /* 0x000f220000300800 */
[----:B------:R-:W-:Y:S02]  /*26200*/  PRMT R28, R28, 0x5410, R2 ;  /* 0x000054101c1c7816 */ /* 0x000fe40000000002 */
[----:B------:R-:W-:Y:S01]  /*26210*/  PRMT R34, R46, 0x5410, R39 ;  /* 0x000054102e227816 */ /* 0x000fe20000000027 */
[----:B------:R-:W4:Y:S04]  /*26220*/  LDL.LU R2, [R1+0xd4] ;  /* 0x0000d40001027983 */ /* 0x000f280000300800 */
[----:B0-----:R-:W4:Y:S01]  /*26230*/  LDL.LU R16, [R1+0x24] ;  /* 0x0000240001107983 */ /* 0x001f220000300800 */
[----:B--2---:R-:W-:-:S03]  /*26240*/  PRMT R46, R42, 0x5410, R55 ;  /* 0x000054102a2e7816 */ /* 0x004fc60000000037 */
        /* <DEDUP_REMOVED lines=8> */
[----:B---3--:R-:W-:-:S03]  /*262d0*/  PRMT R36, R36, 0x5410, R52 ;  /* 0x0000541024247816 */ /* 0x008fc60000000034 */
[----:B------:R-:W3:Y:S04]  /*262e0*/  LDL.LU R52, [R1+0xbc] ;  /* 0x0000bc0001347983 */ /* 0x000ee80000300800 */
[----:B------:R-:W3:Y:S04]  /*262f0*/  LDL.LU R9, [R1+0x38] ;  /* 0x0000380001097983 */ /* 0x000ee80000300800 */
[----:B------:R-:W3:Y:S01]  /*26300*/  LDL.LU R59, [R1+0xa8] ;  /* 0x0000a800013b7983 */ /* 0x000ee20000300800 */
[----:B------:R-:W-:-:S03]  /*26310*/  PRMT R37, R6, 0x5410, R56 ;  /* 0x0000541006257816 */ /* 0x000fc60000000038 */
[----:B------:R-:W3:Y:S01]  /*26320*/  LDL.LU R58, [R1+0x48] ;  /* 0x00004800013a7983 */ /* 0x000ee20000300800 */
[----:B----4-:R-:W-:Y:S02]  /*26330*/  PRMT R38, R38, 0x5410, R51 ;  /* 0x0000541026267816 */ /* 0x010fe40000000033 */
[----:B------:R-:W-:Y:S02]  /*26340*/  PRMT R39, R49, 0x5410, R50 ;  /* 0x0000541031277816 */ /* 0x000fe40000000032 */
[----:B------:R-:W-:Y:S02]  /*26350*/  PRMT R40, R40, 0x5410, R48 ;  /* 0x0000541028287816 */ /* 0x000fe40000000030 */
[----:B------:R-:W4:Y:S04]  /*26360*/  LDL.LU R48, [R1+0xc8] ;  /* 0x0000c80001307983 */ /* 0x000f280000300800 */
[----:B------:R-:W4:Y:S04]  /*26370*/  LDL.LU R57, [R1+0x40] ;  /* 0x0000400001397983 */ /* 0x000f280000300800 */
[----:B------:R-:W4:Y:S04]  /*26380*/  LDL.LU R49, [R1+0xb4] ;  /* 0x0000b40001317983 */ /* 0x000f280000300800 */
[----:B------:R-:W4:Y:S04]  /*26390*/  LDL.LU R56, [R1+0x44] ;  /* 0x0000440001387983 */ /* 0x000f280000300800 */
[----:B------:R-:W4:Y:S04]  /*263a0*/  LDL.LU R50, [R1+0xb0] ;  /* 0x0000b00001327983 */ /* 0x000f280000300800 */
[----:B------:R-:W4:Y:S04]  /*263b0*/  LDL.LU R6, [R1+0x4c] ;  /* 0x00004c0001067983 */ /* 0x000f280000300800 */
[----:B------:R-:W4:Y:S01]  /*263c0*/  LDL.LU R51, [R1+0xac] ;  /* 0x0000ac0001337983 */ /* 0x000f220000300800 */
[----:B------:R-:W-:-:S03]  /*263d0*/  PRMT R31, R31, 0x5410, R3 ;  /* 0x000054101f1f7816 */ /* 0x000fc60000000003 */
[----:B------:R-:W-:Y:S01]  /*263e0*/  STSM.16.M88.4 [R5], R24 ;  /* 0x0000001805007844 */ /* 0x000fe20000000200 */
[----:B------:R-:W-:-:S03]  /*263f0*/  NOP ;  /* 0x0000000000007918 */ /* 0x000fc60000000000 */
[----:B------:R-:W0:Y:S01]  /*26400*/  LDS.128 R20, [R5] ;  /* 0x0000000005147984 */ /* 0x000e220000000c00 */
[----:B------:R-:W-:Y:S01]  /*26410*/  NOP ;  /* 0x0000000000007918 */ /* 0x000fe20000000000 */
[----:B------:R-:W-:Y:S02]  /*26420*/  PRMT R32, R32, 0x5410, R41 ;  /* 0x0000541020207816 */ /* 0x000fe40000000029 */
[----:B------:R-:W-:Y:S01]  /*26430*/  STSM.16.M88.4 [R5], R28 ;  /* 0x0000001c05007844 */ /* 0x000fe20000000200 */
[----:B------:R-:W-:-:S03]  /*26440*/  NOP ;  /* 0x0000000000007918 */ /* 0x000fc60000000000 */
[----:B------:R-:W1:Y:S01]  /*26450*/  LDS.128 R24, [R5] ;  /* 0x0000000005187984 */ /* 0x000e620000000c00 */
[----:B------:R-:W-:Y:S01]  /*26460*/  NOP ;  /* 0x0000000000007918 */ /* 0x000fe20000000000 */
[----:B------:R-:W-:Y:S02]  /*26470*/  PRMT R44, R44, 0x5410, R60 ;  /* 0x000054102c2c7816 */ /* 0x000fe4000000003c */
[----:B------:R-:W-:Y:S01]  /*26480*/  STSM.16.M88.4 [R5], R32 ;  /* 0x0000002005007844 */ /* 0x000fe20000000200 */
[----:B------:R-:W-:Y:S01]  /*26490*/  PRMT R45, R45, 0x5410, R53 ;  /* 0x000054102d2d7816 */ /* 0x000fe20000000035 */
[----:B------:R-:W-:Y:S01]  /*264a0*/  NOP ;  /* 0x0000000000007918 */ /* 0x000fe20000000000 */
[----:B------:R-:W-:Y:S01]  /*264b0*/  PRMT R47, R47, 0x5410, R61 ;  /* 0x000054102f2f7816 */ /* 0x000fe2000000003d */
[----:B------:R-:W0:Y:S01]  /*264c0*/  LDS.128 R28, [R5] ;  /* 0x00000000051c7984 */ /* 0x000e220000000c00 */
[----:B------:R-:W-:-:S03]  /*264d0*/  NOP ;  /* 0x0000000000007918 */ /* 0x000fc60000000000 */
[----:B------:R2:W-:Y:S01]  /*264e0*/  STSM.16.M88.4 [R5], R44 ;  /* 0x0000002c05007844 */ /* 0x0005e20000000200 */
[----:B------:R-:W-:Y:S01]  /*264f0*/  PRMT R41, R2, 0x5410, R54 ;  /* 0x0000541002297816 */ /* 0x000fe20000000036 */
[----:B------:R-:W-:Y:S02]  /*26500*/  NOP ;  /* 0x0000000000007918 */ /* 0x000fe40000000000 */
[----:B------:R-:W4:Y:S01]  /*26510*/  LDL.LU R2, [R1+0x5c] ;  /* 0x00005c0001027983 */ /* 0x000f220000300800 */
[----:B--2---:R-:W-:Y:S01]  /*26520*/  PRMT R42, R42, 0x5410, R16 ;  /* 0x000054102a2a7816 */ /* 0x004fe20000000010 */
[----:B------:R-:W2:Y:S01]  /*26530*/  LDC R61, c[0x0][0x3b4] ;  /* 0x0000ed00ff3d7b82 */ /* 0x000ea20000000800 */
[----:B------:R-:W-:Y:S01]  /*26540*/  PRMT R43, R18, 0x5410, R17 ;  /* 0x00005410122b7816 */ /* 0x000fe20000000011 */
[----:B------:R-:W0:Y:S01]  /*26550*/  LDS.128 R32, [R5] ;  /* 0x0000000005207984 */ /* 0x000e220000000c00 */
[----:B------:R-:W-:Y:S01]  /*26560*/  NOP ;  /* 0x0000000000007918 */ /* 0x000fe20000000000 */
[----:B------:R-:W-:-:S02]  /*26570*/  PRMT R44, R15, 0x5410, R19 ;  /* 0x000054100f2c7816 */ /* 0x000fc40000000013 */
[----:B------:R-:W-:Y:S02]  /*26580*/  PRMT R45, R8, 0x5410, R11 ;  /* 0x00005410082d7816 */ /* 0x000fe4000000000b */
[----:B---3--:R-:W-:Y:S02]  /*26590*/  PRMT R46, R52, 0x5410, R7 ;  /* 0x00005410342e7816 */ /* 0x008fe40000000007 */
[----:B------:R-:W3:Y:S04]  /*265a0*/  LDL.LU R52, [R1+0xb8] ;  /* 0x0000b80001347983 */ /* 0x000ee80000300800 */
[----:B------:R-:W2:Y:S04]  /*265b0*/  LDL.LU R16, [R1+0x54] ;  /* 0x0000540001107983 */ /* 0x000ea80000300800 */
[----:B------:R-:W2:Y:S04]  /*265c0*/  LDL.LU R17, [R1+0x9c] ;  /* 0x00009c0001117983 */ /* 0x000ea80000300800 */
[----:B------:R-:W2:Y:S04]  /*265d0*/  LDL.LU R18, [R1+0x58] ;  /* 0x0000580001127983 */ /* 0x000ea80000300800 */
[----:B------:R-:W2:Y:S04]  /*265e0*/  LDL.LU R15, [R1+0x98] ;  /* 0x00009800010f7983 */ /* 0x000ea80000300800 */
[----:B------:R-:W2:Y:S01]  /*265f0*/  LDL.LU R7, [R1+0x60] ;  /* 0x0000600001077983 */ /* 0x000ea20000300800 */
[----:B------:R-:W-:-:S03]  /*26600*/  PRMT R47, R59, 0x5410, R9 ;  /* 0x000054103b2f7816 */ /* 0x000fc60000000009 */
[----:B------:R-:W3:Y:S04]  /*26610*/  LDL R11, [R1+0x438] ;  /* 0x00043800010b7983 */ /* 0x000ee80000100800 */
[----:B------:R-:W3:Y:S04]  /*26620*/  LDL.LU R19, [R1+0x7c] ;  /* 0x00007c0001137983 */ /* 0x000ee80000300800 */
[----:B------:R-:W3:Y:S04]  /*26630*/  LDL.LU R8, [R1+0xa4] ;  /* 0x0000a40001087983 */ /* 0x000ee80000300800 */
[----:B------:R-:W3:Y:S01]  /*26640*/  LDL.LU R9, [R1+0x64] ;  /* 0x0000640001097983 */ /* 0x000ee20000300800 */
[----:B----4-:R-:W-:-:S02]  /*26650*/  PRMT R48, R48, 0x5410, R58 ;  /* 0x0000541030307816 */ /* 0x010fc4000000003a */
[----:B------:R-:W-:Y:S02]  /*26660*/  PRMT R49, R49, 0x5410, R57 ;  /* 0x0000541031317816 */ /* 0x000fe40000000039 */
[----:B------:R-:W4:Y:S01]  /*26670*/  LDL.LU R57, [R1+0x8c] ;  /* 0x00008c0001397983 */ /* 0x000f220000300800 */
[----:B------:R-:W-:-:S03]  /*26680*/  PRMT R50, R50, 0x5410, R56 ;  /* 0x0000541032327816 */ /* 0x000fc60000000038 */
[----:B------:R-:W4:Y:S01]  /*26690*/  LDL.LU R56, [R1+0x68] ;  /* 0x0000680001387983 */ /* 0x000f220000300800 */
[----:B------:R-:W-:-:S03]  /*266a0*/  PRMT R51, R51, 0x5410, R6 ;  /* 0x0000541033337816 */ /* 0x000fc60000000006 */
[----:B------:R-:W4:Y:S04]  /*266b0*/  LDL.LU R6, [R1+0x88] ;  /* 0x0000880001067983 */ /* 0x000f280000300800 */
[----:B------:R-:W4:Y:S04]  /*266c0*/  LDL.LU R59, [R1+0x6c] ;  /* 0x00006c00013b7983 */ /* 0x000f280000300800 */
[----:B------:R-:W4:Y:S04]  /*266d0*/  LDL.LU R58, [R1+0x90] ;  /* 0x00009000013a7983 */ /* 0x000f280000300800 */
[----:B------:R-:W-:Y:S01]  /*266e0*/  STSM.16.M88.4 [R5], R36 ;  /* 0x0000002405007844 */ /* 0x000fe20000000200 */
[----:B------:R-:W-:-:S03]  /*266f0*/  NOP ;  /* 0x0000000000007918 */ /* 0x000fc60000000000 */
[----:B------:R-:W0:Y:S01]  /*26700*/  LDS.128 R36, [R5] ;  /* 0x0000000005247984 */ /* 0x000e220000000c00 */
[----:B------:R-:W-:-:S03]  /*26710*/  NOP ;  /* 0x0000000000007918 */ /* 0x000fc60000000000 */
        /* <DEDUP_REMOVED lines=11> */
[----:B--2---:R-:W-:-:S03]  /*267d0*/  PRMT R55, R0, 0x5410, R7 ;  /* 0x0000541000377816 */ /* 0x004fc60000000007 */
[----:B------:R-:W2:Y:S01]  /*267e0*/  LDL.LU R0, [R1+0xc7c] ;  /* 0x000c7c0001007983 */ /* 0x000ea20000300800 */
[----:B------:R-:W-:-:S03]  /*267f0*/  PRMT R54, R15, 0x5410, R18 ;  /* 0x000054100f367816 */ /* 0x000fc60000000012 */
[----:B------:R-:W2:Y:S01]  /*26800*/  LDL R15, [R1+0x43c] ;  /* 0x00043c00010f7983 */ /* 0x000ea20000100800 */
[----:B---3--:R-:W-:Y:S02]  /*26810*/  PRMT R52, R52, 0x5410, R2 ;  /* 0x0000541034347816 */ /* 0x008fe40000000002 */
[----:B------:R-:W-:Y:S01]  /*26820*/  PRMT R53, R17, 0x5410, R16 ;  /* 0x0000541011357816 */ /* 0x000fe20000000010 */
[----:B------:R-:W-:Y:S01]  /*26830*/  NOP ;  /* 0x0000000000007918 */ /* 0x000fe20000000000 */
[----:B------:R-:W-:-:S03]  /*26840*/  PRMT R16, R8, 0x5410, R19 ;  /* 0x0000541008107816 */ /* 0x000fc60000000013 */
[----:B------:R-:W-:Y:S01]  /*26850*/  STSM.16.M88.4 [R5], R52 ;  /* 0x0000003405007844 */ /* 0x000fe20000000200 */
[----:B------:R-:W-:-:S03]  /*26860*/  NOP ;  /* 0x0000000000007918 */ /* 0x000fc60000000000 */
[----:B------:R-:W3:Y:S01]  /*26870*/  LDS.128 R52, [R5] ;  /* 0x0000000005347984 */ /* 0x000ee20000000c00 */
[----:B----4-:R-:W-:Y:S02]  /*26880*/  PRMT R17, R57, 0x5410, R9 ;  /* 0x0000541039117816 */ /* 0x010fe40000000009 */
[----:B------:R-:W-:Y:S02]  /*26890*/  PRMT R18, R6, 0x5410, R56 ;  /* 0x0000541006127816 */ /* 0x000fe40000000038 */
[----:B------:R-:W-:Y:S01]  /*268a0*/  PRMT R19, R58, 0x5410, R59 ;  /* 0x000054103a137816 */ /* 0x000fe2000000003b */
[----:B------:R-:W-:-:S04]  /*268b0*/  NOP ;  /* 0x0000000000007918 */ /* 0x000fc80000000000 */
[----:B------:R4:W-:Y:S04]  /*268c0*/  STSM.16.M88.4 [R5], R16 ;  /* 0x0000001005007844 */ /* 0x0009e80000000200 */
[----:B----4-:R-:W4:Y:S01]  /*268d0*/  LDL.LU R5, [R1+0xc78] ;  /* 0x000c780001057983 */ /* 0x010f220000300800 */
[C---:B------:R-:W-:Y:S01]  /*268e0*/  IMAD R3, R11.reuse, UR4, RZ ;  /* 0x000000040b037c24 */ /* 0x040fe2000f8e02ff */
[----:B------:R-:W-:Y:S02]  /*268f0*/  ISETP.GE.AND P5, PT, R11, UR10, PT ;  /* 0x0000000a0b007c0c */ /* 0x000fe4000bfa6270 */
[----:B------:R-:W-:Y:S01]  /*26900*/  PRMT R8, R4, 0x7770, RZ ;  /* 0x0000777004087816 */ /* 0x000fe200000000ff */
[----:B------:R-:W3:Y:S01]  /*26910*/  LDL.LU.64 R18, [R1+0xc70] ;  /* 0x000c700001127983 */ /* 0x000ee20000300a00 */
[----:B------:R-:W-:Y:S01]  /*26920*/  IADD3 R2, P6, PT, R3, UR6, RZ ;  /* 0x0000000603027c10 */ /* 0x000fe2000ffde0ff */
[----:B------:R-:W-:-:S02]  /*26930*/  IMAD R61, R61, 0x20, R3 ;  /* 0x000000203d3d7824 */ /* 0x000fc400078e0203 */
[----:B------:R-:W3:Y:S01]  /*26940*/  LDL.LU.64 R16, [R1+0xc68] ;  /* 0x000c680001107983 */ /* 0x000ee20000300a00 */
[----:B------:R-:W-:Y:S01]  /*26950*/  LEA.HI.X.SX32 R3, R3, UR7, 0x1, P6 ;  /* 0x0000000703037c11 */ /* 0x000fe2000b0f0eff */
[----:B------:R-:W0:Y:S01]  /*26960*/  LDCU.64 UR6, c[0x0][0x398] ;  /* 0x00007300ff0677ac */ /* 0x000e220008000a00 */
[C---:B--2---:R-:W-:Y:S01]  /*26970*/  ISETP.GE.AND P2, PT, R0.reuse, UR11, PT ;  /* 0x0000000b00007c0c */ /* 0x044fe2000bf46270 */
[----:B------:R-:W2:Y:S01]  /*26980*/  LDCU.64 UR10, c[0x0][0x398] ;  /* 0x00007300ff0a77ac */ /* 0x000ea20008000a00 */
[C---:B------:R-:W-:Y:S01]  /*26990*/  IMAD R7, R0.reuse, UR5, RZ ;  /* 0x0000000500077c24 */ /* 0x040fe2000f8e02ff */
[----:B------:R-:W-:Y:S01]  /*269a0*/  ISETP.LT.AND P5, PT, R0, UR29, !P5 ;  /* 0x0000001d00007c0c */ /* 0x000fe2000efa1270 */
[----:B------:R-:W0:Y:S03]  /*269b0*/  LDCU.64 UR4, c[0x0][0x398] ;  /* 0x00007300ff0477ac */ /* 0x000e260008000a00 */
[----:B------:R-:W-:-:S02]  /*269c0*/  SHF.R.S32.HI R6, RZ, 0x1f, R7 ;  /* 0x0000001fff067819 */ /* 0x000fc40000011407 */
[----:B------:R-:W-:-:S05]  /*269d0*/  IADD3 R56, P6, PT, R7, R2, RZ ;  /* 0x0000000207387210 */ /* 0x000fca0007fde0ff */
[----:B------:R-:W-:Y:S01]  /*269e0*/  IMAD.X R57, R6, 0x1, R3, P6 ;  /* 0x0000000106397824 */ /* 0x000fe200030e0603 */
[----:B------:R-:W-:Y:S01]  /*269f0*/  IADD3 R60, P6, PT, R61, UR12, RZ ;  /* 0x0000000c3d3c7c10 */ /* 0x000fe2000ffde0ff */
[----:B------:R-:W-:Y:S01]  /*26a00*/  NOP ;  /* 0x0000000000007918 */ /* 0x000fe20000000000 */
[----:B--2---:R-:W-:Y:S02]  /*26a10*/  ISETP.LT.AND P2, PT, R15, UR10, !P2 ;  /* 0x0000000a0f007c0c */ /* 0x004fe4000d741270 */
[----:B------:R-:W-:Y:S01]  /*26a20*/  LEA.HI.X.SX32 R61, R61, UR13, 0x1, P6 ;  /* 0x0000000d3d3d7c11 */ /* 0x000fe2000b0f0eff */
[C---:B------:R-:W-:Y:S01]  /*26a30*/  VIADD R9, R7.reuse, UR14 ;  /* 0x0000000e07097c36 */ /* 0x040fe20008000000 */
[----:B------:R-:W-:Y:S01]  /*26a40*/  IADD3 R58, P6, PT, R7, R60, RZ ;  /* 0x0000003c073a7210 */ /* 0x000fe20007fde0ff */
[----:B------:R2:W-:Y:S01]  /*26a50*/  @P5 STG.E.U8 desc[UR8][R56.64], R8 ;  /* 0x0000000838005986 */ /* 0x0005e2000c101108 */
[----:B------:R-:W1:Y:S01]  /*26a60*/  LDCU.64 UR12, c[0x0][0x398] ;  /* 0x00007300ff0c77ac */ /* 0x000e620008000a00 */
[----:B0-----:R-:W-:-:S02]  /*26a70*/  ISETP.LT.AND P5, PT, R11, UR6, !P0 ;  /* 0x000000060b007c0c */ /* 0x001fc4000c7a1270 */
[----:B------:R-:W-:Y:S01]  /*26a80*/  IMAD.X R59, R6, 0x1, R61, P6 ;  /* 0x00000001063b7824 */ /* 0x000fe200030e063d */
[----:B------:R-:W-:Y:S01]  /*26a90*/  PRMT R6, R4, 0x7771, RZ ;  /* 0x0000777104067816 */ /* 0x000fe200000000ff */
[----:B------:R-:W-:Y:S01]  /*26aa0*/  VIADD R7, R0, 0x4 ;  /* 0x0000000400077836 */ /* 0x000fe20000000000 */
[----:B------:R-:W0:Y:S01]  /*26ab0*/  LDCU UR10, c[0x0][0x39c] ;  /* 0x00007380ff0a77ac */ /* 0x000e220008000800 */
[----:B------:R-:W0:Y:S01]  /*26ac0*/  LDCU UR6, c[0x0][0x3b8] ;  /* 0x00007700ff0677ac */ /* 0x000e220008000800 */
[----:B--2---:R-:W-:Y:S02]  /*26ad0*/  SHF.R.S32.HI R8, RZ, 0x1f, R9 ;  /* 0x0000001fff087819 */ /* 0x004fe40000011409 */
[----:B------:R-:W-:Y:S01]  /*26ae0*/  IADD3 R56, P6, PT, R9, R2, RZ ;  /* 0x0000000209387210 */ /* 0x000fe20007fde0ff */
[----:B------:R2:W-:Y:S01]  /*26af0*/  @P2 STG.E.U8 desc[UR8][R58.64], R6 ;  /* 0x000000063a002986 */ /* 0x0005e2000c101108 */
[----:B------:R-:W-:Y:S01]  /*26b00*/  ISETP.LT.AND P0, PT, R15, UR4, !P0 ;  /* 0x000000040f007c0c */ /* 0x000fe2000c701270 */
[----:B------:R-:W0:Y:S02]  /*26b10*/  LDCU UR4, c[0x0][0x39c] ;  /* 0x00007380ff0477ac */ /* 0x000e240008000800 */
[----:B------:R-:W-:Y:S01]  /*26b20*/  IMAD.X R57, R8, 0x1, R3, P6 ;  /* 0x0000000108397824 */ /* 0x000fe200030e0603 */
[----:B--2---:R-:W-:-:S05]  /*26b30*/  PRMT R6, R4, 0x7772, RZ ;  /* 0x0000777204067816 */ /* 0x004fca00000000ff */
[----:B------:R2:W-:Y:S01]  /*26b40*/  @P5 STG.E.U8 desc[UR8][R56.64], R6 ;  /* 0x0000000638005986 */ /* 0x0005e2000c101108 */
[----:B-1----:R-:W-:Y:S01]  /*26b50*/  ISETP.LT.AND P5, PT, R11, UR12, !P3 ;  /* 0x0000000c0b007c0c */ /* 0x002fe2000dfa1270 */
[----:B------:R-:W1:Y:S01]  /*26b60*/  LDCU UR12, c[0x0][0x39c] ;  /* 0x00007380ff0c77ac */ /* 0x000e620008000800 */
[----:B------:R-:W-:Y:S02]  /*26b70*/  ISETP.GE.AND P2, PT, R7, UR15, PT ;  /* 0x0000000f07007c0c */ /* 0x000fe4000bf46270 */
[----:B------:R-:W-:Y:S01]  /*26b80*/  PRMT R4, R4, 0x7773, RZ ;  /* 0x0000777304047816 */ /* 0x000fe200000000ff */
[----:B------:R-:W0:Y:S01]  /*26b90*/  LDCU.64 UR14, c[0x0][0x398] ;  /* 0x00007300ff0e77ac */ /* 0x000e220008000a00 */
[C---:B--2---:R-:W-:Y:S01]  /*26ba0*/  IADD3 R6, P6, PT, R9.reuse, R60, RZ ;  /* 0x0000003c09067210 */ /* 0x044fe20007fde0ff */
[----:B------:R-:W-:Y:S01]  /*26bb0*/  VIADD R9, R9, UR18 ;  /* 0x0000001209097c36 */ /* 0x000fe20008000000 */
[----:B------:R-:W-:Y:S01]  /*26bc0*/  ISETP.LT.AND P3, PT, R15, UR16, !P3 ;  /* 0x000000100f007c0c */ /* 0x000fe2000df61270 */
[----:B------:R-:W2:Y:S02]  /*26bd0*/  LDCU.64 UR18, c[0x0][0x398] ;  /* 0x00007300ff1277ac */ /* 0x000ea40008000a00 */
[----:B------:R-:W-:Y:S01]  /*26be0*/  IMAD.X R7, R8, 0x1, R61, P6 ;  /* 0x0000000108077824 */ /* 0x000fe200030e063d */
[----:B------:R-:W-:Y:S01]  /*26bf0*/  SHF.R.S32.HI R8, RZ, 0x1f, R9 ;  /* 0x0000001fff087819 */ /* 0x000fe20000011409 */
[----:B------:R-:W0:Y:S01]  /*26c00*/  LDCU UR16, c[0x0][0x398] ;  /* 0x00007300ff1077ac */ /* 0x000e220008000800 */
[----:B------:R-:W-:-:S02]  /*26c10*/  IADD3 R56, P6, PT, R9, R2, RZ ;  /* 0x0000000209387210 */ /* 0x000fc40007fde0ff */
[----:B------:R4:W-:Y:S03]  /*26c20*/  @P0 STG.E.U8 desc[UR8][R6.64], R4 ;  /* 0x0000000406000986 */ /* 0x0009e6000c101108 */
[----:B------:R-:W-:Y:S01]  /*26c30*/  IMAD.X R57, R8, 0x1, R3, P6 ;  /* 0x0000000108397824 */ /* 0x000fe200030e0603 */
[----:B----4-:R-:W-:-:S05]  /*26c40*/  PRMT R6, R5, 0x7770, RZ ;  /* 0x0000777005067816 */ /* 0x010fca00000000ff */
[----:B------:R4:W-:Y:S02]  /*26c50*/  @P5 STG.E.U8 desc[UR8][R56.64], R6 ;  /* 0x0000000638005986 */ /* 0x0009e4000c101108 */
[----:B----4-:R-:W-:-:S05]  /*26c60*/  IADD3 R6, P6, PT, R9, R60, RZ ;  /* 0x0000003c09067210 */ /* 0x010fca0007fde0ff */
[----:B------:R-:W-:Y:S01]  /*26c70*/  IMAD.X R7, R8, 0x1, R61, P6 ;  /* 0x0000000108077824 */ /* 0x000fe200030e063d */
[----:B------:R-:W-:-:S05]  /*26c80*/  PRMT R8, R5, 0x7771, RZ ;  /* 0x0000777105087816 */ /* 0x000fca00000000ff */
[----:B------:R4:W-:Y:S04]  /*26c90*/  @P3 STG.E.U8 desc[UR8][R6.64], R8 ;  /* 0x0000000806003986 */ /* 0x0009e8000c101108 */
[----:B----4-:R-:W4:Y:S01]  /*26ca0*/  LDL.LU.64 R6, [R1+0xc60] ;  /* 0x000c600001067983 */ /* 0x010f220000300a00 */
[----:B------:R-:W-:-:S05]  /*26cb0*/  VIADD R4, R0, 0x5 ;  /* 0x0000000500047836 */ /* 0x000fca0000000000 */
[----:B0-----:R-:W-:Y:S01]  /*26cc0*/  ISETP.GE.AND P0, PT, R4, UR10, PT ;  /* 0x0000000a04007c0c */ /* 0x001fe2000bf06270 */
[----:B------:R-:W-:Y:S01]  /*26cd0*/  VIADD R4, R9, UR24 ;  /* 0x0000001809047c36 */ /* 0x000fe20008000000 */
[----:B------:R-:W-:Y:S01]  /*26ce0*/  ISETP.LT.AND P5, PT, R11, UR14, !P4 ;  /* 0x0000000e0b007c0c */ /* 0x000fe2000e7a1270 */
[----:B------:R-:W-:Y:S01]  /*26cf0*/  VIADD R56, R0, 0x6 ;  /* 0x0000000600387836 */ /* 0x000fe20000000000 */
[----:B--2---:R-:W-:Y:S01]  /*26d00*/  ISETP.LT.AND P4, PT, R15, UR18, !P4 ;  /* 0x000000120f007c0c */ /* 0x004fe2000e781270 */
[----:B------:R-:W0:Y:S01]  /*26d10*/  LDCU.64 UR24, c[0x0][0x398] ;  /* 0x00007300ff1877ac */ /* 0x000e220008000a00 */
[----:B------:R-:W-:Y:S02]  /*26d20*/  SHF.R.S32.HI R57, RZ, 0x1f, R4 ;  /* 0x0000001fff397819 */ /* 0x000fe40000011404 */
[C---:B------:R-:W-:Y:S01]  /*26d30*/  IADD3 R58, P6, PT, R4.reuse, R2, RZ ;  /* 0x00000002043a7210 */ /* 0x040fe20007fde0ff */
[----:B------:R-:W2:Y:S01]  /*26d40*/  LDCU UR10, c[0x0][0x39c] ;  /* 0x00007380ff0a77ac */ /* 0x000ea20008000800 */
[----:B------:R-:W-:-:S03]  /*26d50*/  IADD3 R8, P3, PT, R4, R60, RZ ;  /* 0x0000003c04087210 */ /* 0x000fc60007f7e0ff */
[----:B------:R-:W-:Y:S01]  /*26d60*/  IMAD.X R59, R57, 0x1, R3, P6 ;  /* 0x00000001393b7824 */ /* 0x000fe200030e0603 */
[----:B------:R-:W-:Y:S01]  /*26d70*/  ISETP.GE.AND P6, PT, R56, UR4, PT ;  /* 0x0000000438007c0c */ /* 0x000fe2000bfc6270 */
[----:B------:R-:W0:Y:S01]  /*26d80*/  LDCU UR4, c[0x0][0x3b8] ;  /* 0x00007700ff0477ac */ /* 0x000e220008000800 */
[----:B------:R-:W-:Y:S01]  /*26d90*/  PRMT R56, R5, 0x7772, RZ ;  /* 0x0000777205387816 */ /* 0x000fe200000000ff */
[----:B------:R-:W-:Y:S01]  /*26da0*/  IMAD.X R9, R57, 0x1, R61, P3 ;  /* 0x0000000139097824 */ /* 0x000fe200018e063d */
[----:B------:R-:W-:Y:S01]  /*26db0*/  PRMT R5, R5, 0x7773, RZ ;  /* 0x0000777305057816 */ /* 0x000fe200000000ff */
[----:B------:R-:W0:Y:S02]  /*26dc0*/  LDCU UR14, c[0x0][0x398] ;  /* 0x00007300ff0e77ac */ /* 0x000e240008000800 */
[----:B------:R1:W-:Y:S01]  /*26dd0*/  @P5 STG.E.U8 desc[UR8][R58.64], R56 ;  /* 0x000000383a005986 */ /* 0x0003e2000c101108 */
[----:B------:R-:W-:Y:S01]  /*26de0*/  ISETP.LT.AND P3, PT, R15, UR20, !P2 ;  /* 0x000000140f007c0c */ /* 0x000fe2000d761270 */
[----:B------:R-:W0:Y:S02]  /*26df0*/  LDCU UR18, c[0x0][0x398] ;  /* 0x00007300ff1277ac */ /* 0x000e240008000800 */
[----:B------:R2:W-:Y:S01]  /*26e00*/  @P4 STG.E.U8 desc[UR8][R8.64], R5 ;  /* 0x0000000508004986 */ /* 0x0005e2000c101108 */
[----:B------:R-:W-:Y:S01]  /*26e10*/  ISETP.LT.AND P4, PT, R11, UR22, !P2 ;  /* 0x000000160b007c0c */ /* 0x000fe2000d781270 */
[----:B------:R-:W0:Y:S01]  /*26e20*/  LDCU UR20, c[0x0][0x398] ;  /* 0x00007300ff1477ac */ /* 0x000e220008000800 */
[----:B-1----:R-:W-:Y:S01]  /*26e30*/  VIADD R56, R4, UR6 ;  /* 0x0000000604387c36 */ /* 0x002fe20008000000 */
[----:B------:R-:W1:Y:S04]  /*26e40*/  LDCU UR6, c[0x0][0x3b8] ;  /* 0x00007700ff0677ac */ /* 0x000e680008000800 */
[----:B--2---:R-:W-:-:S02]  /*26e50*/  SHF.R.S32.HI R5, RZ, 0x1f, R56 ;  /* 0x0000001fff057819 */ /* 0x004fc40000011438 */
[C---:B------:R-:W-:Y:S02]  /*26e60*/  IADD3 R8, P2, PT, R56.reuse, R2, RZ ;  /* 0x0000000238087210 */ /* 0x040fe40007f5e0ff */
[----:B------:R-:W-:-:S03]  /*26e70*/  IADD3 R4, P5, PT, R56, R60, RZ ;  /* 0x0000003c38047210 */ /* 0x000fc60007fbe0ff */
[C---:B------:R-:W-:Y:S02]  /*26e80*/  IMAD.X R9, R5.reuse, 0x1, R3, P2 ;  /* 0x0000000105097824 */ /* 0x040fe400010e0603 */
[----:B------:R-:W-:Y:S02]  /*26e90*/  IMAD.X R5, R5, 0x1, R61, P5 ;  /* 0x0000000105057824 */ /* 0x000fe400028e063d */
[----:B0-----:R-:W-:Y:S01]  /*26ea0*/  VIADD R56, R56, UR4 ;  /* 0x0000000438387c36 */ /* 0x001fe20008000000 */
[----:B------:R-:W0:Y:S01]  /*26eb0*/  LDCU UR4, c[0x0][0x3b8] ;  /* 0x00007700ff0477ac */ /* 0x000e220008000800 */
[----:B------:R-:W-:-:S05]  /*26ec0*/  VIADD R59, R0, 0x7 ;  /* 0x00000007003b7836 */ /* 0x000fca0000000000 */
[----:B------:R-:W-:Y:S01]  /*26ed0*/  ISETP.GE.AND P2, PT, R59, UR10, PT ;  /* 0x0000000a3b007c0c */ /* 0x000fe2000bf46270 */
[----:B------:R-:W2:Y:S01]  /*26ee0*/  LDCU UR10, c[0x0][0x39c] ;  /* 0x00007380ff0a77ac */ /* 0x000ea20008000800 */
[C---:B----4-:R-:W-:Y:S02]  /*26ef0*/  PRMT R58, R6.reuse, 0x7770, RZ ;  /* 0x00007770063a7816 */ /* 0x050fe400000000ff */
[----:B------:R-:W-:-:S03]  /*26f00*/  PRMT R57, R6, 0x7771, RZ ;  /* 0x0000777106397816 */ /* 0x000fc600000000ff */
[----:B------:R4:W-:Y:S01]  /*26f10*/  @P4 STG.E.U8 desc[UR8][R8.64], R58 ;  /* 0x0000003a08004986 */ /* 0x0009e2000c101108 */
[----:B------:R-:W-:-:S03]  /*26f20*/  ISETP.LT.AND P4, PT, R15, UR26, !P0 ;  /* 0x0000001a0f007c0c */ /* 0x000fc6000c781270 */
[----:B------:R0:W-:Y:S01]  /*26f30*/  @P3 STG.E.U8 desc[UR8][R4.64], R57 ;  /* 0x0000003904003986 */ /* 0x0001e2000c101108 */
[----:B------:R-:W-:Y:S02]  /*26f40*/  ISETP.LT.AND P3, PT, R11, UR24, !P0 ;  /* 0x000000180b007c0c */ /* 0x000fe4000c761270 */
[----:B----4-:R-:W-:Y:S01]  /*26f50*/  IADD3 R58, P0, PT, R56, R2, RZ ;  /* 0x00000002383a7210 */ /* 0x010fe20007f1e0ff */
[----:B------:R-:W4:Y:S01]  /*26f60*/  LDL.LU.64 R8, [R1+0xc58] ;  /* 0x000c580001087983 */ /* 0x000f220000300a00 */
[----:B0-----:R-:W-:Y:S01]  /*26f70*/  SHF.R.S32.HI R5, RZ, 0x1f, R56 ;  /* 0x0000001fff057819 */ /* 0x001fe20000011438 */
[----:B------:R-:W-:Y:S01]  /*26f80*/  VIADD R57, R0, 0x8 ;  /* 0x0000000800397836 */ /* 0x000fe20000000000 */
[----:B------:R-:W-:-:S03]  /*26f90*/  IADD3 R4, P5, PT, R56, R60, RZ ;  /* 0x0000003c38047210 */ /* 0x000fc60007fbe0ff */
[----:B------:R-:W-:Y:S01]  /*26fa0*/  IMAD.X R59, R5, 0x1, R3, P0 ;  /* 0x00000001053b7824 */ /* 0x000fe200000e0603 */
[----:B------:R-:W-:Y:S01]  /*26fb0*/  ISETP.GE.AND P0, PT, R57, UR12, PT ;  /* 0x0000000c39007c0c */ /* 0x000fe2000bf06270 */
[----:B------:R-:W-:Y:S01]  /*26fc0*/  IMAD.X R5, R5, 0x1, R61, P5 ;  /* 0x0000000105057824 */ /* 0x000fe200028e063d */
[C---:B------:R-:W-:Y:S01]  /*26fd0*/  PRMT R57, R6.reuse, 0x7772, RZ ;  /* 0x0000777206397816 */ /* 0x040fe200000000ff */
[----:B------:R-:W0:Y:S01]  /*26fe0*/  LDCU UR12, c[0x0][0x398] ;  /* 0x00007300ff0c77ac */ /* 0x000e220008000800 */
[----:B------:R-:W-:-:S03]  /*26ff0*/  PRMT R6, R6, 0x7773, RZ ;  /* 0x0000777306067816 */ /* 0x000fc600000000ff */
[----:B------:R-:W-:Y:S04]  /*27000*/  @P3 STG.E.U8 desc[UR8][R58.64], R57 ;  /* 0x000000393a003986 */ /* 0x000fe8000c101108 */
[----:B------:R1:W-:Y:S01]  /*27010*/  @P4 STG.E.U8 desc[UR8][R4.64], R6 ;  /* 0x0000000604004986 */ /* 0x0003e2000c101108 */
[----:B------:R-:W-:Y:S01]  /*27020*/  ISETP.LT.AND P4, PT, R11, UR28, !P6 ;  /* 0x0000001c0b007c0c */ /* 0x000fe2000f781270 */
[----:B-1----:R-:W-:Y:S01]  /*27030*/  VIADD R6, R56, UR6 ;  /* 0x0000000638067c36 */ /* 0x002fe20008000000 */
[----:B------:R-:W-:Y:S01]  /*27040*/  PRMT R57, R7, 0x7770, RZ ;  /* 0x0000777007397816 */ /* 0x000fe200000000ff */
[----:B------:R-:W-:Y:S01]  /*27050*/  VIADD R56, R0, 0x9 ;  /* 0x0000000900387836 */ /* 0x000fe20000000000 */
[----:B------:R-:W-:Y:S01]  /*27060*/  ISETP.LT.AND P6, PT, R15, UR14, !P6 ;  /* 0x0000000e0f007c0c */ /* 0x000fe2000f7c1270 */
[----:B------:R-:W1:Y:S01]  /*27070*/  LDCU UR6, c[0x0][0x3b8] ;  /* 0x00007700ff0677ac */ /* 0x000e620008000800 */
[----:B------:R-:W-:-:S02]  /*27080*/  SHF.R.S32.HI R5, RZ, 0x1f, R6 ;  /* 0x0000001fff057819 */ /* 0x000fc40000011406 */
[----:B------:R-:W-:Y:S01]  /*27090*/  IADD3 R58, P3, PT, R6, R2, RZ ;  /* 0x00000002063a7210 */ /* 0x000fe20007f7e0ff */
[----:B------:R-:W0:Y:S04]  /*270a0*/  LDCU UR14, c[0x0][0x398] ;  /* 0x00007300ff0e77ac */ /* 0x000e280008000800 */
[----:B------:R-:W-:-:S05]  /*270b0*/  IMAD.X R59, R5, 0x1, R3, P3 ;  /* 0x00000001053b7824 */ /* 0x000fca00018e0603 */
[----:B------:R0:W-:Y:S04]  /*270c0*/  @P4 STG.E.U8 desc[UR8][R58.64], R57 ;  /* 0x000000393a004986 */ /* 0x0001e8000c101108 */
[----:B0-----:R-:W3:Y:S01]  /*270d0*/  LDL.LU R57, [R1] ;  /* 0x0000000001397983 */ /* 0x001ee20000300800 */
[----:B--2---:R-:W-:Y:S01]  /*270e0*/  ISETP.GE.AND P3, PT, R56, UR10, PT ;  /* 0x0000000a38007c0c */ /* 0x004fe2000bf66270 */
[----:B------:R-:W0:Y:S01]  /*270f0*/  LDCU UR10, c[0x0][0x39c] ;  /* 0x00007380ff0a77ac */ /* 0x000e220008000800 */
[C---:B------:R-:W-:Y:S01]  /*27100*/  IADD3 R4, P5, PT, R6.reuse, R60, RZ ;  /* 0x0000003c06047210 */ /* 0x040fe20007fbe0ff */
[----:B------:R-:W-:Y:S01]  /*27110*/  VIADD R6, R6, UR4 ;  /* 0x0000000406067c36 */ /* 0x000fe20008000000 */
[----:B------:R-:W-:Y:S01]  /*27120*/  PRMT R56, R7, 0x7771, RZ ;  /* 0x0000777107387816 */ /* 0x000fe200000000ff */
[----:B------:R-:W2:Y:S02]  /*27130*/  LDCU UR4, c[0x0][0x3b8] ;  /* 0x00007700ff0477ac */ /* 0x000ea40008000800 */
[----:B------:R-:W-:Y:S01]  /*27140*/  IMAD.X R5, R5, 0x1, R61, P5 ;  /* 0x0000000105057824 */ /* 0x000fe200028e063d */
[----:B------:R-:W-:Y:S01]  /*27150*/  ISETP.LT.AND P5, PT, R11, UR12, !P2 ;  /* 0x0000000c0b007c0c */ /* 0x000fe2000d7a1270 */
[----:B------:R-:W0:Y:S01]  /*27160*/  LDCU UR12, c[0x0][0x398] ;  /* 0x00007300ff0c77ac */ /* 0x000e220008000800 */
[----:B------:R-:W-:-:S02]  /*27170*/  ISETP.LT.AND P4, PT, R15, UR16, !P2 ;  /* 0x000000100f007c0c */ /* 0x000fc4000d781270 */
[----:B------:R1:W-:Y:S01]  /*27180*/  @P6 STG.E.U8 desc[UR8][R4.64], R56 ;  /* 0x0000003804006986 */ /* 0x0003e2000c101108 */
[----:B------:R-:W-:Y:S01]  /*27190*/  IADD3 R58, P2, PT, R6, R2, RZ ;  /* 0x00000002063a7210 */ /* 0x000fe20007f5e0ff */
[----:B------:R-:W2:Y:S01]  /*271a0*/  LDCU UR16, c[0x0][0x398] ;  /* 0x00007300ff1077ac */ /* 0x000ea20008000800 */
[----:B-1----:R-:W-:Y:S01]  /*271b0*/  SHF.R.S32.HI R5, RZ, 0x1f, R6 ;  /* 0x0000001fff057819 */ /* 0x002fe20000011406 */
[----:B------:R-:W-:Y:S01]  /*271c0*/  VIADD R56, R0, 0xa ;  /* 0x0000000a00387836 */ /* 0x000fe20000000000 */
[----:B------:R-:W-:-:S03]  /*271d0*/  IADD3 R4, P6, PT, R6, R60, RZ ;  /* 0x0000003c06047210 */ /* 0x000fc60007fde0ff */
[----:B------:R-:W-:Y:S01]  /*271e0*/  IMAD.X R59, R5, 0x1, R3, P2 ;  /* 0x00000001053b7824 */ /* 0x000fe200010e0603 */
[----:B0-----:R-:W-:Y:S01]  /*271f0*/  ISETP.GE.AND P2, PT, R56, UR10, PT ;  /* 0x0000000a38007c0c */ /* 0x001fe2000bf46270 */
[----:B------:R-:W0:Y:S01]  /*27200*/  LDCU UR10, c[0x0][0x39c] ;  /* 0x00007380ff0a77ac */ /* 0x000e220008000800 */
[----:B------:R-:W-:Y:S01]  /*27210*/  PRMT R56, R7, 0x7772, RZ ;  /* 0x0000777207387816 */ /* 0x000fe200000000ff */
[----:B------:R-:W-:Y:S01]  /*27220*/  IMAD.X R5, R5, 0x1, R61, P6 ;  /* 0x0000000105057824 */ /* 0x000fe200030e063d */
[----:B------:R-:W-:-:S03]  /*27230*/  PRMT R7, R7, 0x7773, RZ ;  /* 0x0000777307077816 */ /* 0x000fc600000000ff */
[----:B------:R1:W-:Y:S01]  /*27240*/  @P5 STG.E.U8 desc[UR8][R58.64], R56 ;  /* 0x000000383a005986 */ /* 0x0003e2000c101108 */
[----:B------:R-:W-:Y:S01]  /*27250*/  ISETP.LT.AND P5, PT, R11, UR14, !P0 ;  /* 0x0000000e0b007c0c */ /* 0x000fe2000c7a1270 */
[----:B------:R-:W0:Y:S02]  /*27260*/  LDCU UR14, c[0x0][0x398] ;  /* 0x00007300ff0e77ac */ /* 0x000e240008000800 */
[----:B------:R2:W-:Y:S01]  /*27270*/  @P4 STG.E.U8 desc[UR8][R4.64], R7 ;  /* 0x0000000704004986 */ /* 0x0005e2000c101108 */
[----:B------:R-:W-:Y:S01]  /*27280*/  ISETP.LT.AND P4, PT, R15, UR18, !P0 ;  /* 0x000000120f007c0c */ /* 0x000fe2000c781270 */
[----:B------:R-:W0:Y:S01]  /*27290*/  LDCU UR18, c[0x0][0x398] ;  /* 0x00007300ff1277ac */ /* 0x000e220008000800 */
[----:B-1----:R-:W-:Y:S01]  /*272a0*/  VIADD R56, R6, UR6 ;  /* 0x0000000606387c36 */ /* 0x002fe20008000000 */
[----:B------:R-:W1:Y:S01]  /*272b0*/  LDCU UR6, c[0x0][0x3b8] ;  /* 0x00007700ff0677ac */ /* 0x000e620008000800 */
[----:B------:R-:W-:-:S03]  /*272c0*/  VIADD R58, R0, 0xb ;  /* 0x0000000b003a7836 */ /* 0x000fc60000000000 */
[----:B--2---:R-:W-:Y:S02]  /*272d0*/  SHF.R.S32.HI R5, RZ, 0x1f, R56 ;  /* 0x0000001fff057819 */ /* 0x004fe40000011438 */
[----:B------:R-:W-:-:S05]  /*272e0*/  IADD3 R6, P0, PT, R56, R2, RZ ;  /* 0x0000000238067210 */ /* 0x000fca0007f1e0ff */
[----:B------:R-:W-:Y:S01]  /*272f0*/  IMAD.X R7, R5, 0x1, R3, P0 ;  /* 0x0000000105077824 */ /* 0x000fe200000e0603 */
[----:B0-----:R-:W-:Y:S01]  /*27300*/  ISETP.GE.AND P0, PT, R58, UR10, PT ;  /* 0x0000000a3a007c0c */ /* 0x001fe2000bf06270 */
[----:B------:R-:W0:Y:S01]  /*27310*/  LDCU UR10, c[0x0][0x39c] ;  /* 0x00007380ff0a77ac */ /* 0x000e220008000800 */
[----:B---3--:R-:W-:-:S05]  /*27320*/  PRMT R58, R57, 0x7770, RZ ;  /* 0x00007770393a7816 */ /* 0x008fca00000000ff */
[----:B------:R2:W-:Y:S04]  /*27330*/  @P5 STG.E.U8 desc[UR8][R6.64], R58 ;  /* 0x0000003a06005986 */ /* 0x0005e8000c101108 */
[----:B--2---:R-:W2:Y:S01]  /*27340*/  LDL.LU R58, [R1+0x4] ;  /* 0x00000400013a7983 */ /* 0x004ea20000300800 */
[C---:B------:R-:W-:Y:S02]  /*27350*/  IADD3 R4, P6, PT, R56.reuse, R60, RZ ;  /* 0x0000003c38047210 */ /* 0x040fe40007fde0ff */
[----:B------:R-:W-:Y:S01]  /*27360*/  PRMT R59, R57, 0x7771, RZ ;  /* 0x00007771393b7816 */ /* 0x000fe200000000ff */
[----:B------:R-:W-:Y:S01]  /*27370*/  VIADD R56, R56, UR4 ;  /* 0x0000000438387c36 */ /* 0x000fe20008000000 */
[----:B------:R-:W-:Y:S01]  /*27380*/  ISETP.LT.AND P5, PT, R11, UR12, !P3 ;  /* 0x0000000c0b007c0c */ /* 0x000fe2000dfa1270 */
[----:B------:R-:W-:Y:S01]  /*27390*/  IMAD.X R5, R5, 0x1, R61, P6 ;  /* 0x0000000105057824 */ /* 0x000fe200030e063d */
[----:B------:R-:W3:Y:S04]  /*273a0*/  LDCU UR4, c[0x0][0x3b8] ;  /* 0x00007700ff0477ac */ /* 0x000ee80008000800 */
[----:B------:R0:W-:Y:S01]  /*273b0*/  @P4 STG.E.U8 desc[UR8][R4.64], R59 ;  /* 0x0000003b04004986 */ /* 0x0001e2000c101108 */
[----:B------:R-:W-:Y:S01]  /*273c0*/  ISETP.LT.AND P4, PT, R15, UR16, !P3 ;  /* 0x000000100f007c0c */ /* 0x000fe2000df81270 */
[----:B------:R-:W1:Y:S01]  /*273d0*/  LDCU UR12, c[0x0][0x398] ;  /* 0x00007300ff0c77ac */ /* 0x000e620008000800 */
[----:B------:R-:W-:Y:S01]  /*273e0*/  IADD3 R6, P3, PT, R56, R2, RZ ;  /* 0x0000000238067210 */ /* 0x000fe20007f7e0ff */
[----:B------:R-:W1:Y:S01]  /*273f0*/  LDCU UR16, c[0x0][0x398] ;  /* 0x00007300ff1077ac */ /* 0x000e620008000800 */
[----:B0-----:R-:W-:Y:S01]  /*27400*/  SHF.R.S32.HI R5, RZ, 0x1f, R56 ;  /* 0x0000001fff057819 */ /* 0x001fe20000011438 */
[----:B------:R-:W-:Y:S01]  /*27410*/  VIADD R59, R0, 0xc ;  /* 0x0000000c003b7836 */ /* 0x000fe20000000000 */
[----:B------:R-:W-:-:S03]  /*27420*/  IADD3 R4, P6, PT, R56, R60, RZ ;  /* 0x0000003c38047210 */ /* 0x000fc60007fde0ff */
[----:B------:R-:W-:Y:S01]  /*27430*/  IMAD.X R7, R5, 0x1, R3, P3 ;  /* 0x0000000105077824 */ /* 0x000fe200018e0603 */
[----:B------:R-:W-:Y:S01]  /*27440*/  ISETP.GE.AND P3, PT, R59, UR10, PT ;  /* 0x0000000a3b007c0c */ /* 0x000fe2000bf66270 */
[----:B------:R-:W0:Y:S01]  /*27450*/  LDCU UR10, c[0x0][0x39c] ;  /* 0x00007380ff0a77ac */ /* 0x000e220008000800 */
[----:B------:R-:W-:Y:S01]  /*27460*/  PRMT R59, R57, 0x7772, RZ ;  /* 0x00007772393b7816 */ /* 0x000fe200000000ff */
[----:B------:R-:W-:Y:S01]  /*27470*/  IMAD.X R5, R5, 0x1, R61, P6 ;  /* 0x0000000105057824 */ /* 0x000fe200030e063d */
[----:B------:R-:W-:Y:S01]  /*27480*/  PRMT R57, R57, 0x7773, RZ ;  /* 0x0000777339397816 */ /* 0x000fe200000000ff */
[----:B-1----:R-:W-:Y:S01]  /*27490*/  VIADD R56, R56, UR6 ;  /* 0x0000000638387c36 */ /* 0x002fe20008000000 */
[----:B------:R-:W1:Y:S01]  /*274a0*/  LDCU UR6, c[0x0][0x3b8] ;  /* 0x00007700ff0677ac */ /* 0x000e620008000800 */
[----:B------:R0:W-:Y:S01]  /*274b0*/  @P5 STG.E.U8 desc[UR8][R6.64], R59 ;  /* 0x0000003b06005986 */ /* 0x0001e2000c101108 */
[----:B------:R-:W-:Y:S01]  /*274c0*/  ISETP.LT.AND P5, PT, R11, UR14, !P2 ;  /* 0x0000000e0b007c0c */ /* 0x000fe2000d7a1270 */
[----:B------:R-:W1:Y:S02]  /*274d0*/  LDCU UR14, c[0x0][0x398] ;  /* 0x00007300ff0e77ac */ /* 0x000e640008000800 */
[----:B------:R3:W-:Y:S01]  /*274e0*/  @P4 STG.E.U8 desc[UR8][R4.64], R57 ;  /* 0x0000003904004986 */ /* 0x0007e2000c101108 */
[----:B------:R-:W-:Y:S01]  /*274f0*/  ISETP.LT.AND P4, PT, R15, UR18, !P2 ;  /* 0x000000120f007c0c */ /* 0x000fe2000d781270 */
[----:B------:R-:W1:Y:S01]  /*27500*/  LDCU UR18, c[0x0][0x398] ;  /* 0x00007300ff1277ac */ /* 0x000e620008000800 */
[----:B0-----:R-:W-:-:S02]  /*27510*/  IADD3 R6, P2, PT, R56, R2, RZ ;  /* 0x0000000238067210 */ /* 0x001fc40007f5e0ff */
[----:B---3--:R-:W-:Y:S01]  /*27520*/  SHF.R.S32.HI R5, RZ, 0x1f, R56 ;  /* 0x0000001fff057819 */ /* 0x008fe20000011438 */
[----:B------:R-:W-:-:S04]  /*27530*/  VIADD R57, R0, 0xd ;  /* 0x0000000d00397836 */ /* 0x000fc80000000000 */
[----:B------:R-:W-:Y:S01]  /*27540*/  IMAD.X R7, R5, 0x1, R3, P2 ;  /* 0x0000000105077824 */ /* 0x000fe200010e0603 */
[----:B------:R-:W-:Y:S01]  /*27550*/  ISETP.GE.AND P2, PT, R57, UR10, PT ;  /* 0x0000000a39007c0c */ /* 0x000fe2000bf46270 */
[----:B------:R-:W0:Y:S01]  /*27560*/  LDCU UR10, c[0x0][0x39c] ;  /* 0x00007380ff0a77ac */ /* 0x000e220008000800 */
[----:B--2---:R-:W-:-:S05]  /*27570*/  PRMT R57, R58, 0x7770, RZ ;  /* 0x000077703a397816 */ /* 0x004fca00000000ff */
[----:B------:R2:W-:Y:S04]  /*27580*/  @P5 STG.E.U8 desc[UR8][R6.64], R57 ;  /* 0x0000003906005986 */ /* 0x0005e8000c101108 */
[----:B--2---:R-:W2:Y:S01]  /*27590*/  LDL.LU R57, [R1+0x8] ;  /* 0x0000080001397983 */ /* 0x004ea20000300800 */
[----:B------:R-:W-:Y:S02]  /*275a0*/  IADD3 R4, P6, PT, R56, R60, RZ ;  /* 0x0000003c38047210 */ /* 0x000fe40007fde0ff */
        /* <DEDUP_REMOVED lines=16> */
[C---:B------:R-:W-:Y:S01]  /*276b0*/  PRMT R59, R58.reuse, 0x7772, RZ ;  /* 0x000077723a3b7816 */ /* 0x040fe200000000ff */
        /* <DEDUP_REMOVED lines=38> */
[----:B------:R-:W-:-:S03]  /*27920*/  PRMT R57, R57, 0x7773, RZ ;  /* 0x0000777339397816 */ /* 0x000fc600000000ff */
[----:B------:R-:W-:Y:S04]  /*27930*/  @P5 STG.E.U8 desc[UR8][R6.64], R59 ;  /* 0x0000003b06005986 */ /* 0x000fe8000c101108 */
[----:B------:R0:W-:Y:S01]  /*27940*/  @P4 STG.E.U8 desc[UR8][R4.64], R57 ;  /* 0x0000003904004986 */ /* 0x0001e2000c101108 */
[----:B-1----:R-:W-:Y:S01]  /*27950*/  ISETP.LT.AND P5, PT, R11, UR14, !P0 ;  /* 0x0000000e0b007c0c */ /* 0x002fe2000c7a1270 */
[----:B------:R-:W1:Y:S01]  /*27960*/  LDCU UR14, c[0x0][0x398] ;  /* 0x00007300ff0e77ac */ /* 0x000e620008000800 */
[----:B------:R-:W-:Y:S01]  /*27970*/  ISETP.LT.AND P4, PT, R15, UR18, !P0 ;  /* 0x000000120f007c0c */ /* 0x000fe2000c781270 */
[----:B------:R-:W1:Y:S01]  /*27980*/  LDCU UR18, c[0x0][0x398] ;  /* 0x00007300ff1277ac */ /* 0x000e620008000800 */
[----:B0-----:R-:W-:Y:S01]  /*27990*/  VIADD R57, R56, UR6 ;  /* 0x0000000638397c36 */ /* 0x001fe20008000000 */
[----:B------:R-:W0:Y:S01]  /*279a0*/  LDCU UR6, c[0x0][0x3b8] ;  /* 0x00007700ff0677ac */ /* 0x000e220008000800 */
[----:B------:R-:W-:-:S03]  /*279b0*/  VIADD R56, R0, 0x11 ;  /* 0x0000001100387836 */ /* 0x000fc60000000000 */
[----:B------:R-:W-:Y:S02]  /*279c0*/  SHF.R.S32.HI R5, RZ, 0x1f, R57 ;  /* 0x0000001fff057819 */ /* 0x000fe40000011439 */
[----:B------:R-:W-:-:S05]  /*279d0*/  IADD3 R6, P0, PT, R57, R2, RZ ;  /* 0x0000000239067210 */ /* 0x000fca0007f1e0ff */
        /* <DEDUP_REMOVED lines=8> */
[----:B---3--:R-:W-:Y:S01]  /*27a60*/  VIADD R57, R57, UR4 ;  /* 0x0000000439397c36 */ /* 0x008fe20008000000 */
[----:B------:R-:W-:Y:S01]  /*27a70*/  ISETP.LT.AND P5, PT, R11, UR12, !P3 ;  /* 0x0000000c0b007c0c */ /* 0x000fe2000dfa1270 */
[----:B------:R-:W-:Y:S01]  /*27a80*/  IMAD.X R5, R5, 0x1, R61, P6 ;  /* 0x0000000105057824 */ /* 0x000fe200030e063d */
[----:B------:R-:W3:Y:S04]  /*27a90*/  LDCU UR4, c[0x0][0x3b8] ;  /* 0x00007700ff0477ac */ /* 0x000ee80008000800 */
[----:B------:R0:W-:Y:S01]  /*27aa0*/  @P4 STG.E.U8 desc[UR8][R4.64], R59 ;  /* 0x0000003b04004986 */ /* 0x0001e2000c101108 */
[----:B------:R-:W-:Y:S01]  /*27ab0*/  ISETP.LT.AND P4, PT, R15, UR16, !P3 ;  /* 0x000000100f007c0c */ /* 0x000fe2000df81270 */
[----:B------:R-:W1:Y:S01]  /*27ac0*/  LDCU UR12, c[0x0][0x398] ;  /* 0x00007300ff0c77ac */ /* 0x000e620008000800 */
[C---:B------:R-:W-:Y:S01]  /*27ad0*/  IADD3 R6, P3, PT, R57.reuse, R2, RZ ;  /* 0x0000000239067210 */ /* 0x040fe20007f7e0ff */
        /* <DEDUP_REMOVED lines=80> */
[----:B------:R-:W-:Y:S01]  /*27fe0*/  IMAD.X R5, R5, 0x1, R61, P6 ;  /* 0x0000000105057824 */ /* 0x000fe200030e063d */
[C---:B------:R-:W-:Y:S01]  /*27ff0*/  PRMT R59, R57.reuse, 0x7772, RZ ;  /* 0x00007772393b7816 */ /* 0x040fe200000000ff */
[----:B------:R-:W-:Y:S01]  /*28000*/  VIADD R56, R56, UR6 ;  /* 0x0000000638387c36 */ /* 0x000fe20008000000 */
[----:B------:R-:W-:Y:S01]  /*28010*/  PRMT R57, R57, 0x7773, RZ ;  /* 0x0000777339397816 */ /* 0x000fe200000000ff */
[----:B------:R-:W0:Y:S02]  /*28020*/  LDCU UR10, c[0x0][0x39c] ;  /* 0x00007380ff0a77ac */ /* 0x000e240008000800 */
[----:B------:R3:W-:Y:S01]  /*28030*/  @P5 STG.E.U8 desc[UR8][R6.64], R59 ;  /* 0x0000003b06005986 */ /* 0x0007e2000c101108 */
[----:B-1----:R-:W-:Y:S01]  /*28040*/  ISETP.LT.AND P5, PT, R11, UR14, !P0 ;  /* 0x0000000e0b007c0c */ /* 0x002fe2000c7a1270 */
[----:B------:R-:W1:Y:S02]  /*28050*/  LDCU UR6, c[0x0][0x3b8] ;  /* 0x00007700ff0677ac */ /* 0x000e640008000800 */
[----:B------:R0:W-:Y:S01]  /*28060*/  @P4 STG.E.U8 desc[UR8][R4.64], R57 ;  /* 0x0000003904004986 */ /* 0x0001e2000c101108 */
[----:B------:R-:W-:Y:S01]  /*28070*/  ISETP.LT.AND P4, PT, R15, UR18, !P0 ;  /* 0x000000120f007c0c */ /* 0x000fe2000c781270 */
[----:B------:R-:W1:Y:S01]  /*28080*/  LDCU UR14, c[0x0][0x398] ;  /* 0x00007300ff0e77ac */ /* 0x000e620008000800 */
[----:B------:R-:W1:Y:S01]  /*28090*/  LDCU UR18, c[0x0][0x398] ;  /* 0x00007300ff1277ac */ /* 0x000e620008000800 */
[----:B---3--:R-:W-:-:S02]  /*280a0*/  IADD3 R6, P0, PT, R56, R2, RZ ;  /* 0x0000000238067210 */ /* 0x008fc40007f1e0ff */
[----:B0-----:R-:W-:-:S05]  /*280b0*/  SHF.R.S32.HI R5, RZ, 0x1f, R56 ;  /* 0x0000001fff057819 */ /* 0x001fca0000011438 */
[----:B------:R-:W-:Y:S01]  /*280c0*/  IMAD.X R7, R5, 0x1, R3, P0 ;  /* 0x0000000105077824 */ /* 0x000fe200000e0603 */
[----:B--2---:R-:W-:-:S05]  /*280d0*/  PRMT R59, R58, 0x7770, RZ ;  /* 0x000077703a3b7816 */ /* 0x004fca00000000ff */
[----:B------:R0:W-:Y:S04]  /*280e0*/  @P5 STG.E.U8 desc[UR8][R6.64], R59 ;  /* 0x0000003b06005986 */ /* 0x0001e8000c101108 */
[----:B0-----:R-:W2:Y:S01]  /*280f0*/  LDL.LU R59, [R1+0xc48] ;  /* 0x000c4800013b7983 */ /* 0x001ea20000300800 */
[----:B------:R-:W-:Y:S01]  /*28100*/  VIADD R57, R0, 0x17 ;  /* 0x0000001700397836 */ /* 0x000fe20000000000 */
[----:B------:R-:W-:-:S04]  /*28110*/  IADD3 R4, P6, PT, R56, R60, RZ ;  /* 0x0000003c38047210 */ /* 0x000fc80007fde0ff */
[----:B------:R-:W-:Y:S01]  /*28120*/  ISETP.GE.AND P0, PT, R57, UR10, PT ;  /* 0x0000000a39007c0c */ /* 0x000fe2000bf06270 */
[----:B------:R-:W0:Y:S01]  /*28130*/  LDCU UR10, c[0x0][0x39c] ;  /* 0x00007380ff0a77ac */ /* 0x000e220008000800 */
[----:B------:R-:W-:Y:S01]  /*28140*/  IMAD.X R5, R5, 0x1, R61, P6 ;  /* 0x0000000105057824 */ /* 0x000fe200030e063d */
[----:B------:R-:W-:Y:S01]  /*28150*/  PRMT R57, R58, 0x7771, RZ ;  /* 0x000077713a397816 */ /* 0x000fe200000000ff */
[----:B------:R-:W-:Y:S01]  /*28160*/  VIADD R56, R56, UR4 ;  /* 0x0000000438387c36 */ /* 0x000fe20008000000 */
[----:B------:R-:W-:Y:S01]  /*28170*/  ISETP.LT.AND P5, PT, R11, UR12, !P3 ;  /* 0x0000000c0b007c0c */ /* 0x000fe2000dfa1270 */
[----:B------:R-:W3:Y:S02]  /*28180*/  LDCU UR4, c[0x0][0x3b8] ;  /* 0x00007700ff0477ac */ /* 0x000ee40008000800 */
        /* <DEDUP_REMOVED lines=22> */
[----:B0-----:R-:W-:Y:S01]  /*282f0*/  IADD3 R6, P2, PT, R56, R2, RZ ;  /* 0x0000000238067210 */ /* 0x001fe20007f5e0ff */
[----:B------:R-:W-:Y:S01]  /*28300*/  VIADD R57, R0, 0x19 ;  /* 0x0000001900397836 */ /* 0x000fe20000000000 */
[----:B---3--:R-:W-:-:S02]  /*28310*/  SHF.R.S32.HI R5, RZ, 0x1f, R56 ;  /* 0x0000001fff057819 */ /* 0x008fc40000011438 */
[----:B------:R-:W-:-:S03]  /*28320*/  IADD3 R4, P6, PT, R56, R60, RZ ;  /* 0x0000003c38047210 */ /* 0x000fc60007fde0ff */
[----:B------:R-:W-:Y:S01]  /*28330*/  IMAD.X R7, R5, 0x1, R3, P2 ;  /* 0x0000000105077824 */ /* 0x000fe200010e0603 */
[----:B------:R-:W-:Y:S01]  /*28340*/  ISETP.GE.AND P2, PT, R57, UR10, PT ;  /* 0x0000000a39007c0c */ /* 0x000fe2000bf46270 */
[----:B------:R-:W0:Y:S01]  /*28350*/  LDCU UR10, c[0x0][0x39c] ;  /* 0x00007380ff0a77ac */ /* 0x000e220008000800 */
[----:B------:R-:W-:Y:S02]  /*28360*/  IMAD.X R5, R5, 0x1, R61, P6 ;  /* 0x0000000105057824 */ /* 0x000fe400030e063d */
[----:B------:R-:W-:Y:S01]  /*28370*/  VIADD R56, R56, UR4 ;  /* 0x0000000438387c36 */ /* 0x000fe20008000000 */
[----:B------:R-:W3:Y:S01]  /*28380*/  LDCU UR4, c[0x0][0x3b8] ;  /* 0x00007700ff0477ac */ /* 0x000ee20008000800 */
[C---:B--2---:R-:W-:Y:S02]  /*28390*/  PRMT R58, R59.reuse, 0x7770, RZ ;  /* 0x000077703b3a7816 */ /* 0x044fe400000000ff */
[----:B------:R-:W-:-:S03]  /*283a0*/  PRMT R57, R59, 0x7771, RZ ;  /* 0x000077713b397816 */ /* 0x000fc600000000ff */
[----:B------:R2:W-:Y:S01]  /*283b0*/  @P5 STG.E.U8 desc[UR8][R6.64], R58 ;  /* 0x0000003a06005986 */ /* 0x0005e2000c101108 */
[----:B------:R-:W-:Y:S01]  /*283c0*/  ISETP.LT.AND P5, PT, R11, UR12, !P0 ;  /* 0x0000000c0b007c0c */ /* 0x000fe2000c7a1270 */
[----:B------:R-:W0:Y:S02]  /*283d0*/  LDCU UR12, c[0x0][0x398] ;  /* 0x00007300ff0c77ac */ /* 0x000e240008000800 */
[----:B------:R1:W-:Y:S01]  /*283e0*/  @P4 STG.E.U8 desc[UR8][R4.64], R57 ;  /* 0x0000003904004986 */ /* 0x0003e2000c101108 */
[----:B------:R-:W-:Y:S01]  /*283f0*/  ISETP.LT.AND P4, PT, R15, UR16, !P0 ;  /* 0x000000100f007c0c */ /* 0x000fe2000c781270 */
[----:B------:R-:W3:Y:S01]  /*28400*/  LDCU UR16, c[0x0][0x398] ;  /* 0x00007300ff1077ac */ /* 0x000ee20008000800 */
[----:B--2---:R-:W-:Y:S02]  /*28410*/  IADD3 R6, P0, PT, R56, R2, RZ ;  /* 0x0000000238067210 */ /* 0x004fe40007f1e0ff */
        /* <DEDUP_REMOVED lines=8> */
[----:B------:R-:W-:Y:S01]  /*284a0*/  PRMT R59, R59, 0x7773, RZ ;  /* 0x000077733b3b7816 */ /* 0x000fe200000000ff */
[----:B------:R-:W-:Y:S01]  /*284b0*/  VIADD R56, R56, UR6 ;  /* 0x0000000638387c36 */ /* 0x000fe20008000000 */
[----:B----4-:R-:W-:Y:S01]  /*284c0*/  PRMT R58, R8, 0x7770, RZ ;  /* 0x00007770083a7816 */ /* 0x010fe200000000ff */
[----:B------:R1:W-:Y:S01]  /*284d0*/  @P5 STG.E.U8 desc[UR8][R6.64], R57 ;  /* 0x0000003906005986 */ /* 0x0003e2000c101108 */
[----:B------:R-:W-:Y:S01]  /*284e0*/  ISETP.LT.AND P5, PT, R11, UR14, !P3 ;  /* 0x0000000e0b007c0c */ /* 0x000fe2000dfa1270 */
[----:B------:R-:W2:Y:S02]  /*284f0*/  LDCU UR6, c[0x0][0x3b8] ;  /* 0x00007700ff0677ac */ /* 0x000ea40008000800 */
[----:B------:R4:W-:Y:S01]  /*28500*/  @P4 STG.E.U8 desc[UR8][R4.64], R59 ;  /* 0x0000003b04004986 */ /* 0x0009e2000c101108 */
[----:B------:R-:W-:Y:S01]  /*28510*/  ISETP.LT.AND P4, PT, R15, UR18, !P3 ;  /* 0x000000120f007c0c */ /* 0x000fe2000df81270 */
[----:B------:R-:W2:Y:S01]  /*28520*/  LDCU UR14, c[0x0][0x398] ;  /* 0x00007300ff0e77ac */ /* 0x000ea20008000800 */
[----:B------:R-:W2:Y:S01]  /*28530*/  LDCU UR18, c[0x0][0x398] ;  /* 0x00007300ff1277ac */ /* 0x000ea20008000800 */
[----:B-1----:R-:W-:Y:S01]  /*28540*/  IADD3 R6, P3, PT, R56, R2, RZ ;  /* 0x0000000238067210 */ /* 0x002fe20007f7e0ff */
[----:B------:R-:W-:Y:S01]  /*28550*/  VIADD R57, R0, 0x1b ;  /* 0x0000001b00397836 */ /* 0x000fe20000000000 */
[----:B----4-:R-:W-:-:S02]  /*28560*/  SHF.R.S32.HI R5, RZ, 0x1f, R56 ;  /* 0x0000001fff057819 */ /* 0x010fc40000011438 */
[----:B------:R-:W-:-:S03]  /*28570*/  IADD3 R4, P6, PT, R56, R60, RZ ;  /* 0x0000003c38047210 */ /* 0x000fc60007fde0ff */
[----:B------:R-:W-:Y:S01]  /*28580*/  IMAD.X R7, R5, 0x1, R3, P3 ;  /* 0x0000000105077824 */ /* 0x000fe200018e0603 */
[----:B0-----:R-:W-:Y:S01]  /*28590*/  ISETP.GE.AND P3, PT, R57, UR10, PT ;  /* 0x0000000a39007c0c */ /* 0x001fe2000bf66270 */
[----:B------:R-:W0:Y:S01]  /*285a0*/  LDCU UR10, c[0x0][0x39c] ;  /* 0x00007380ff0a77ac */ /* 0x000e220008000800 */
[----:B------:R-:W-:Y:S01]  /*285b0*/  IMAD.X R5, R5, 0x1, R61, P6 ;  /* 0x0000000105057824 */ /* 0x000fe200030e063d */
[----:B------:R-:W-:Y:S01]  /*285c0*/  PRMT R57, R8, 0x7771, RZ ;  /* 0x0000777108397816 */ /* 0x000fe200000000ff */
[----:B---3--:R-:W-:Y:S01]  /*285d0*/  VIADD R56, R56, UR4 ;  /* 0x0000000438387c36 */ /* 0x008fe20008000000 */
[----:B------:R1:W-:Y:S01]  /*285e0*/  @P5 STG.E.U8 desc[UR8][R6.64], R58 ;  /* 0x0000003a06005986 */ /* 0x0003e2000c101108 */
[----:B------:R-:W-:Y:S01]  /*285f0*/  ISETP.LT.AND P5, PT, R11, UR12, !P2 ;  /* 0x0000000c0b007c0c */ /* 0x000fe2000d7a1270 */
[----:B------:R-:W3:Y:S02]  /*28600*/  LDCU UR4, c[0x0][0x3b8] ;  /* 0x00007700ff0477ac */ /* 0x000ee40008000800 */
[----:B------:R4:W-:Y:S01]  /*28610*/  @P4 STG.E.U8 desc[UR8][R4.64], R57 ;  /* 0x0000003904004986 */ /* 0x0009e2000c101108 */
[----:B------:R-:W-:Y:S01]  /*28620*/  ISETP.LT.AND P4, PT, R15, UR16, !P2 ;  /* 0x000000100f007c0c */ /* 0x000fe2000d781270 */
[----:B------:R-:W2:Y:S01]  /*28630*/  LDCU UR12, c[0x0][0x398] ;  /* 0x00007300ff0c77ac */ /* 0x000ea20008000800 */
[----:B------:R-:W2:Y:S01]  /*28640*/  LDCU UR16, c[0x0][0x398] ;  /* 0x00007300ff1077ac */ /* 0x000ea20008000800 */
[----:B-1----:R-:W-:-:S02]  /*28650*/  IADD3 R6, P2, PT, R56, R2, RZ ;  /* 0x0000000238067210 */ /* 0x002fc40007f5e0ff */
[----:B----4-:R-:W-:Y:S01]  /*28660*/  SHF.R.S32.HI R5, RZ, 0x1f, R56 ;  /* 0x0000001fff057819 */ /* 0x010fe20000011438 */
[----:B------:R-:W-:Y:S01]  /*28670*/  VIADD R57, R0, 0x1c ;  /* 0x0000001c00397836 */ /* 0x000fe20000000000 */
[----:B------:R-:W-:-:S03]  /*28680*/  IADD3 R4, P6, PT, R56, R60, RZ ;  /* 0x0000003c38047210 */ /* 0x000fc60007fde0ff */
[----:B------:R-:W-:Y:S01]  /*28690*/  IMAD.X R7, R5, 0x1, R3, P2 ;  /* 0x0000000105077824 */ /* 0x000fe200010e0603 */
[----:B0-----:R-:W-:Y:S01]  /*286a0*/  ISETP.GE.AND P2, PT, R57, UR10, PT ;  /* 0x0000000a39007c0c */ /* 0x001fe2000bf46270 */
[----:B------:R-:W0:Y:S01]  /*286b0*/  LDCU UR10, c[0x0][0x39c] ;  /* 0x00007380ff0a77ac */ /* 0x000e220008000800 */
[C---:B------:R-:W-:Y:S01]  /*286c0*/  PRMT R57, R8.reuse, 0x7772, RZ ;  /* 0x0000777208397816 */ /* 0x040fe200000000ff */
[----:B------:R-:W-:Y:S01]  /*286d0*/  IMAD.X R5, R5, 0x1, R61, P6 ;  /* 0x0000000105057824 */ /* 0x000fe200030e063d */
[----:B------:R-:W-:-:S03]  /*286e0*/  PRMT R8, R8, 0x7773, RZ ;  /* 0x0000777308087816 */ /* 0x000fc600000000ff */
[----:B------:R-:W-:Y:S04]  /*286f0*/  @P5 STG.E.U8 desc[UR8][R6.64], R57 ;  /* 0x0000003906005986 */ /* 0x000fe8000c101108 */
[----:B------:R1:W-:Y:S01]  /*28700*/  @P4 STG.E.U8 desc[UR8][R4.64], R8 ;  /* 0x0000000804004986 */ /* 0x0003e2000c101108 */
[----:B--2---:R-:W-:Y:S01]  /*28710*/  ISETP.LT.AND P5, PT, R11, UR14, !P0 ;  /* 0x0000000e0b007c0c */ /* 0x004fe2000c7a1270 */
[----:B------:R-:W2:Y:S01]  /*28720*/  LDCU UR14, c[0x0][0x398] ;  /* 0x00007300ff0e77ac */ /* 0x000ea20008000800 */
[----:B------:R-:W-:Y:S01]  /*28730*/  ISETP.LT.AND P4, PT, R15, UR18, !P0 ;  /* 0x000000120f007c0c */ /* 0x000fe2000c781270 */
[----:B------:R-:W4:Y:S01]  /*28740*/  LDCU UR18, c[0x0][0x398] ;  /* 0x00007300ff1277ac */ /* 0x000f220008000800 */
[----:B-1----:R-:W-:Y:S01]  /*28750*/  VIADD R8, R56, UR6 ;  /* 0x0000000638087c36 */ /* 0x002fe20008000000 */
[----:B------:R-:W-:Y:S01]  /*28760*/  PRMT R57, R9, 0x7770, RZ ;  /* 0x0000777009397816 */ /* 0x000fe200000000ff */
[----:B------:R-:W-:Y:S01]  /*28770*/  VIADD R56, R0, 0x1d ;  /* 0x0000001d00387836 */ /* 0x000fe20000000000 */
[----:B------:R-:W1:Y:S02]  /*28780*/  LDCU UR6, c[0x0][0x3b8] ;  /* 0x00007700ff0677ac */ /* 0x000e640008000800 */
[----:B------:R-:W-:-:S02]  /*28790*/  SHF.R.S32.HI R5, RZ, 0x1f, R8 ;  /* 0x0000001fff057819 */ /* 0x000fc40000011408 */
[C---:B------:R-:W-:Y:S02]  /*287a0*/  IADD3 R6, P0, PT, R8.reuse, R2, RZ ;  /* 0x0000000208067210 */ /* 0x040fe40007f1e0ff */
[----:B------:R-:W-:-:S03]  /*287b0*/  IADD3 R4, P6, PT, R8, R60, RZ ;  /* 0x0000003c08047210 */ /* 0x000fc60007fde0ff */
[C---:B------:R-:W-:Y:S01]  /*287c0*/  IMAD.X R7, R5.reuse, 0x1, R3, P0 ;  /* 0x0000000105077824 */ /* 0x040fe200000e0603 */
[----:B0-----:R-:W-:Y:S01]  /*287d0*/  ISETP.GE.AND P0, PT, R56, UR10, PT ;  /* 0x0000000a38007c0c */ /* 0x001fe2000bf06270 */
[----:B------:R-:W0:Y:S01]  /*287e0*/  LDCU UR10, c[0x0][0x39c] ;  /* 0x00007380ff0a77ac */ /* 0x000e220008000800 */
[----:B------:R-:W-:Y:S01]  /*287f0*/  IMAD.X R5, R5, 0x1, R61, P6 ;  /* 0x0000000105057824 */ /* 0x000fe200030e063d */
[----:B------:R-:W-:Y:S01]  /*28800*/  PRMT R56, R9, 0x7771, RZ ;  /* 0x0000777109387816 */ /* 0x000fe200000000ff */
[----:B---3--:R-:W-:Y:S01]  /*28810*/  VIADD R8, R8, UR4 ;  /* 0x0000000408087c36 */ /* 0x008fe20008000000 */
[----:B------:R3:W-:Y:S01]  /*28820*/  @P5 STG.E.U8 desc[UR8][R6.64], R57 ;  /* 0x0000003906005986 */ /* 0x0007e2000c101108 */
[----:B------:R-:W-:Y:S01]  /*28830*/  ISETP.LT.AND P5, PT, R11, UR12, !P3 ;  /* 0x0000000c0b007c0c */ /* 0x000fe2000dfa1270 */
[----:B------:R-:W-:Y:S01]  /*28840*/  VIADD R58, R0, 0x1f ;  /* 0x0000001f003a7836 */ /* 0x000fe20000000000 */
[----:B------:R-:W0:Y:S01]  /*28850*/  LDCU UR4, c[0x0][0x3b8] ;  /* 0x00007700ff0477ac */ /* 0x000e220008000800 */
[----:B------:R1:W-:Y:S01]  /*28860*/  @P4 STG.E.U8 desc[UR8][R4.64], R56 ;  /* 0x0000003804004986 */ /* 0x0003e2000c101108 */
[----:B------:R-:W-:Y:S01]  /*28870*/  ISETP.LT.AND P4, PT, R15, UR16, !P3 ;  /* 0x000000100f007c0c */ /* 0x000fe2000df81270 */
[----:B------:R-:W2:Y:S01]  /*28880*/  LDCU UR12, c[0x0][0x398] ;  /* 0x00007300ff0c77ac */ /* 0x000ea20008000800 */
[----:B------:R-:W2:Y:S01]  /*28890*/  LDCU UR16, c[0x0][0x398] ;  /* 0x00007300ff1077ac */ /* 0x000ea20008000800 */
[----:B---3--:R-:W-:-:S02]  /*288a0*/  IADD3 R6, P3, PT, R8, R2, RZ ;  /* 0x0000000208067210 */ /* 0x008fc40007f7e0ff */
        /* <DEDUP_REMOVED lines=10> */
[----:B------:R-:W-:Y:S01]  /*28950*/  PRMT R59, R10, 0x7771, RZ ;  /* 0x000077710a3b7816 */ /* 0x000fe200000000ff */
[----:B------:R1:W-:Y:S01]  /*28960*/  @P5 STG.E.U8 desc[UR8][R6.64], R56 ;  /* 0x0000003806005986 */ /* 0x0003e2000c101108 */
[----:B--2---:R-:W-:Y:S01]  /*28970*/  ISETP.LT.AND P5, PT, R11, UR14, !P2 ;  /* 0x0000000e0b007c0c */ /* 0x004fe2000d7a1270 */
[----:B------:R-:W2:Y:S02]  /*28980*/  LDCU UR6, c[0x0][0x3b8] ;  /* 0x00007700ff0677ac */ /* 0x000ea40008000800 */
[----:B------:R3:W-:Y:S01]  /*28990*/  @P4 STG.E.U8 desc[UR8][R4.64], R57 ;  /* 0x0000003904004986 */ /* 0x0007e2000c101108 */
[----:B----4-:R-:W-:Y:S01]  /*289a0*/  ISETP.LT.AND P4, PT, R15, UR18, !P2 ;  /* 0x000000120f007c0c */ /* 0x010fe2000d781270 */
[----:B------:R-:W4:Y:S01]  /*289b0*/  LDCU UR14, c[0x0][0x398] ;  /* 0x00007300ff0e77ac */ /* 0x000f220008000800 */
[----:B------:R-:W-:Y:S01]  /*289c0*/  SHF.R.S32.HI R8, RZ, 0x1f, R9 ;  /* 0x0000001fff087819 */ /* 0x000fe20000011409 */
[----:B------:R-:W2:Y:S01]  /*289d0*/  LDL.LU R15, [R1+0xc44] ;  /* 0x000c4400010f7983 */ /* 0x000ea20000300800 */
[----:B------:R-:W2:Y:S01]  /*289e0*/  LDCU UR18, c[0x0][0x398] ;  /* 0x00007300ff1277ac */ /* 0x000ea20008000800 */
[----:B-1----:R-:W-:-:S05]  /*289f0*/  IADD3 R6, P2, PT, R9, R2, RZ ;  /* 0x0000000209067210 */ /* 0x002fca0007f5e0ff */
[----:B------:R-:W-:Y:S01]  /*28a00*/  IMAD.X R7, R8, 0x1, R3, P2 ;  /* 0x0000000108077824 */ /* 0x000fe200010e0603 */
[----:B0-----:R-:W-:Y:S01]  /*28a10*/  ISETP.GE.AND P2, PT, R58, UR10, PT ;  /* 0x0000000a3a007c0c */ /* 0x001fe2000bf46270 */
[----:B------:R-:W0:Y:S01]  /*28a20*/  LDCU UR10, c[0x0][0x39c] ;  /* 0x00007380ff0a77ac */ /* 0x000e220008000800 */
[----:B------:R-:W2:Y:S01]  /*28a30*/  LDL.LU R58, [R1+0x43c] ;  /* 0x00043c00013a7983 */ /* 0x000ea20000300800 */
[C---:B---3--:R-:W-:Y:S02]  /*28a40*/  IADD3 R4, P6, PT, R9.reuse, R60, RZ ;  /* 0x0000003c09047210 */ /* 0x048fe40007fde0ff */
[----:B------:R-:W-:Y:S01]  /*28a50*/  PRMT R57, R10, 0x7770, RZ ;  /* 0x000077700a397816 */ /* 0x000fe200000000ff */
[----:B------:R-:W-:Y:S01]  /*28a60*/  VIADD R9, R9, UR4 ;  /* 0x0000000409097c36 */ /* 0x000fe20008000000 */
[----:B------:R-:W1:Y:S01]  /*28a70*/  LDCU UR4, c[0x0][0x3b8] ;  /* 0x00007700ff0477ac */ /* 0x000e620008000800 */
[----:B------:R-:W-:Y:S02]  /*28a80*/  IMAD.X R5, R8, 0x1, R61, P6 ;  /* 0x0000000108057824 */ /* 0x000fe400030e063d */
[----:B------:R3:W-:Y:S01]  /*28a90*/  @P5 STG.E.U8 desc[UR8][R6.64], R57 ;  /* 0x0000003906005986 */ /* 0x0007e2000c101108 */
[----:B------:R-:W-:Y:S01]  /*28aa0*/  ISETP.LT.AND P5, PT, R11, UR12, !P0 ;  /* 0x0000000c0b007c0c */ /* 0x000fe2000c7a1270 */
[----:B------:R-:W-:Y:S01]  /*28ab0*/  VIADD R56, R0, 0x20 ;  /* 0x0000002000387836 */ /* 0x000fe20000000000 */
[----:B------:R-:W-:Y:S01]  /*28ac0*/  SHF.R.S32.HI R8, RZ, 0x1f, R9 ;  /* 0x0000001fff087819 */ /* 0x000fe20000011409 */
[----:B------:R0:W-:Y:S01]  /*28ad0*/  @P4 STG.E.U8 desc[UR8][R4.64], R59 ;  /* 0x0000003b04004986 */ /* 0x0001e2000c101108 */
[----:B------:R-:W0:Y:S03]  /*28ae0*/  LDCU UR12, c[0x0][0x398] ;  /* 0x00007300ff0c77ac */ /* 0x000e260008000800 */
[----:B------:R-:W4:Y:S01]  /*28af0*/  LDL.LU R11, [R1+0xc40] ;  /* 0x000c4000010b7983 */ /* 0x000f220000300800 */
[----:B--2---:R-:W-:Y:S01]  /*28b00*/  ISETP.LT.AND P4, PT, R58, UR16, !P0 ;  /* 0x000000103a007c0c */ /* 0x004fe2000c781270 */
[----:B------:R-:W2:Y:S01]  /*28b10*/  LDCU UR16, c[0x0][0x398] ;  /* 0x00007300ff1077ac */ /* 0x000ea20008000800 */
[----:B---3--:R-:W-:-:S05]  /*28b20*/  IADD3 R6, P0, PT, R9, R2, RZ ;  /* 0x0000000209067210 */ /* 0x008fca0007f1e0ff */
[----:B------:R-:W-:Y:S01]  /*28b30*/  IMAD.X R7, R8, 0x1, R3, P0 ;  /* 0x0000000108077824 */ /* 0x000fe200000e0603 */
[----:B0-----:R-:W-:Y:S01]  /*28b40*/  ISETP.GE.AND P0, PT, R56, UR10, PT ;  /* 0x0000000a38007c0c */ /* 0x001fe2000bf06270 */
[----:B------:R-:W0:Y:S01]  /*28b50*/  LDCU UR10, c[0x0][0x39c] ;  /* 0x00007380ff0a77ac */ /* 0x000e220008000800 */
[----:B------:R-:W3:Y:S01]  /*28b60*/  LDL.LU R56, [R1+0x438] ;  /* 0x0004380001387983 */ /* 0x000ee20000300800 */
[C---:B------:R-:W-:Y:S02]  /*28b70*/  IADD3 R4, P6, PT, R9.reuse, R60, RZ ;  /* 0x0000003c09047210 */ /* 0x040fe40007fde0ff */
[C---:B------:R-:W-:Y:S02]  /*28b80*/  PRMT R57, R10.reuse, 0x7772, RZ ;  /* 0x000077720a397816 */ /* 0x040fe400000000ff */
[----:B------:R-:W-:Y:S01]  /*28b90*/  PRMT R59, R10, 0x7773, RZ ;  /* 0x000077730a3b7816 */ /* 0x000fe200000000ff */
[----:B------:R-:W-:Y:S02]  /*28ba0*/  IMAD.X R5, R8, 0x1, R61, P6 ;  /* 0x0000000108057824 */ /* 0x000fe400030e063d */
[----:B------:R-:W-:Y:S01]  /*28bb0*/  VIADD R9, R9, UR6 ;  /* 0x0000000609097c36 */ /* 0x000fe20008000000 */
[----:B------:R-:W-:Y:S01]  /*28bc0*/  @P5 STG.E.U8 desc[UR8][R6.64], R57 ;  /* 0x0000003906005986 */ /* 0x000fe2000c101108 */
[----:B------:R-:W-:Y:S01]  /*28bd0*/  VIADD R10, R0, 0x21 ;  /* 0x00000021000a7836 */ /* 0x000fe20000000000 */
[----:B------:R-:W0:Y:S02]  /*28be0*/  LDCU UR6, c[0x0][0x3b8] ;  /* 0x00007700ff0677ac */ /* 0x000e240008000800 */
[----:B------:R1:W-:Y:S01]  /*28bf0*/  @P4 STG.E.U8 desc[UR8][R4.64], R59 ;  /* 0x0000003b04004986 */ /* 0x0003e2000c101108 */
[----:B------:R-:W-:Y:S01]  /*28c00*/  ISETP.LT.AND P4, PT, R58, UR18, !P3 ;  /* 0x000000123a007c0c */ /* 0x000fe2000df81270 */
[----:B------:R-:W0:Y:S01]  /*28c10*/  LDCU UR18, c[0x0][0x398] ;  /* 0x00007300ff1277ac */ /* 0x000e220008000800 */
[----:B------:R-:W-:-:S02]  /*28c20*/  SHF.R.S32.HI R8, RZ, 0x1f, R9 ;  /* 0x0000001fff087819 */ /* 0x000fc40000011409 */
[----:B-1----:R-:W-:Y:S02]  /*28c30*/  IADD3 R4, P6, PT, R9, R60, RZ ;  /* 0x0000003c09047210 */ /* 0x002fe40007fde0ff */
[C---:B----4-:R-:W-:Y:S02]  /*28c40*/  PRMT R59, R11.reuse, 0x7770, RZ ;  /* 0x000077700b3b7816 */ /* 0x050fe400000000ff */
[----:B------:R-:W-:Y:S01]  /*28c50*/  PRMT R57, R11, 0x7771, RZ ;  /* 0x000077710b397816 */ /* 0x000fe200000000ff */
[----:B------:R-:W-:Y:S01]  /*28c60*/  IMAD.X R5, R8, 0x1, R61, P6 ;  /* 0x0000000108057824 */ /* 0x000fe200030e063d */
[----:B---3--:R-:W-:Y:S01]  /*28c70*/  ISETP.LT.AND P5, PT, R56, UR14, !P3 ;  /* 0x0000000e38007c0c */ /* 0x008fe2000dfa1270 */
[----:B------:R-:W1:Y:S01]  /*28c80*/  LDCU UR14, c[0x0][0x398] ;  /* 0x00007300ff0e77ac */ /* 0x000e620008000800 */
[----:B------:R-:W-:-:S05]  /*28c90*/  IADD3 R6, P3, PT, R9, R2, RZ ;  /* 0x0000000209067210 */ /* 0x000fca0007f7e0ff */
[----:B------:R-:W-:Y:S01]  /*28ca0*/  IMAD.X R7, R8, 0x1, R3, P3 ;  /* 0x0000000108077824 */ /* 0x000fe200018e0603 */
[----:B0-----:R-:W-:Y:S01]  /*28cb0*/  ISETP.GE.AND P3, PT, R10, UR10, PT ;  /* 0x0000000a0a007c0c */ /* 0x001fe2000bf66270 */
[----:B------:R-:W0:Y:S01]  /*28cc0*/  LDCU UR10, c[0x0][0x39c] ;  /* 0x00007380ff0a77ac */ /* 0x000e220008000800 */
[----:B------:R-:W-:-:S03]  /*28cd0*/  VIADD R9, R9, UR4 ;  /* 0x0000000409097c36 */ /* 0x000fc60008000000 */
[----:B------:R3:W-:Y:S01]  /*28ce0*/  @P5 STG.E.U8 desc[UR8][R6.64], R59 ;  /* 0x0000003b06005986 */ /* 0x0007e2000c101108 */
[----:B------:R-:W-:Y:S01]  /*28cf0*/  ISETP.LT.AND P5, PT, R56, UR12, !P2 ;  /* 0x0000000c38007c0c */ /* 0x000fe2000d7a1270 */
[----:B------:R-:W-:Y:S01]  /*28d00*/  VIADD R10, R0, 0x22 ;  /* 0x00000022000a7836 */ /* 0x000fe20000000000 */
[----:B------:R-:W-:Y:S01]  /*28d10*/  SHF.R.S32.HI R8, RZ, 0x1f, R9 ;  /* 0x0000001fff087819 */ /* 0x000fe20000011409 */
[----:B------:R4:W-:Y:S01]  /*28d20*/  @P4 STG.E.U8 desc[UR8][R4.64], R57 ;  /* 0x0000003904004986 */ /* 0x0009e2000c101108 */
[----:B--2---:R-:W-:Y:S01]  /*28d30*/  ISETP.LT.AND P4, PT, R58, UR16, !P2 ;  /* 0x000000103a007c0c */ /* 0x004fe2000d781270 */
[----:B------:R-:W2:Y:S01]  /*28d40*/  LDCU UR4, c[0x0][0x3b8] ;  /* 0x00007700ff0477ac */ /* 0x000ea20008000800 */
[----:B------:R-:W1:Y:S01]  /*28d50*/  LDCU UR12, c[0x0][0x398] ;  /* 0x00007300ff0c77ac */ /* 0x000e620008000800 */
[C---:B---3--:R-:W-:Y:S01]  /*28d60*/  IADD3 R6, P2, PT, R9.reuse, R2, RZ ;  /* 0x0000000209067210 */ /* 0x048fe20007f5e0ff */
[----:B------:R-:W3:Y:S01]  /*28d70*/  LDL.LU R59, [R1+0x10] ;  /* 0x00001000013b7983 */ /* 0x000ee20000300800 */
[----:B------:R-:W2:Y:S03]  /*28d80*/  LDCU UR16, c[0x0][0x398] ;  /* 0x00007300ff1077ac */ /* 0x000ea60008000800 */
[----:B------:R-:W-:Y:S01]  /*28d90*/  IMAD.X R7, R8, 0x1, R3, P2 ;  /* 0x0000000108077824 */ /* 0x000fe200010e0603 */
[----:B0-----:R-:W-:Y:S01]  /*28da0*/  ISETP.GE.AND P2, PT, R10, UR10, PT ;  /* 0x0000000a0a007c0c */ /* 0x001fe2000bf46270 */
[----:B------:R-:W0:Y:S01]  /*28db0*/  LDCU UR10, c[0x0][0x39c] ;  /* 0x00007380ff0a77ac */ /* 0x000e220008000800 */
[----:B----4-:R-:W-:-:S02]  /*28dc0*/  IADD3 R4, P6, PT, R9, R60, RZ ;  /* 0x0000003c09047210 */ /* 0x010fc40007fde0ff */
[C---:B------:R-:W-:Y:S02]  /*28dd0*/  PRMT R57, R11.reuse, 0x7772, RZ ;  /* 0x000077720b397816 */ /* 0x040fe400000000ff */
[----:B------:R-:W-:Y:S01]  /*28de0*/  PRMT R11, R11, 0x7773, RZ ;  /* 0x000077730b0b7816 */ /* 0x000fe200000000ff */
[----:B------:R-:W-:Y:S02]  /*28df0*/  IMAD.X R5, R8, 0x1, R61, P6 ;  /* 0x0000000108057824 */ /* 0x000fe400030e063d */
[----:B------:R-:W-:Y:S01]  /*28e00*/  VIADD R9, R9, UR6 ;  /* 0x0000000609097c36 */ /* 0x000fe20008000000 */
[----:B------:R4:W-:Y:S01]  /*28e10*/  @P5 STG.E.U8 desc[UR8][R6.64], R57 ;  /* 0x0000003906005986 */ /* 0x0009e2000c101108 */
[----:B-1----:R-:W-:Y:S01]  /*28e20*/  ISETP.LT.AND P5, PT, R56, UR14, !P0 ;  /* 0x0000000e38007c0c */ /* 0x002fe2000c7a1270 */
[----:B------:R-:W-:Y:S01]  /*28e30*/  VIADD R10, R0, 0x23 ;  /* 0x00000023000a7836 */ /* 0x000fe20000000000 */
[----:B------:R-:W1:Y:S01]  /*28e40*/  LDCU UR6, c[0x0][0x3b8] ;  /* 0x00007700ff0677ac */ /* 0x000e620008000800 */
[----:B------:R0:W-:Y:S01]  /*28e50*/  @P4 STG.E.U8 desc[UR8][R4.64], R11 ;  /* 0x0000000b04004986 */ /* 0x0001e2000c101108 */
[----:B------:R-:W-:-:S02]  /*28e60*/  ISETP.LT.AND P4, PT, R58, UR18, !P0 ;  /* 0x000000123a007c0c */ /* 0x000fc4000c781270 */
[----:B------:R-:W-:Y:S01]  /*28e70*/  SHF.R.S32.HI R8, RZ, 0x1f, R9 ;  /* 0x0000001fff087819 */ /* 0x000fe20000011409 */
[----:B------:R-:W1:Y:S01]  /*28e80*/  LDCU UR14, c[0x0][0x398] ;  /* 0x00007300ff0e77ac */ /* 0x000e620008000800 */
[C---:B----4-:R-:W-:Y:S01]  /*28e90*/  IADD3 R6, P0, PT, R9.reuse, R2, RZ ;  /* 0x0000000209067210 */ /* 0x050fe20007f1e0ff */
[----:B------:R-:W4:Y:S04]  /*28ea0*/  LDCU UR18, c[0x0][0x398] ;  /* 0x00007300ff1277ac */ /* 0x000f280008000800 */
[----:B------:R-:W-:Y:S01]  /*28eb0*/  IMAD.X R7, R8, 0x1, R3, P0 ;  /* 0x0000000108077824 */ /* 0x000fe200000e0603 */
[----:B0-----:R-:W-:Y:S01]  /*28ec0*/  ISETP.GE.AND P0, PT, R10, UR10, PT ;  /* 0x0000000a0a007c0c */ /* 0x001fe2000bf06270 */
[----:B------:R-:W0:Y:S01]  /*28ed0*/  LDCU UR10, c[0x0][0x39c] ;  /* 0x00007380ff0a77ac */ /* 0x000e220008000800 */
[----:B------:R-:W-:-:S02]  /*28ee0*/  IADD3 R4, P6, PT, R9, R60, RZ ;  /* 0x0000003c09047210 */ /* 0x000fc40007fde0ff */
[C---:B------:R-:W-:Y:S02]  /*28ef0*/  PRMT R57, R12.reuse, 0x7770, RZ ;  /* 0x000077700c397816 */ /* 0x040fe400000000ff */
[----:B------:R-:W-:Y:S01]  /*28f00*/  PRMT R11, R12, 0x7771, RZ ;  /* 0x000077710c0b7816 */ /* 0x000fe200000000ff */
[----:B------:R-:W-:Y:S02]  /*28f10*/  IMAD.X R5, R8, 0x1, R61, P6 ;  /* 0x0000000108057824 */ /* 0x000fe400030e063d */
[----:B--2---:R-:W-:Y:S01]  /*28f20*/  VIADD R9, R9, UR4 ;  /* 0x0000000409097c36 */ /* 0x004fe20008000000 */
[----:B------:R2:W-:Y:S01]  /*28f30*/  @P5 STG.E.U8 desc[UR8][R6.64], R57 ;  /* 0x0000003906005986 */ /* 0x0005e2000c101108 */
[----:B------:R-:W-:Y:S01]  /*28f40*/  ISETP.LT.AND P5, PT, R56, UR12, !P3 ;  /* 0x0000000c38007c0c */ /* 0x000fe2000dfa1270 */
[----:B------:R-:W-:Y:S01]  /*28f50*/  VIADD R10, R0, 0x24 ;  /* 0x00000024000a7836 */ /* 0x000fe20000000000 */
[----:B------:R-:W1:Y:S01]  /*28f60*/  LDCU UR4, c[0x0][0x3b8] ;  /* 0x00007700ff0477ac */ /* 0x000e620008000800 */
[----:B------:R0:W-:Y:S01]  /*28f70*/  @P4 STG.E.U8 desc[UR8][R4.64], R11 ;  /* 0x0000000b04004986 */ /* 0x0001e2000c101108 */
[----:B------:R-:W-:-:S02]  /*28f80*/  ISETP.LT.AND P4, PT, R58, UR16, !P3 ;  /* 0x000000103a007c0c */ /* 0x000fc4000df81270 */
[----:B------:R-:W-:Y:S01]  /*28f90*/  SHF.R.S32.HI R8, RZ, 0x1f, R9 ;  /* 0x0000001fff087819 */ /* 0x000fe20000011409 */
[----:B------:R-:W1:Y:S01]  /*28fa0*/  LDCU UR12, c[0x0][0x398] ;  /* 0x00007300ff0c77ac */ /* 0x000e620008000800 */
[C---:B--2---:R-:W-:Y:S01]  /*28fb0*/  IADD3 R6, P3, PT, R9.reuse, R2, RZ ;  /* 0x0000000209067210 */ /* 0x044fe20007f7e0ff */
[----:B------:R-:W2:Y:S04]  /*28fc0*/  LDCU UR16, c[0x0][0x398] ;  /* 0x00007300ff1077ac */ /* 0x000ea80008000800 */
[----:B------:R-:W-:Y:S01]  /*28fd0*/  IMAD.X R7, R8, 0x1, R3, P3 ;  /* 0x0000000108077824 */ /* 0x000fe200018e0603 */
[----:B0-----:R-:W-:Y:S01]  /*28fe0*/  ISETP.GE.AND P3, PT, R10, UR10, PT ;  /* 0x0000000a0a007c0c */ /* 0x001fe2000bf66270 */
[----:B------:R-:W0:Y:S01]  /*28ff0*/  LDCU UR10, c[0x0][0x39c] ;  /* 0x00007380ff0a77ac */ /* 0x000e220008000800 */
[----:B------:R-:W-:-:S02]  /*29000*/  IADD3 R4, P6, PT, R9, R60, RZ ;  /* 0x0000003c09047210 */ /* 0x000fc40007fde0ff */
[C---:B------:R-:W-:Y:S02]  /*29010*/  PRMT R57, R12.reuse, 0x7772, RZ ;  /* 0x000077720c397816 */ /* 0x040fe400000000ff */
[----:B------:R-:W-:Y:S01]  /*29020*/  PRMT R11, R12, 0x7773, RZ ;  /* 0x000077730c0b7816 */ /* 0x000fe200000000ff */
[----:B------:R-:W-:Y:S02]  /*29030*/  IMAD.X R5, R8, 0x1, R61, P6 ;  /* 0x0000000108057824 */ /* 0x000fe400030e063d */
[----:B-1----:R-:W-:Y:S01]  /*29040*/  VIADD R9, R9, UR6 ;  /* 0x0000000609097c36 */ /* 0x002fe20008000000 */
[----:B------:R1:W-:Y:S01]  /*29050*/  @P5 STG.E.U8 desc[UR8][R6.64], R57 ;  /* 0x0000003906005986 */ /* 0x0003e2000c101108 */
[----:B------:R-:W-:Y:S01]  /*29060*/  ISETP.LT.AND P5, PT, R56, UR14, !P2 ;  /* 0x0000000e38007c0c */ /* 0x000fe2000d7a1270 */
[----:B------:R-:W-:Y:S01]  /*29070*/  VIADD R10, R0, 0x25 ;  /* 0x00000025000a7836 */ /* 0x000fe20000000000 */
[----:B------:R-:W2:Y:S01]  /*29080*/  LDCU UR6, c[0x0][0x3b8] ;  /* 0x00007700ff0677ac */ /* 0x000ea20008000800 */
[----:B------:R0:W-:Y:S01]  /*29090*/  @P4 STG.E.U8 desc[UR8][R4.64], R11 ;  /* 0x0000000b04004986 */ /* 0x0001e2000c101108 */
[----:B----4-:R-:W-:-:S02]  /*290a0*/  ISETP.LT.AND P4, PT, R58, UR18, !P2 ;  /* 0x000000123a007c0c */ /* 0x010fc4000d781270 */
[----:B------:R-:W-:Y:S01]  /*290b0*/  SHF.R.S32.HI R8, RZ, 0x1f, R9 ;  /* 0x0000001fff087819 */ /* 0x000fe20000011409 */
[----:B------:R-:W4:Y:S01]  /*290c0*/  LDCU UR14, c[0x0][0x398] ;  /* 0x00007300ff0e77ac */ /* 0x000f220008000800 */
[C---:B-1----:R-:W-:Y:S01]  /*290d0*/  IADD3 R6, P2, PT, R9.reuse, R2, RZ ;  /* 0x0000000209067210 */ /* 0x042fe20007f5e0ff */
[----:B------:R-:W1:Y:S04]  /*290e0*/  LDCU UR18, c[0x0][0x398] ;  /* 0x00007300ff1277ac */ /* 0x000e680008000800 */
[----:B------:R-:W-:Y:S01]  /*290f0*/  IMAD.X R7, R8, 0x1, R3, P2 ;  /* 0x0000000108077824 */ /* 0x000fe200010e0603 */
[----:B0-----:R-:W-:Y:S01]  /*29100*/  ISETP.GE.AND P2, PT, R10, UR10, PT ;  /* 0x0000000a0a007c0c */ /* 0x001fe2000bf46270 */
[----:B------:R-:W0:Y:S01]  /*29110*/  LDCU UR10, c[0x0][0x39c] ;  /* 0x00007380ff0a77ac */ /* 0x000e220008000800 */
[----:B------:R-:W-:-:S02]  /*29120*/  IADD3 R4, P6, PT, R9, R60, RZ ;  /* 0x0000003c09047210 */ /* 0x000fc40007fde0ff */
[C---:B------:R-:W-:Y:S02]  /*29130*/  PRMT R57, R13.reuse, 0x7770, RZ ;  /* 0x000077700d397816 */ /* 0x040fe400000000ff */
[----:B------:R-:W-:Y:S01]  /*29140*/  PRMT R11, R13, 0x7771, RZ ;  /* 0x000077710d0b7816 */ /* 0x000fe200000000ff */
[----:B------:R-:W-:Y:S02]  /*29150*/  IMAD.X R5, R8, 0x1, R61, P6 ;  /* 0x0000000108057824 */ /* 0x000fe400030e063d */
[----:B------:R-:W-:Y:S01]  /*29160*/  VIADD R9, R9, UR4 ;  /* 0x0000000409097c36 */ /* 0x000fe20008000000 */
[----:B------:R0:W-:Y:S01]  /*29170*/  @P5 STG.E.U8 desc[UR8][R6.64], R57 ;  /* 0x0000003906005986 */ /* 0x0001e2000c101108 */
[----:B------:R-:W-:Y:S01]  /*29180*/  ISETP.LT.AND P5, PT, R56, UR12, !P0 ;  /* 0x0000000c38007c0c */ /* 0x000fe2000c7a1270 */
[----:B------:R-:W-:Y:S01]  /*29190*/  VIADD R10, R0, 0x26 ;  /* 0x00000026000a7836 */ /* 0x000fe20000000000 */
[----:B------:R-:W1:Y:S01]  /*291a0*/  LDCU UR4, c[0x0][0x3b8] ;  /* 0x00007700ff0477ac */ /* 0x000e620008000800 */
[----:B------:R4:W-:Y:S01]  /*291b0*/  @P4 STG.E.U8 desc[UR8][R4.64], R11 ;  /* 0x0000000b04004986 */ /* 0x0009e2000c101108 */
[----:B--2---:R-:W-:-:S02]  /*291c0*/  ISETP.LT.AND P4, PT, R58, UR16, !P0 ;  /* 0x000000103a007c0c */ /* 0x004fc4000c781270 */
[----:B------:R-:W-:Y:S01]  /*291d0*/  SHF.R.S32.HI R8, RZ, 0x1f, R9 ;  /* 0x0000001fff087819 */ /* 0x000fe20000011409 */
[----:B------:R-:W2:Y:S01]  /*291e0*/  LDCU UR12, c[0x0][0x398] ;  /* 0x00007300ff0c77ac */ /* 0x000ea20008000800 */
[C---:B0-----:R-:W-:Y:S01]  /*291f0*/  IADD3 R6, P0, PT, R9.reuse, R2, RZ ;  /* 0x0000000209067210 */ /* 0x041fe20007f1e0ff */
[----:B------:R-:W0:Y:S04]  /*29200*/  LDCU UR16, c[0x0][0x398] ;  /* 0x00007300ff1077ac */ /* 0x000e280008000800 */
[----:B------:R-:W-:Y:S01]  /*29210*/  IMAD.X R7, R8, 0x1, R3, P0 ;  /* 0x0000000108077824 */ /* 0x000fe200000e0603 */
[----:B------:R-:W-:Y:S01]  /*29220*/  ISETP.GE.AND P0, PT, R10, UR10, PT ;  /* 0x0000000a0a007c0c */ /* 0x000fe2000bf06270 */
[----:B------:R-:W0:Y:S01]  /*29230*/  LDCU UR10, c[0x0][0x39c] ;  /* 0x00007380ff0a77ac */ /* 0x000e220008000800 */
[----:B----4-:R-:W-:-:S02]  /*29240*/  IADD3 R4, P6, PT, R9, R60, RZ ;  /* 0x0000003c09047210 */ /* 0x010fc40007fde0ff */
[C---:B------:R-:W-:Y:S02]  /*29250*/  PRMT R11, R13.reuse, 0x7772, RZ ;  /* 0x000077720d0b7816 */ /* 0x040fe400000000ff */
[----:B------:R-:W-:Y:S01]  /*29260*/  PRMT R13, R13, 0x7773, RZ ;  /* 0x000077730d0d7816 */ /* 0x000fe200000000ff */
[----:B------:R-:W-:Y:S02]  /*29270*/  IMAD.X R5, R8, 0x1, R61, P6 ;  /* 0x0000000108057824 */ /* 0x000fe400030e063d */
[----:B------:R-:W-:Y:S01]  /*29280*/  VIADD R9, R9, UR6 ;  /* 0x0000000609097c36 */ /* 0x000fe20008000000 */
[----:B------:R4:W-:Y:S01]  /*29290*/  @P5 STG.E.U8 desc[UR8][R6.64], R11 ;  /* 0x0000000b06005986 */ /* 0x0009e2000c101108 */
[----:B------:R-:W-:Y:S01]  /*292a0*/  ISETP.LT.AND P5, PT, R56, UR14, !P3 ;  /* 0x0000000e38007c0c */ /* 0x000fe2000dfa1270 */
[----:B------:R-:W-:Y:S01]  /*292b0*/  VIADD R10, R0, 0x27 ;  /* 0x00000027000a7836 */ /* 0x000fe20000000000 */
[----:B------:R-:W2:Y:S01]  /*292c0*/  LDCU UR6, c[0x0][0x3b8] ;  /* 0x00007700ff0677ac */ /* 0x000ea20008000800 */
[----:B------:R0:W-:Y:S01]  /*292d0*/  @P4 STG.E.U8 desc[UR8][R4.64], R13 ;  /* 0x0000000d04004986 */ /* 0x0001e2000c101108 */
[----:B-1----:R-:W-:-:S02]  /*292e0*/  ISETP.LT.AND P4, PT, R58, UR18, !P3 ;  /* 0x000000123a007c0c */ /* 0x002fc4000df81270 */
        /* <DEDUP_REMOVED lines=13> */
[----:B--2---:R-:W-:Y:S01]  /*293c0*/  ISETP.LT.AND P5, PT, R56, UR12, !P2 ;  /* 0x0000000c38007c0c */ /* 0x004fe2000d7a1270 */
[----:B------:R-:W-:Y:S01]  /*293d0*/  VIADD R10, R0, 0x28 ;  /* 0x00000028000a7836 */ /* 0x000fe20000000000 */
[----:B------:R-:W2:Y:S01]  /*293e0*/  LDCU UR4, c[0x0][0x3b8] ;  /* 0x00007700ff0477ac */ /* 0x000ea20008000800 */
[----:B------:R1:W-:Y:S01]  /*293f0*/  @P4 STG.E.U8 desc[UR8][R4.64], R11 ;  /* 0x0000000b04004986 */ /* 0x0003e2000c101108 */
[----:B------:R-:W-:-:S02]  /*29400*/  ISETP.LT.AND P4, PT, R58, UR16, !P2 ;  /* 0x000000103a007c0c */ /* 0x000fc4000d781270 */
[----:B------:R-:W-:Y:S01]  /*29410*/  SHF.R.S32.HI R8, RZ, 0x1f, R9 ;  /* 0x0000001fff087819 */ /* 0x000fe20000011409 */
[----:B------:R-:W2:Y:S01]  /*29420*/  LDCU UR12, c[0x0][0x398] ;  /* 0x00007300ff0c77ac */ /* 0x000ea20008000800 */
[C---:B0-----:R-:W-:Y:S01]  /*29430*/  IADD3 R6, P2, PT, R9.reuse, R2, RZ ;  /* 0x0000000209067210 */ /* 0x041fe20007f5e0ff */
[----:B------:R-:W0:Y:S04]  /*29440*/  LDCU UR16, c[0x0][0x398] ;  /* 0x00007300ff1077ac */ /* 0x000e280008000800 */
[----:B------:R-:W-:Y:S01]  /*29450*/  IMAD.X R7, R8, 0x1, R3, P2 ;  /* 0x0000000108077824 */ /* 0x000fe200010e0603 */
[----:B------:R-:W-:Y:S01]  /*29460*/  ISETP.GE.AND P2, PT, R10, UR10, PT ;  /* 0x0000000a0a007c0c */ /* 0x000fe2000bf46270 */
[----:B------:R-:W0:Y:S01]  /*29470*/  LDCU UR10, c[0x0][0x39c] ;  /* 0x00007380ff0a77ac */ /* 0x000e220008000800 */
[----:B-1----:R-:W-:-:S02]  /*29480*/  IADD3 R4, P6, PT, R9, R60, RZ ;  /* 0x0000003c09047210 */ /* 0x002fc40007fde0ff */
        /* <DEDUP_REMOVED lines=41> */
[----:B----4-:R-:W-:Y:S01]  /*29720*/  ISETP.LT.AND P5, PT, R56, UR14, !P2 ;  /* 0x0000000e38007c0c */ /* 0x010fe2000d7a1270 */
[----:B------:R-:W-:Y:S01]  /*29730*/  VIADD R12, R0, 0x2b ;  /* 0x0000002b000c7836 */ /* 0x000fe20000000000 */
[----:B------:R-:W4:Y:S01]  /*29740*/  LDCU UR6, c[0x0][0x3b8] ;  /* 0x00007700ff0677ac */ /* 0x000f220008000800 */
[----:B------:R2:W-:Y:S01]  /*29750*/  @P4 STG.E.U8 desc[UR8][R4.64], R15 ;  /* 0x0000000f04004986 */ /* 0x0005e2000c101108 */
[----:B-1----:R-:W-:-:S02]  /*29760*/  ISETP.LT.AND P4, PT, R58, UR18, !P2 ;  /* 0x000000123a007c0c */ /* 0x002fc4000d781270 */
[----:B------:R-:W-:Y:S01]  /*29770*/  SHF.R.S32.HI R10, RZ, 0x1f, R11 ;  /* 0x0000001fff0a7819 */ /* 0x000fe2000001140b */
[----:B------:R-:W1:Y:S01]  /*29780*/  LDCU UR14, c[0x0][0x398] ;  /* 0x00007300ff0e77ac */ /* 0x000e620008000800 */
[C---:B------:R-:W-:Y:S02]  /*29790*/  IADD3 R8, P2, PT, R11.reuse, R2, RZ ;  /* 0x000000020b087210 */ /* 0x040fe40007f5e0ff */
[C---:B0-----:R-:W-:Y:S01]  /*297a0*/  IADD3 R6, P6, PT, R11.reuse, R60, RZ ;  /* 0x0000003c0b067210 */ /* 0x041fe20007fde0ff */
[----:B------:R-:W0:Y:S02]  /*297b0*/  LDCU UR18, c[0x0][0x398] ;  /* 0x00007300ff1277ac */ /* 0x000e240008000800 */
[----:B------:R-:W-:Y:S01]  /*297c0*/  IMAD.X R9, R10, 0x1, R3, P2 ;  /* 0x000000010a097824 */ /* 0x000fe200010e0603 */
[----:B------:R-:W-:Y:S01]  /*297d0*/  ISETP.GE.AND P2, PT, R12, UR10, PT ;  /* 0x0000000a0c007c0c */ /* 0x000fe2000bf46270 */
[----:B------:R-:W0:Y:S01]  /*297e0*/  LDCU UR10, c[0x0][0x39c] ;  /* 0x00007380ff0a77ac */ /* 0x000e220008000800 */
[----:B--2---:R-:W-:Y:S01]  /*297f0*/  PRMT R15, R16, 0x7770, RZ ;  /* 0x00007770100f7816 */ /* 0x004fe200000000ff */
[----:B------:R-:W-:Y:S01]  /*29800*/  IMAD.X R7, R10, 0x1, R61, P6 ;  /* 0x000000010a077824 */ /* 0x000fe200030e063d */
[----:B------:R-:W-:Y:S01]  /*29810*/  PRMT R13, R16, 0x7771, RZ ;  /* 0x00007771100d7816 */ /* 0x000fe200000000ff */
[----:B------:R-:W-:Y:S01]  /*29820*/  VIADD R11, R11, UR4 ;  /* 0x000000040b0b7c36 */ /* 0x000fe20008000000 */
[----:B------:R-:W2:Y:S01]  /*29830*/  LDCU UR4, c[0x0][0x3b8] ;  /* 0x00007700ff0477ac */ /* 0x000ea20008000800 */
[----:B------:R0:W-:Y:S01]  /*29840*/  @P5 STG.E.U8 desc[UR8][R8.64], R15 ;  /* 0x0000000f08005986 */ /* 0x0001e2000c101108 */
[----:B------:R-:W-:Y:S01]  /*29850*/  ISETP.LT.AND P5, PT, R56, UR12, !P0 ;  /* 0x0000000c38007c0c */ /* 0x000fe2000c7a1270 */
[----:B------:R-:W-:Y:S01]  /*29860*/  VIADD R12, R0, 0x2c ;  /* 0x0000002c000c7836 */ /* 0x000fe20000000000 */
[----:B------:R-:W-:Y:S01]  /*29870*/  SHF.R.S32.HI R10, RZ, 0x1f, R11 ;  /* 0x0000001fff0a7819 */ /* 0x000fe2000001140b */
[----:B------:R1:W-:Y:S01]  /*29880*/  @P4 STG.E.U8 desc[UR8][R6.64], R13 ;  /* 0x0000000d06004986 */ /* 0x0003e2000c101108 */
[----:B------:R-:W-:Y:S01]  /*29890*/  ISETP.LT.AND P4, PT, R58, UR16, !P0 ;  /* 0x000000103a007c0c */ /* 0x000fe2000c781270 */
[----:B------:R-:W2:Y:S01]  /*298a0*/  LDCU UR12, c[0x0][0x398] ;  /* 0x00007300ff0c77ac */ /* 0x000ea20008000800 */
[C---:B------:R-:W-:Y:S01]  /*298b0*/  IADD3 R4, P0, PT, R11.reuse, R2, RZ ;  /* 0x000000020b047210 */ /* 0x040fe20007f1e0ff */
[----:B------:R-:W2:Y:S04]  /*298c0*/  LDCU UR16, c[0x0][0x398] ;  /* 0x00007300ff1077ac */ /* 0x000ea80008000800 */
[----:B------:R-:W-:Y:S01]  /*298d0*/  IMAD.X R5, R10, 0x1, R3, P0 ;  /* 0x000000010a057824 */ /* 0x000fe200000e0603 */
[----:B0-----:R-:W-:Y:S01]  /*298e0*/  ISETP.GE.AND P0, PT, R12, UR10, PT ;  /* 0x0000000a0c007c0c */ /* 0x001fe2000bf06270 */
[----:B------:R-:W0:Y:S01]  /*298f0*/  LDCU UR10, c[0x0][0x39c] ;  /* 0x00007380ff0a77ac */ /* 0x000e220008000800 */
[----:B------:R-:W-:-:S02]  /*29900*/  IADD3 R8, P6, PT, R11, R60, RZ ;  /* 0x0000003c0b087210 */ /* 0x000fc40007fde0ff */
[C---:B------:R-:W-:Y:S02]  /*29910*/  PRMT R15, R16.reuse, 0x7772, RZ ;  /* 0x00007772100f7816 */ /* 0x040fe400000000ff */
[----:B-1----:R-:W-:Y:S01]  /*29920*/  PRMT R13, R16, 0x7773, RZ ;  /* 0x00007773100d7816 */ /* 0x002fe200000000ff */
[----:B------:R-:W-:Y:S02]  /*29930*/  IMAD.X R9, R10, 0x1, R61, P6 ;  /* 0x000000010a097824 */ /* 0x000fe400030e063d */
[----:B----4-:R-:W-:Y:S01]  /*29940*/  VIADD R11, R11, UR6 ;  /* 0x000000060b0b7c36 */ /* 0x010fe20008000000 */
[----:B------:R1:W-:Y:S01]  /*29950*/  @P5 STG.E.U8 desc[UR8][R4.64], R15 ;  /* 0x0000000f04005986 */ /* 0x0003e2000c101108 */
[----:B------:R-:W-:Y:S01]  /*29960*/  ISETP.LT.AND P5, PT, R56, UR14, !P3 ;  /* 0x0000000e38007c0c */ /* 0x000fe2000dfa1270 */
[----:B------:R-:W-:Y:S01]  /*29970*/  VIADD R12, R0, 0x2d ;  /* 0x0000002d000c7836 */ /* 0x000fe20000000000 */
[----:B------:R-:W4:Y:S01]  /*29980*/  LDCU UR6, c[0x0][0x3b8] ;  /* 0x00007700ff0677ac */ /* 0x000f220008000800 */
[----:B------:R2:W-:Y:S01]  /*29990*/  @P4 STG.E.U8 desc[UR8][R8.64], R13 ;  /* 0x0000000d08004986 */ /* 0x0005e2000c101108 */
[----:B------:R-:W-:-:S02]  /*299a0*/  ISETP.LT.AND P4, PT, R58, UR18, !P3 ;  /* 0x000000123a007c0c */ /* 0x000fc4000df81270 */
[----:B------:R-:W-:Y:S01]  /*299b0*/  SHF.R.S32.HI R10, RZ, 0x1f, R11 ;  /* 0x0000001fff0a7819 */ /* 0x000fe2000001140b */
[----:B------:R-:W3:Y:S01]  /*299c0*/  LDCU UR14, c[0x0][0x398] ;  /* 0x00007300ff0e77ac */ /* 0x000ee20008000800 */
[C---:B------:R-:W-:Y:S02]  /*299d0*/  IADD3 R6, P3, PT, R11.reuse, R2, RZ ;  /* 0x000000020b067210 */ /* 0x040fe40007f7e0ff */
[----:B-1----:R-:W-:Y:S01]  /*299e0*/  IADD3 R4, P6, PT, R11, R60, RZ ;  /* 0x0000003c0b047210 */ /* 0x002fe20007fde0ff */
[----:B------:R-:W1:Y:S02]  /*299f0*/  LDCU UR18, c[0x0][0x398] ;  /* 0x00007300ff1277ac */ /* 0x000e640008000800 */
[----:B------:R-:W-:Y:S01]  /*29a00*/  IMAD.X R7, R10, 0x1, R3, P3 ;  /* 0x000000010a077824 */ /* 0x000fe200018e0603 */
[----:B0-----:R-:W-:Y:S01]  /*29a10*/  ISETP.GE.AND P3, PT, R12, UR10, PT ;  /* 0x0000000a0c007c0c */ /* 0x001fe2000bf66270 */
[----:B------:R-:W0:Y:S01]  /*29a20*/  LDCU UR10, c[0x0][0x39c] ;  /* 0x00007380ff0a77ac */ /* 0x000e220008000800 */
[C---:B------:R-:W-:Y:S01]  /*29a30*/  PRMT R15, R17.reuse, 0x7770, RZ ;  /* 0x00007770110f7816 */ /* 0x040fe200000000ff */
[----:B------:R-:W-:Y:S01]  /*29a40*/  IMAD.X R5, R10, 0x1, R61, P6 ;  /* 0x000000010a057824 */ /* 0x000fe200030e063d */
[----:B--2---:R-:W-:Y:S01]  /*29a50*/  PRMT R13, R17, 0x7771, RZ ;  /* 0x00007771110d7816 */ /* 0x004fe200000000ff */
        /* <DEDUP_REMOVED lines=10> */
[----:B------:R-:W-:Y:S01]  /*29b00*/  VIADD R14, R0, 0x2f ;  /* 0x0000002f000e7836 */ /* 0x000fe20000000000 */
[----:B------:R-:W2:Y:S03]  /*29b10*/  LDCU UR16, c[0x0][0x398] ;  /* 0x00007300ff1077ac */ /* 0x000ea60008000800 */
[----:B------:R-:W-:Y:S01]  /*29b20*/  IMAD.X R9, R10, 0x1, R3, P2 ;  /* 0x000000010a097824 */ /* 0x000fe200010e0603 */
[----:B0-----:R-:W-:Y:S01]  /*29b30*/  ISETP.GE.AND P2, PT, R12, UR10, PT ;  /* 0x0000000a0c007c0c */ /* 0x001fe2000bf46270 */
[----:B------:R-:W0:Y:S01]  /*29b40*/  LDCU UR10, c[0x0][0x39c] ;  /* 0x00007380ff0a77ac */ /* 0x000e220008000800 */
[----:B------:R-:W-:-:S02]  /*29b50*/  IADD3 R6, P6, PT, R11, R60, RZ ;  /* 0x0000003c0b067210 */ /* 0x000fc40007fde0ff */
[C---:B-1----:R-:W-:Y:S02]  /*29b60*/  PRMT R5, R17.reuse, 0x7772, RZ ;  /* 0x0000777211057816 */ /* 0x042fe400000000ff */
[----:B------:R-:W-:Y:S01]  /*29b70*/  PRMT R17, R17, 0x7773, RZ ;  /* 0x0000777311117816 */ /* 0x000fe200000000ff */
[----:B------:R-:W-:Y:S02]  /*29b80*/  IMAD.X R7, R10, 0x1, R61, P6 ;  /* 0x000000010a077824 */ /* 0x000fe400030e063d */
[----:B----4-:R-:W-:Y:S01]  /*29b90*/  VIADD R13, R11, UR6 ;  /* 0x000000060b0d7c36 */ /* 0x010fe20008000000 */
[----:B------:R-:W-:Y:S01]  /*29ba0*/  @P5 STG.E.U8 desc[UR8][R8.64], R5 ;  /* 0x0000000508005986 */ /* 0x000fe2000c101108 */
[----:B---3--:R-:W-:Y:S01]  /*29bb0*/  ISETP.LT.AND P5, PT, R56, UR14, !P0 ;  /* 0x0000000e38007c0c */ /* 0x008fe2000c7a1270 */
[----:B------:R-:W1:Y:S02]  /*29bc0*/  LDCU UR6, c[0x0][0x3b8] ;  /* 0x00007700ff0677ac */ /* 0x000e640008000800 */
[----:B------:R3:W-:Y:S01]  /*29bd0*/  @P4 STG.E.U8 desc[UR8][R6.64], R17 ;  /* 0x0000001106004986 */ /* 0x0007e2000c101108 */
[----:B------:R-:W-:Y:S01]  /*29be0*/  ISETP.LT.AND P4, PT, R58, UR18, !P0 ;  /* 0x000000123a007c0c */ /* 0x000fe2000c781270 */
[----:B------:R-:W4:Y:S01]  /*29bf0*/  LDCU UR14, c[0x0][0x398] ;  /* 0x00007300ff0e77ac */ /* 0x000f220008000800 */
[----:B------:R-:W-:-:S02]  /*29c00*/  SHF.R.S32.HI R12, RZ, 0x1f, R13 ;  /* 0x0000001fff0c7819 */ /* 0x000fc4000001140d */
[C---:B------:R-:W-:Y:S01]  /*29c10*/  IADD3 R10, P0, PT, R13.reuse, R2, RZ ;  /* 0x000000020d0a7210 */ /* 0x040fe20007f1e0ff */
[----:B------:R-:W1:Y:S01]  /*29c20*/  LDCU UR18, c[0x0][0x398] ;  /* 0x00007300ff1277ac */ /* 0x000e620008000800 */
[----:B------:R-:W-:-:S03]  /*29c30*/  IADD3 R4, P6, PT, R13, R60, RZ ;  /* 0x0000003c0d047210 */ /* 0x000fc60007fde0ff */
[----:B------:R-:W-:Y:S01]  /*29c40*/  IMAD.X R11, R12, 0x1, R3, P0 ;  /* 0x000000010c0b7824 */ /* 0x000fe200000e0603 */
[----:B0-----:R-:W-:Y:S01]  /*29c50*/  ISETP.GE.AND P0, PT, R14, UR10, PT ;  /* 0x0000000a0e007c0c */ /* 0x001fe2000bf06270 */
[----:B------:R-:W0:Y:S01]  /*29c60*/  LDCU UR10, c[0x0][0x39c] ;  /* 0x00007380ff0a77ac */ /* 0x000e220008000800 */
[----:B---3--:R-:W-:Y:S01]  /*29c70*/  PRMT R7, R18, 0x7770, RZ ;  /* 0x0000777012077816 */ /* 0x008fe200000000ff */
[----:B------:R-:W-:Y:S01]  /*29c80*/  IMAD.X R5, R12, 0x1, R61, P6 ;  /* 0x000000010c057824 */ /* 0x000fe200030e063d */
[----:B------:R-:W-:Y:S01]  /*29c90*/  PRMT R15, R18, 0x7771, RZ ;  /* 0x00007771120f7816 */ /* 0x000fe200000000ff */
[----:B--2---:R-:W-:Y:S01]  /*29ca0*/  VIADD R13, R13, UR4 ;  /* 0x000000040d0d7c36 */ /* 0x004fe20008000000 */
        /* <DEDUP_REMOVED lines=8> */
[----:B------:R-:W-:-:S02]  /*29d30*/  IADD3 R8, P3, PT, R13, R2, RZ ;  /* 0x000000020d087210 */ /* 0x000fc40007f7e0ff */
[C---:B------:R-:W-:Y:S01]  /*29d40*/  IADD3 R6, P6, PT, R13.reuse, R60, RZ ;  /* 0x0000003c0d067210 */ /* 0x040fe20007fde0ff */
[----:B------:R-:W2:Y:S02]  /*29d50*/  LDCU UR16, c[0x0][0x398] ;  /* 0x00007300ff1077ac */ /* 0x000ea40008000800 */
[----:B------:R-:W-:Y:S01]  /*29d60*/  IMAD.X R9, R12, 0x1, R3, P3 ;  /* 0x000000010c097824 */ /* 0x000fe200018e0603 */
[----:B0-----:R-:W-:Y:S01]  /*29d70*/  ISETP.GE.AND P3, PT, R14, UR10, PT ;  /* 0x0000000a0e007c0c */ /* 0x001fe2000bf66270 */
[----:B------:R-:W0:Y:S01]  /*29d80*/  LDCU UR10, c[0x0][0x39c] ;  /* 0x00007380ff0a77ac */ /* 0x000e220008000800 */
[----:B---3--:R-:W-:Y:S01]  /*29d90*/  IMAD.X R7, R12, 0x1, R61, P6 ;  /* 0x000000010c077824 */ /* 0x008fe200030e063d */
[C---:B-1----:R-:W-:Y:S02]  /*29da0*/  PRMT R15, R18.reuse, 0x7772, RZ ;  /* 0x00007772120f7816 */ /* 0x042fe400000000ff */
[----:B------:R-:W-:Y:S01]  /*29db0*/  PRMT R11, R18, 0x7773, RZ ;  /* 0x00007773120b7816 */ /* 0x000fe200000000ff */
[----:B------:R-:W-:Y:S01]  /*29dc0*/  VIADD R13, R13, UR6 ;  /* 0x000000060d0d7c36 */ /* 0x000fe20008000000 */
[----:B------:R-:W1:Y:S01]  /*29dd0*/  LDCU UR6, c[0x0][0x3b8] ;  /* 0x00007700ff0677ac */ /* 0x000e620008000800 */
[----:B------:R3:W-:Y:S01]  /*29de0*/  @P5 STG.E.U8 desc[UR8][R8.64], R15 ;  /* 0x0000000f08005986 */ /* 0x0007e2000c101108 */
[----:B----4-:R-:W-:Y:S01]  /*29df0*/  ISETP.LT.AND P5, PT, R56, UR14, !P2 ;  /* 0x0000000e38007c0c */ /* 0x010fe2000d7a1270 */
[----:B------:R-:W-:Y:S01]  /*29e00*/  VIADD R12, R0, 0x31 ;  /* 0x00000031000c7836 */ /* 0x000fe20000000000 */
[----:B------:R-:W-:Y:S01]  /*29e10*/  SHF.R.S32.HI R10, RZ, 0x1f, R13 ;  /* 0x0000001fff0a7819 */ /* 0x000fe2000001140d */
[----:B------:R4:W-:Y:S01]  /*29e20*/  @P4 STG.E.U8 desc[UR8][R6.64], R11 ;  /* 0x0000000b06004986 */ /* 0x0009e2000c101108 */
[----:B------:R-:W-:Y:S01]  /*29e30*/  ISETP.LT.AND P4, PT, R58, UR18, !P2 ;  /* 0x000000123a007c0c */ /* 0x000fe2000d781270 */
[----:B------:R-:W1:Y:S01]  /*29e40*/  LDCU UR14, c[0x0][0x398] ;  /* 0x00007300ff0e77ac */ /* 0x000e620008000800 */
[C---:B------:R-:W-:Y:S01]  /*29e50*/  IADD3 R4, P2, PT, R13.reuse, R2, RZ ;  /* 0x000000020d047210 */ /* 0x040fe20007f5e0ff */
[----:B------:R-:W1:Y:S04]  /*29e60*/  LDCU UR18, c[0x0][0x398] ;  /* 0x00007300ff1277ac */ /* 0x000e680008000800 */
[----:B------:R-:W-:Y:S01]  /*29e70*/  IMAD.X R5, R10, 0x1, R3, P2 ;  /* 0x000000010a057824 */ /* 0x000fe200010e0603 */
[----:B0-----:R-:W-:Y:S01]  /*29e80*/  ISETP.GE.AND P2, PT, R12, UR10, PT ;  /* 0x0000000a0c007c0c */ /* 0x001fe2000bf46270 */
[----:B------:R-:W0:Y:S01]  /*29e90*/  LDCU UR10, c[0x0][0x39c] ;  /* 0x00007380ff0a77ac */ /* 0x000e220008000800 */
[----:B---3--:R-:W-:-:S02]  /*29ea0*/  IADD3 R8, P6, PT, R13, R60, RZ ;  /* 0x0000003c0d087210 */ /* 0x008fc40007fde0ff */
[C---:B------:R-:W-:Y:S02]  /*29eb0*/  PRMT R15, R19.reuse, 0x7770, RZ ;  /* 0x00007770130f7816 */ /* 0x040fe400000000ff */
[----:B----4-:R-:W-:Y:S01]  /*29ec0*/  PRMT R11, R19, 0x7771, RZ ;  /* 0x00007771130b7816 */ /* 0x010fe200000000ff */
[----:B------:R-:W-:Y:S02]  /*29ed0*/  IMAD.X R9, R10, 0x1, R61, P6 ;  /* 0x000000010a097824 */ /* 0x000fe400030e063d */
[----:B--2---:R-:W-:Y:S01]  /*29ee0*/  VIADD R13, R13, UR4 ;  /* 0x000000040d0d7c36 */ /* 0x004fe20008000000 */
[----:B------:R2:W-:Y:S01]  /*29ef0*/  @P5 STG.E.U8 desc[UR8][R4.64], R15 ;  /* 0x0000000f04005986 */ /* 0x0005e2000c101108 */
[----:B------:R-:W-:Y:S01]  /*29f00*/  ISETP.LT.AND P5, PT, R56, UR12, !P0 ;  /* 0x0000000c38007c0c */ /* 0x000fe2000c7a1270 */
[----:B------:R-:W-:Y:S01]  /*29f10*/  VIADD R12, R0, 0x32 ;  /* 0x00000032000c7836 */ /* 0x000fe20000000000 */
[----:B------:R-:W3:Y:S01]  /*29f20*/  LDCU UR4, c[0x0][0x3b8] ;  /* 0x00007700ff0477ac */ /* 0x000ee20008000800 */
[----:B------:R4:W-:Y:S01]  /*29f30*/  @P4 STG.E.U8 desc[UR8][R8.64], R11 ;  /* 0x0000000b08004986 */ /* 0x0009e2000c101108 */
[----:B------:R-:W-:-:S02]  /*29f40*/  ISETP.LT.AND P4, PT, R58, UR16, !P0 ;  /* 0x000000103a007c0c */ /* 0x000fc4000c781270 */
[----:B------:R-:W-:Y:S01]  /*29f50*/  SHF.R.S32.HI R10, RZ, 0x1f, R13 ;  /* 0x0000001fff0a7819 */ /* 0x000fe2000001140d */
[----:B------:R-:W3:Y:S01]  /*29f60*/  LDCU UR12, c[0x0][0x398] ;  /* 0x00007300ff0c77ac */ /* 0x000ee20008000800 */
[C---:B------:R-:W-:Y:S02]  /*29f70*/  IADD3 R6, P0, PT, R13.reuse, R2, RZ ;  /* 0x000000020d067210 */ /* 0x040fe40007f1e0ff */
[----:B--2---:R-:W-:Y:S01]  /*29f80*/  IADD3 R4, P6, PT, R13, R60, RZ ;  /* 0x0000003c0d047210 */ /* 0x004fe20007fde0ff */
[----:B------:R-:W2:Y:S02]  /*29f90*/  LDCU UR16, c[0x0][0x398] ;  /* 0x00007300ff1077ac */ /* 0x000ea40008000800 */
[----:B------:R-:W-:Y:S01]  /*29fa0*/  IMAD.X R7, R10, 0x1, R3, P0 ;  /* 0x000000010a077824 */ /* 0x000fe200000e0603 */
[----:B0-----:R-:W-:Y:S01]  /*29fb0*/  ISETP.GE.AND P0, PT, R12, UR10, PT ;  /* 0x0000000a0c007c0c */ /* 0x001fe2000bf06270 */
[----:B------:R-:W0:Y:S01]  /*29fc0*/  LDCU UR10, c[0x0][0x39c] ;  /* 0x00007380ff0a77ac */ /* 0x000e220008000800 */
[C---:B----4-:R-:W-:Y:S01]  /*29fd0*/  PRMT R11, R19.reuse, 0x7772, RZ ;  /* 0x00007772130b7816 */ /* 0x050fe200000000ff */
[----:B------:R-:W-:Y:S01]  /*29fe0*/  IMAD.X R5, R10, 0x1, R61, P6 ;  /* 0x000000010a057824 */ /* 0x000fe200030e063d */
[----:B------:R-:W-:Y:S01]  /*29ff0*/  PRMT R19, R19, 0x7773, RZ ;  /* 0x0000777313137816 */ /* 0x000fe200000000ff */
[----:B-1----:R-:W-:-:S02]  /*2a000*/  VIADD R9, R13, UR6 ;  /* 0x000000060d097c36 */ /* 0x002fc40008000000 */
[----:B------:R-:W-:Y:S01]  /*2a010*/  VIADD R14, R0, 0x33 ;  /* 0x00000033000e7836 */ /* 0x000fe20000000000 */
[----:B------:R1:W-:Y:S01]  /*2a020*/  @P5 STG.E.U8 desc[UR8][R6.64], R11 ;  /* 0x0000000b06005986 */ /* 0x0003e2000c101108 */
[----:B------:R-:W-:Y:S01]  /*2a030*/  ISETP.LT.AND P5, PT, R56, UR14, !P3 ;  /* 0x0000000e38007c0c */ /* 0x000fe2000dfa1270 */
[----:B------:R-:W4:Y:S02]  /*2a040*/  LDCU UR6, c[0x0][0x3b8] ;  /* 0x00007700ff0677ac */ /* 0x000f240008000800 */
[----:B------:R3:W-:Y:S01]  /*2a050*/  @P4 STG.E.U8 desc[UR8][R4.64], R19 ;  /* 0x0000001304004986 */ /* 0x0007e2000c101108 */
[----:B------:R-:W-:Y:S01]  /*2a060*/  ISETP.LT.AND P4, PT, R58, UR18, !P3 ;  /* 0x000000123a007c0c */ /* 0x000fe2000df81270 */
[----:B------:R-:W2:Y:S01]  /*2a070*/  LDCU UR14, c[0x0][0x398] ;  /* 0x00007300ff0e77ac */ /* 0x000ea20008000800 */
[----:B------:R-:W-:Y:S02]  /*2a080*/  SHF.R.S32.HI R8, RZ, 0x1f, R9 ;  /* 0x0000001fff087819 */ /* 0x000fe40000011409 */
[C---:B------:R-:W-:Y:S01]  /*2a090*/  IADD3 R12, P3, PT, R9.reuse, R2, RZ ;  /* 0x00000002090c7210 */ /* 0x040fe20007f7e0ff */
[----:B------:R-:W4:Y:S01]  /*2a0a0*/  LDCU UR18, c[0x0][0x398] ;  /* 0x00007300ff1277ac */ /* 0x000f220008000800 */
[----:B------:R-:W-:-:S03]  /*2a0b0*/  IADD3 R10, P6, PT, R9, R60, RZ ;  /* 0x0000003c090a7210 */ /* 0x000fc60007fde0ff */
[----:B------:R-:W-:Y:S01]  /*2a0c0*/  IMAD.X R13, R8, 0x1, R3, P3 ;  /* 0x00000001080d7824 */ /* 0x000fe200018e0603 */
[----:B0-----:R-:W-:Y:S01]  /*2a0d0*/  ISETP.GE.AND P3, PT, R14, UR10, PT ;  /* 0x0000000a0e007c0c */ /* 0x001fe2000bf66270 */
[----:B------:R-:W0:Y:S01]  /*2a0e0*/  LDCU UR10, c[0x0][0x39c] ;  /* 0x00007380ff0a77ac */ /* 0x000e220008000800 */
[----:B-1----:R-:W-:Y:S01]  /*2a0f0*/  PRMT R7, R20, 0x7770, RZ ;  /* 0x0000777014077816 */ /* 0x002fe200000000ff */
[----:B------:R-:W-:Y:S01]  /*2a100*/  IMAD.X R11, R8, 0x1, R61, P6 ;  /* 0x00000001080b7824 */ /* 0x000fe200030e063d */
[----:B------:R-:W-:Y:S01]  /*2a110*/  PRMT R15, R20, 0x7771, RZ ;  /* 0x00007771140f7816 */ /* 0x000fe200000000ff */
[----:B---3--:R-:W-:Y:S01]  /*2a120*/  VIADD R5, R9, UR4 ;  /* 0x0000000409057c36 */ /* 0x008fe20008000000 */
[----:B------:R-:W1:Y:S01]  /*2a130*/  LDCU UR4, c[0x0][0x3b8] ;  /* 0x00007700ff0477ac */ /* 0x000e620008000800 */
[----:B------:R3:W-:Y:S01]  /*2a140*/  @P5 STG.E.U8 desc[UR8][R12.64], R7 ;  /* 0x000000070c005986 */ /* 0x0007e2000c101108 */
[----:B------:R-:W-:Y:S01]  /*2a150*/  ISETP.LT.AND P5, PT, R56, UR12, !P2 ;  /* 0x0000000c38007c0c */ /* 0x000fe2000d7a1270 */
[----:B------:R-:W-:Y:S01]  /*2a160*/  VIADD R14, R0, 0x34 ;  /* 0x00000034000e7836 */ /* 0x000fe20000000000 */
[----:B------:R-:W-:Y:S01]  /*2a170*/  SHF.R.S32.HI R4, RZ, 0x1f, R5 ;  /* 0x0000001fff047819 */ /* 0x000fe20000011405 */
[----:B------:R4:W-:Y:S01]  /*2a180*/  @P4 STG.E.U8 desc[UR8][R10.64], R15 ;  /* 0x0000000f0a004986 */ /* 0x0009e2000c101108 */
[----:B--2---:R-:W-:Y:S01]  /*2a190*/  ISETP.LT.AND P4, PT, R58, UR16, !P2 ;  /* 0x000000103a007c0c */ /* 0x004fe2000d781270 */
[----:B------:R-:W2:Y:S01]  /*2a1a0*/  LDCU UR12, c[0x0][0x398] ;  /* 0x00007300ff0c77ac */ /* 0x000ea20008000800 */
[----:B------:R-:W-:-:S02]  /*2a1b0*/  IADD3 R8, P2, PT, R5, R2, RZ ;  /* 0x0000000205087210 */ /* 0x000fc40007f5e0ff */
[C---:B------:R-:W-:Y:S01]  /*2a1c0*/  IADD3 R6, P6, PT, R5.reuse, R60, RZ ;  /* 0x0000003c05067210 */ /* 0x040fe20007fde0ff */
[----:B------:R-:W1:Y:S02]  /*2a1d0*/  LDCU UR16, c[0x0][0x398] ;  /* 0x00007300ff1077ac */ /* 0x000e640008000800 */
[----:B------:R-:W-:Y:S01]  /*2a1e0*/  IMAD.X R9, R4, 0x1, R3, P2 ;  /* 0x0000000104097824 */ /* 0x000fe200010e0603 */
[----:B0-----:R-:W-:Y:S01]  /*2a1f0*/  ISETP.GE.AND P2, PT, R14, UR10, PT ;  /* 0x0000000a0e007c0c */ /* 0x001fe2000bf46270 */
[----:B------:R-:W0:Y:S01]  /*2a200*/  LDCU UR10, c[0x0][0x39c] ;  /* 0x00007380ff0a77ac */ /* 0x000e220008000800 */
[----:B---3--:R-:W-:Y:S01]  /*2a210*/  IMAD.X R7, R4, 0x1, R61, P6 ;  /* 0x0000000104077824 */ /* 0x008fe200030e063d */
[C---:B----4-:R-:W-:Y:S02]  /*2a220*/  PRMT R15, R20.reuse, 0x7772, RZ ;  /* 0x00007772140f7816 */ /* 0x050fe400000000ff */
[----:B------:R-:W-:Y:S01]  /*2a230*/  PRMT R13, R20, 0x7773, RZ ;  /* 0x00007773140d7816 */ /* 0x000fe200000000ff */
[----:B------:R-:W-:Y:S01]  /*2a240*/  VIADD R11, R5, UR6 ;  /* 0x00000006050b7c36 */ /* 0x000fe20008000000 */
[----:B------:R-:W3:Y:S01]  /*2a250*/  LDCU UR6, c[0x0][0x3b8] ;  /* 0x00007700ff0677ac */ /* 0x000ee20008000800 */
        /* <DEDUP_REMOVED lines=8> */
[----:B------:R-:W3:Y:S04]  /*2a2e0*/  LDCU UR18, c[0x0][0x398] ;  /* 0x00007300ff1277ac */ /* 0x000ee80008000800 */
[----:B------:R-:W-:Y:S01]  /*2a2f0*/  IMAD.X R5, R10, 0x1, R3, P0 ;  /* 0x000000010a057824 */ /* 0x000fe200000e0603 */
[----:B0-----:R-:W-:Y:S01]  /*2a300*/  ISETP.GE.AND P0, PT, R12, UR10, PT ;  /* 0x0000000a0c007c0c */ /* 0x001fe2000bf06270 */
[----:B------:R-:W0:Y:S01]  /*2a310*/  LDCU UR10, c[0x0][0x39c] ;  /* 0x00007380ff0a77ac */ /* 0x000e220008000800 */
[----:B----4-:R-:W-:-:S02]  /*2a320*/  IADD3 R8, P6, PT, R11, R60, RZ ;  /* 0x0000003c0b087210 */ /* 0x010fc40007fde0ff */
[C---:B------:R-:W-:Y:S02]  /*2a330*/  PRMT R15, R21.reuse, 0x7770, RZ ;  /* 0x00007770150f7816 */ /* 0x040fe400000000ff */
[----:B-1----:R-:W-:Y:S01]  /*2a340*/  PRMT R13, R21, 0x7771, RZ ;  /* 0x00007771150d7816 */ /* 0x002fe200000000ff */
        /* <DEDUP_REMOVED lines=10> */
[C---:B------:R-:W-:Y:S02]  /*2a3f0*/  IADD3 R6, P3, PT, R11.reuse, R2, RZ ;  /* 0x000000020b067210 */ /* 0x040fe40007f7e0ff */
[----:B-1----:R-:W-:Y:S01]  /*2a400*/  IADD3 R4, P6, PT, R11, R60, RZ ;  /* 0x0000003c0b047210 */ /* 0x002fe20007fde0ff */
[----:B------:R-:W1:Y:S02]  /*2a410*/  LDCU UR16, c[0x0][0x398] ;  /* 0x00007300ff1077ac */ /* 0x000e640008000800 */
[----:B------:R-:W-:Y:S01]  /*2a420*/  IMAD.X R7, R10, 0x1, R3, P3 ;  /* 0x000000010a077824 */ /* 0x000fe200018e0603 */
[----:B0-----:R-:W-:Y:S01]  /*2a430*/  ISETP.GE.AND P3, PT, R12, UR10, PT ;  /* 0x0000000a0c007c0c */ /* 0x001fe2000bf66270 */
[----:B------:R-:W0:Y:S01]  /*2a440*/  LDCU UR10, c[0x0][0x39c] ;  /* 0x00007380ff0a77ac */ /* 0x000e220008000800 */
[C---:B----4-:R-:W-:Y:S01]  /*2a450*/  PRMT R13, R21.reuse, 0x7772, RZ ;  /* 0x00007772150d7816 */ /* 0x050fe200000000ff */
[----:B------:R-:W-:Y:S01]  /*2a460*/  IMAD.X R5, R10, 0x1, R61, P6 ;  /* 0x000000010a057824 */ /* 0x000fe200030e063d */
[----:B------:R-:W-:Y:S01]  /*2a470*/  PRMT R21, R21, 0x7773, RZ ;  /* 0x0000777315157816 */ /* 0x000fe200000000ff */
[----:B---3--:R-:W-:Y:S01]  /*2a480*/  VIADD R11, R11, UR6 ;  /* 0x000000060b0b7c36 */ /* 0x008fe20008000000 */
[----:B------:R-:W-:Y:S01]  /*2a490*/  PRMT R15, R22, 0x7770, RZ ;  /* 0x00007770160f7816 */ /* 0x000fe200000000ff */
[----:B------:R3:W-:Y:S01]  /*2a4a0*/  @P5 STG.E.U8 desc[UR8][R6.64], R13 ;  /* 0x0000000d06005986 */ /* 0x0007e2000c101108 */
[----:B------:R-:W-:Y:S01]  /*2a4b0*/  ISETP.LT.AND P5, PT, R56, UR14, !P2 ;  /* 0x0000000e38007c0c */ /* 0x000fe2000d7a1270 */
        /* <DEDUP_REMOVED lines=11> */
[----:B------:R-:W-:Y:S01]  /*2a570*/  PRMT R13, R22, 0x7771, RZ ;  /* 0x00007771160d7816 */ /* 0x000fe200000000ff */
[----:B--2---:R-:W-:Y:S01]  /*2a580*/  VIADD R11, R11, UR4 ;  /* 0x000000040b0b7c36 */ /* 0x004fe20008000000 */
[----:B------:R2:W-:Y:S01]  /*2a590*/  @P5 STG.E.U8 desc[UR8][R8.64], R15 ;  /* 0x0000000f08005986 */ /* 0x0005e2000c101108 */
[----:B------:R-:W-:Y:S01]  /*2a5a0*/  IMAD.X R7, R10, 0x1, R61, P6 ;  /* 0x000000010a077824 */ /* 0x000fe200030e063d */
[----:B------:R-:W-:Y:S01]  /*2a5b0*/  ISETP.LT.AND P5, PT, R56, UR12, !P0 ;  /* 0x0000000c38007c0c */ /* 0x000fe2000c7a1270 */
[----:B------:R-:W3:Y:S01]  /*2a5c0*/  LDCU UR18, c[0x0][0x398] ;  /* 0x00007300ff1277ac */ /* 0x000ee20008000800 */
[----:B------:R-:W-:Y:S02]  /*2a5d0*/  SHF.R.S32.HI R10, RZ, 0x1f, R11 ;  /* 0x0000001fff0a7819 */ /* 0x000fe4000001140b */
[----:B------:R3:W-:Y:S01]  /*2a5e0*/  @P4 STG.E.U8 desc[UR8][R6.64], R13 ;  /* 0x0000000d06004986 */ /* 0x0007e2000c101108 */
[----:B-1----:R-:W-:Y:S01]  /*2a5f0*/  ISETP.LT.AND P4, PT, R58, UR16, !P0 ;  /* 0x000000103a007c0c */ /* 0x002fe2000c781270 */
[----:B------:R-:W-:Y:S01]  /*2a600*/  VIADD R12, R0, 0x38 ;  /* 0x00000038000c7836 */ /* 0x000fe20000000000 */
[C---:B----4-:R-:W-:Y:S01]  /*2a610*/  IADD3 R4, P0, PT, R11.reuse, R2, RZ ;  /* 0x000000020b047210 */ /* 0x050fe20007f1e0ff */
[----:B------:R-:W1:Y:S01]  /*2a620*/  LDCU UR4, c[0x0][0x3b8] ;  /* 0x00007700ff0477ac */ /* 0x000e620008000800 */
[----:B--2---:R-:W-:-:S03]  /*2a630*/  IADD3 R8, P6, PT, R11, R60, RZ ;  /* 0x0000003c0b087210 */ /* 0x004fc60007fde0ff */
[----:B------:R-:W-:Y:S01]  /*2a640*/  IMAD.X R5, R10, 0x1, R3, P0 ;  /* 0x000000010a057824 */ /* 0x000fe200000e0603 */
[----:B0-----:R-:W-:Y:S01]  /*2a650*/  ISETP.GE.AND P0, PT, R12, UR10, PT ;  /* 0x0000000a0c007c0c */ /* 0x001fe2000bf06270 */
[----:B------:R-:W0:Y:S01]  /*2a660*/  LDCU UR10, c[0x0][0x39c] ;  /* 0x00007380ff0a77ac */ /* 0x000e220008000800 */
[----:B------:R-:W-:Y:S01]  /*2a670*/  PRMT R15, R22, 0x7772, RZ ;  /* 0x00007772160f7816 */ /* 0x000fe200000000ff */
[----:B------:R-:W-:Y:S01]  /*2a680*/  IMAD.X R9, R10, 0x1, R61, P6 ;  /* 0x000000010a097824 */ /* 0x000fe200030e063d */
[----:B---3--:R-:W-:Y:S01]  /*2a690*/  PRMT R13, R22, 0x7773, RZ ;  /* 0x00007773160d7816 */ /* 0x008fe200000000ff */
[----:B------:R-:W-:Y:S01]  /*2a6a0*/  VIADD R11, R11, UR6 ;  /* 0x000000060b0b7c36 */ /* 0x000fe20008000000 */
[----:B------:R-:W2:Y:S01]  /*2a6b0*/  LDCU UR12, c[0x0][0x398] ;  /* 0x00007300ff0c77ac */ /* 0x000ea20008000800 */
[----:B------:R3:W-:Y:S01]  /*2a6c0*/  @P5 STG.E.U8 desc[UR8][R4.64], R15 ;  /* 0x0000000f04005986 */ /* 0x0007e2000c101108 */
[----:B------:R-:W-:Y:S01]  /*2a6d0*/  ISETP.LT.AND P5, PT, R56, UR14, !P3 ;  /* 0x0000000e38007c0c */ /* 0x000fe2000dfa1270 */
[----:B------:R-:W-:Y:S01]  /*2a6e0*/  VIADD R12, R0, 0x39 ;  /* 0x00000039000c7836 */ /* 0x000fe20000000000 */
[----:B------:R-:W4:Y:S01]  /*2a6f0*/  LDCU UR16, c[0x0][0x398] ;  /* 0x00007300ff1077ac */ /* 0x000f220008000800 */
[----:B------:R1:W-:Y:S01]  /*2a700*/  @P4 STG.E.U8 desc[UR8][R8.64], R13 ;  /* 0x0000000d08004986 */ /* 0x0003e2000c101108 */
[----:B------:R-:W-:-:S02]  /*2a710*/  ISETP.LT.AND P4, PT, R58, UR18, !P3 ;  /* 0x000000123a007c0c */ /* 0x000fc4000df81270 */
[----:B------:R-:W-:Y:S01]  /*2a720*/  SHF.R.S32.HI R10, RZ, 0x1f, R11 ;  /* 0x0000001fff0a7819 */ /* 0x000fe2000001140b */
[----:B------:R-:W4:Y:S01]  /*2a730*/  LDCU UR6, c[0x0][0x3b8] ;  /* 0x00007700ff0677ac */ /* 0x000f220008000800 */
[C---:B------:R-:W-:Y:S02]  /*2a740*/  IADD3 R6, P3, PT, R11.reuse, R2, RZ ;  /* 0x000000020b067210 */ /* 0x040fe40007f7e0ff */
[----:B---3--:R-:W-:Y:S01]  /*2a750*/  IADD3 R4, P6, PT, R11, R60, RZ ;  /* 0x0000003c0b047210 */ /* 0x008fe20007fde0ff */
[----:B------:R-:W3:Y:S02]  /*2a760*/  LDCU UR14, c[0x0][0x398] ;  /* 0x00007300ff0e77ac */ /* 0x000ee40008000800 */
[----:B------:R-:W-:Y:S01]  /*2a770*/  IMAD.X R7, R10, 0x1, R3, P3 ;  /* 0x000000010a077824 */ /* 0x000fe200018e0603 */
[----:B0-----:R-:W-:Y:S01]  /*2a780*/  ISETP.GE.AND P3, PT, R12, UR10, PT ;  /* 0x0000000a0c007c0c */ /* 0x001fe2000bf66270 */
[----:B------:R-:W0:Y:S01]  /*2a790*/  LDCU UR10, c[0x0][0x39c] ;  /* 0x00007380ff0a77ac */ /* 0x000e220008000800 */
[C---:B------:R-:W-:Y:S01]  /*2a7a0*/  PRMT R15, R23.reuse, 0x7770, RZ ;  /* 0x00007770170f7816 */ /* 0x040fe200000000ff */
[----:B------:R-:W-:Y:S01]  /*2a7b0*/  IMAD.X R5, R10, 0x1, R61, P6 ;  /* 0x000000010a057824 */ /* 0x000fe200030e063d */
[----:B-1----:R-:W-:Y:S01]  /*2a7c0*/  PRMT R13, R23, 0x7771, RZ ;  /* 0x00007771170d7816 */ /* 0x002fe200000000ff */
[----:B------:R-:W-:Y:S01]  /*2a7d0*/  VIADD R11, R11, UR4 ;  /* 0x000000040b0b7c36 */ /* 0x000fe20008000000 */
[----:B------:R-:W1:Y:S01]  /*2a7e0*/  LDCU UR18, c[0x0][0x398] ;  /* 0x00007300ff1277ac */ /* 0x000e620008000800 */
[----:B------:R0:W-:Y:S01]  /*2a7f0*/  @P5 STG.E.U8 desc[UR8][R6.64], R15 ;  /* 0x0000000f06005986 */ /* 0x0001e2000c101108 */
[----:B--2---:R-:W-:Y:S01]  /*2a800*/  ISETP.LT.AND P5, PT, R56, UR12, !P2 ;  /* 0x0000000c38007c0c */ /* 0x004fe2000d7a1270 */
[----:B------:R-:W-:Y:S01]  /*2a810*/  VIADD R12, R0, 0x3a ;  /* 0x0000003a000c7836 */ /* 0x000fe20000000000 */
[----:B------:R-:W-:Y:S01]  /*2a820*/  SHF.R.S32.HI R10, RZ, 0x1f, R11 ;  /* 0x0000001fff0a7819 */ /* 0x000fe2000001140b */
[----:B------:R2:W-:Y:S01]  /*2a830*/  @P4 STG.E.U8 desc[UR8][R4.64], R13 ;  /* 0x0000000d04004986 */ /* 0x0005e2000c101108 */
[----:B----4-:R-:W-:Y:S01]  /*2a840*/  ISETP.LT.AND P4, PT, R58, UR16, !P2 ;  /* 0x000000103a007c0c */ /* 0x010fe2000d781270 */
[----:B------:R-:W4:Y:S01]  /*2a850*/  LDCU UR4, c[0x0][0x3b8] ;  /* 0x00007700ff0477ac */ /* 0x000f220008000800 */
[C---:B------:R-:W-:Y:S01]  /*2a860*/  IADD3 R8, P2, PT, R11.reuse, R2, RZ ;  /* 0x000000020b087210 */ /* 0x040fe20007f5e0ff */
[----:B------:R-:W1:Y:S04]  /*2a870*/  LDCU UR12, c[0x0][0x398] ;  /* 0x00007300ff0c77ac */ /* 0x000e680008000800 */
[----:B------:R-:W-:Y:S01]  /*2a880*/  IMAD.X R9, R10, 0x1, R3, P2 ;  /* 0x000000010a097824 */ /* 0x000fe200010e0603 */
[----:B0-----:R-:W-:Y:S01]  /*2a890*/  ISETP.GE.AND P2, PT, R12, UR10, PT ;  /* 0x0000000a0c007c0c */ /* 0x001fe2000bf46270 */
[----:B------:R-:W0:Y:S01]  /*2a8a0*/  LDCU UR10, c[0x0][0x39c] ;  /* 0x00007380ff0a77ac */ /* 0x000e220008000800 */
[----:B------:R-:W-:-:S02]  /*2a8b0*/  IADD3 R6, P6, PT, R11, R60, RZ ;  /* 0x0000003c0b067210 */ /* 0x000fc40007fde0ff */
[C---:B--2---:R-:W-:Y:S01]  /*2a8c0*/  PRMT R13, R23.reuse, 0x7772, RZ ;  /* 0x00007772170d7816 */ /* 0x044fe200000000ff */
[----:B------:R-:W2:Y:S01]  /*2a8d0*/  LDCU UR16, c[0x0][0x398] ;  /* 0x00007300ff1077ac */ /* 0x000ea20008000800 */
[----:B------:R-:W-:Y:S01]  /*2a8e0*/  PRMT R23, R23, 0x7773, RZ ;  /* 0x0000777317177816 */ /* 0x000fe200000000ff */
[----:B------:R-:W-:Y:S02]  /*2a8f0*/  IMAD.X R7, R10, 0x1, R61, P6 ;  /* 0x000000010a077824 */ /* 0x000fe400030e063d */
[----:B------:R-:W-:Y:S01]  /*2a900*/  VIADD R11, R11, UR6 ;  /* 0x000000060b0b7c36 */ /* 0x000fe20008000000 */
[----:B------:R0:W-:Y:S01]  /*2a910*/  @P5 STG.E.U8 desc[UR8][R8.64], R13 ;  /* 0x0000000d08005986 */ /* 0x0001e2000c101108 */
[----:B---3--:R-:W-:Y:S01]  /*2a920*/  ISETP.LT.AND P5, PT, R56, UR14, !P0 ;  /* 0x0000000e38007c0c */ /* 0x008fe2000c7a1270 */
[----:B------:R-:W-:Y:S01]  /*2a930*/  VIADD R12, R0, 0x3b ;  /* 0x0000003b000c7836 */ /* 0x000fe20000000000 */
[----:B------:R-:W-:Y:S01]  /*2a940*/  PRMT R15, R24, 0x7770, RZ ;  /* 0x00007770180f7816 */ /* 0x000fe200000000ff */
[----:B------:R3:W-:Y:S01]  /*2a950*/  @P4 STG.E.U8 desc[UR8][R6.64], R23 ;  /* 0x0000001706004986 */ /* 0x0007e2000c101108 */
[----:B-1----:R-:W-:Y:S01]  /*2a960*/  ISETP.LT.AND P4, PT, R58, UR18, !P0 ;  /* 0x000000123a007c0c */ /* 0x002fe2000c781270 */
[----:B------:R-:W1:Y:S01]  /*2a970*/  LDCU UR6, c[0x0][0x3b8] ;  /* 0x00007700ff0677ac */ /* 0x000e620008000800 */
[----:B------:R-:W-:-:S02]  /*2a980*/  SHF.R.S32.HI R10, RZ, 0x1f, R11 ;  /* 0x0000001fff0a7819 */ /* 0x000fc4000001140b */
[C---:B------:R-:W-:Y:S01]  /*2a990*/  IADD3 R4, P0, PT, R11.reuse, R2, RZ ;  /* 0x000000020b047210 */ /* 0x040fe20007f1e0ff */
[----:B------:R-:W1:Y:S01]  /*2a9a0*/  LDCU UR14, c[0x0][0x398] ;  /* 0x00007300ff0e77ac */ /* 0x000e620008000800 */
[----:B0-----:R-:W-:-:S03]  /*2a9b0*/  IADD3 R8, P6, PT, R11, R60, RZ ;  /* 0x0000003c0b087210 */ /* 0x001fc60007fde0ff */
[----:B------:R-:W-:Y:S01]  /*2a9c0*/  IMAD.X R5, R10, 0x1, R3, P0 ;  /* 0x000000010a057824 */ /* 0x000fe200000e0603 */
[----:B------:R-:W-:Y:S01]  /*2a9d0*/  ISETP.GE.AND P0, PT, R12, UR10, PT ;  /* 0x0000000a0c007c0c */ /* 0x000fe2000bf06270 */
[----:B------:R-:W0:Y:S01]  /*2a9e0*/  LDCU UR10, c[0x0][0x39c] ;  /* 0x00007380ff0a77ac */ /* 0x000e220008000800 */
[----:B------:R-:W-:Y:S01]  /*2a9f0*/  IMAD.X R9, R10, 0x1, R61, P6 ;  /* 0x000000010a097824 */ /* 0x000fe200030e063d */
[----:B------:R-:W-:Y:S01]  /*2aa00*/  PRMT R13, R24, 0x7771, RZ ;  /* 0x00007771180d7816 */ /* 0x000fe200000000ff */
[----:B----4-:R-:W-:Y:S01]  /*2aa10*/  VIADD R11, R11, UR4 ;  /* 0x000000040b0b7c36 */ /* 0x010fe20008000000 */
[----:B------:R4:W-:Y:S01]  /*2aa20*/  @P5 STG.E.U8 desc[UR8][R4.64], R15 ;  /* 0x0000000f04005986 */ /* 0x0009e2000c101108 */
[----:B------:R-:W-:Y:S01]  /*2aa30*/  ISETP.LT.AND P5, PT, R56, UR12, !P3 ;  /* 0x0000000c38007c0c */ /* 0x000fe2000dfa1270 */
[----:B------:R-:W1:Y:S02]  /*2aa40*/  LDCU UR18, c[0x0][0x398] ;  /* 0x00007300ff1277ac */ /* 0x000e640008000800 */
[----:B------:R0:W-:Y:S01]  /*2aa50*/  @P4 STG.E.U8 desc[UR8][R8.64], R13 ;  /* 0x0000000d08004986 */ /* 0x0001e2000c101108 */
[----:B--2---:R-:W-:Y:S01]  /*2aa60*/  ISETP.LT.AND P4, PT, R58, UR16, !P3 ;  /* 0x000000103a007c0c */ /* 0x004fe2000df81270 */
[----:B------:R-:W-:Y:S01]  /*2aa70*/  VIADD R12, R0, 0x3c ;  /* 0x0000003c000c7836 */ /* 0x000fe20000000000 */
[----:B------:R-:W-:Y:S01]  /*2aa80*/  SHF.R.S32.HI R10, RZ, 0x1f, R11 ;  /* 0x0000001fff0a7819 */ /* 0x000fe2000001140b */
[----:B------:R-:W2:Y:S01]  /*2aa90*/  LDCU UR4, c[0x0][0x3b8] ;  /* 0x00007700ff0477ac */ /* 0x000ea20008000800 */
[----:B---3--:R-:W-:-:S02]  /*2aaa0*/  IADD3 R6, P3, PT, R11, R2, RZ ;  /* 0x000000020b067210 */ /* 0x008fc40007f7e0ff */
[C---:B----4-:R-:W-:Y:S01]  /*2aab0*/  IADD3 R4, P6, PT, R11.reuse, R60, RZ ;  /* 0x0000003c0b047210 */ /* 0x050fe20007fde0ff */
[----:B------:R-:W3:Y:S02]  /*2aac0*/  LDCU UR12, c[0x0][0x398] ;  /* 0x00007300ff0c77ac */ /* 0x000ee40008000800 */
[----:B------:R-:W-:Y:S01]  /*2aad0*/  IMAD.X R7, R10, 0x1, R3, P3 ;  /* 0x000000010a077824 */ /* 0x000fe200018e0603 */
[----:B0-----:R-:W-:Y:S01]  /*2aae0*/  ISETP.GE.AND P3, PT, R12, UR10, PT ;  /* 0x0000000a0c007c0c */ /* 0x001fe2000bf66270 */
        /* <DEDUP_REMOVED lines=8> */
[----:B------:R-:W-:Y:S01]  /*2ab70*/  VIADD R12, R0, 0x3d ;  /* 0x0000003d000c7836 */ /* 0x000fe20000000000 */
[----:B------:R-:W-:Y:S01]  /*2ab80*/  SHF.R.S32.HI R10, RZ, 0x1f, R11 ;  /* 0x0000001fff0a7819 */ /* 0x000fe2000001140b */
[----:B------:R1:W-:Y:S01]  /*2ab90*/  @P4 STG.E.U8 desc[UR8][R4.64], R13 ;  /* 0x0000000d04004986 */ /* 0x0003e2000c101108 */
[----:B------:R-:W-:Y:S01]  /*2aba0*/  ISETP.LT.AND P4, PT, R58, UR18, !P2 ;  /* 0x000000123a007c0c */ /* 0x000fe2000d781270 */
[----:B------:R-:W3:Y:S01]  /*2abb0*/  LDCU UR6, c[0x0][0x3b8] ;  /* 0x00007700ff0677ac */ /* 0x000ee20008000800 */
        /* <DEDUP_REMOVED lines=8> */
[----:B------:R-:W-:Y:S01]  /*2ac40*/  IMAD.X R7, R10, 0x1, R61, P6 ;  /* 0x000000010a077824 */ /* 0x000fe200030e063d */
[----:B------:R-:W1:Y:S01]  /*2ac50*/  LDCU UR18, c[0x0][0x398] ;  /* 0x00007300ff1277ac */ /* 0x000e620008000800 */
[----:B--2---:R-:W-:Y:S01]  /*2ac60*/  VIADD R11, R11, UR4 ;  /* 0x000000040b0b7c36 */ /* 0x004fe20008000000 */
[----:B------:R2:W-:Y:S01]  /*2ac70*/  @P5 STG.E.U8 desc[UR8][R8.64], R15 ;  /* 0x0000000f08005986 */ /* 0x0005e2000c101108 */
[----:B---3--:R-:W-:Y:S01]  /*2ac80*/  ISETP.LT.AND P5, PT, R56, UR12, !P0 ;  /* 0x0000000c38007c0c */ /* 0x008fe2000c7a1270 */
[----:B------:R-:W-:Y:S01]  /*2ac90*/  VIADD R12, R0, 0x3e ;  /* 0x0000003e000c7836 */ /* 0x000fe20000000000 */
[----:B------:R-:W3:Y:S01]  /*2aca0*/  LDCU UR4, c[0x0][0x3b8] ;  /* 0x00007700ff0477ac */ /* 0x000ee20008000800 */
[----:B------:R4:W-:Y:S01]  /*2acb0*/  @P4 STG.E.U8 desc[UR8][R6.64], R13 ;  /* 0x0000000d06004986 */ /* 0x0009e2000c101108 */
[----:B------:R-:W-:-:S02]  /*2acc0*/  ISETP.LT.AND P4, PT, R58, UR16, !P0 ;  /* 0x000000103a007c0c */ /* 0x000fc4000c781270 */
[----:B------:R-:W-:Y:S01]  /*2acd0*/  SHF.R.S32.HI R10, RZ, 0x1f, R11 ;  /* 0x0000001fff0a7819 */ /* 0x000fe2000001140b */
[----:B------:R-:W1:Y:S01]  /*2ace0*/  LDCU UR12, c[0x0][0x398] ;  /* 0x00007300ff0c77ac */ /* 0x000e620008000800 */
        /* <DEDUP_REMOVED lines=9> */
[----:B------:R-:W-:Y:S01]  /*2ad80*/  VIADD R11, R11, UR6 ;  /* 0x000000060b0b7c36 */ /* 0x000fe20008000000 */
[----:B------:R-:W-:Y:S01]  /*2ad90*/  PRMT R15, R26, 0x7770, RZ ;  /* 0x000077701a0f7816 */ /* 0x000fe200000000ff */
[----:B------:R4:W-:Y:S01]  /*2ada0*/  @P5 STG.E.U8 desc[UR8][R4.64], R13 ;  /* 0x0000000d04005986 */ /* 0x0009e2000c101108 */
[----:B------:R-:W-:Y:S01]  /*2adb0*/  ISETP.LT.AND P5, PT, R56, UR14, !P3 ;  /* 0x0000000e38007c0c */ /* 0x000fe2000dfa1270 */
[----:B------:R-:W-:Y:S01]  /*2adc0*/  VIADD R12, R0, 0x3f ;  /* 0x0000003f000c7836 */ /* 0x000fe20000000000 */
[----:B------:R-:W-:Y:S01]  /*2add0*/  SHF.R.S32.HI R10, RZ, 0x1f, R11 ;  /* 0x0000001fff0a7819 */ /* 0x000fe2000001140b */
[----:B------:R2:W-:Y:S01]  /*2ade0*/  @P4 STG.E.U8 desc[UR8][R8.64], R25 ;  /* 0x0000001908004986 */ /* 0x0005e2000c101108 */
[----:B-1----:R-:W-:Y:S01]  /*2adf0*/  ISETP.LT.AND P4, PT, R58, UR18, !P3 ;  /* 0x000000123a007c0c */ /* 0x002fe2000df81270 */
[----:B------:R-:W1:Y:S01]  /*2ae00*/  LDCU UR6, c[0x0][0x3b8] ;  /* 0x00007700ff0677ac */ /* 0x000e620008000800 */
[C---:B------:R-:W-:Y:S01]  /*2ae10*/  IADD3 R6, P3, PT, R11.reuse, R2, RZ ;  /* 0x000000020b067210 */ /* 0x040fe20007f7e0ff */
[----:B------:R-:W1:Y:S04]  /*2ae20*/  LDCU UR14, c[0x0][0x398] ;  /* 0x00007300ff0e77ac */ /* 0x000e680008000800 */
[----:B------:R-:W-:Y:S01]  /*2ae30*/  IMAD.X R7, R10, 0x1, R3, P3 ;  /* 0x000000010a077824 */ /* 0x000fe200018e0603 */
[----:B0-----:R-:W-:Y:S01]  /*2ae40*/  ISETP.GE.AND P3, PT, R12, UR10, PT ;  /* 0x0000000a0c007c0c */ /* 0x001fe2000bf66270 */
[----:B------:R-:W0:Y:S01]  /*2ae50*/  LDCU UR10, c[0x0][0x39c] ;  /* 0x00007380ff0a77ac */ /* 0x000e220008000800 */
[----:B----4-:R-:W-:-:S02]  /*2ae60*/  IADD3 R4, P6, PT, R11, R60, RZ ;  /* 0x0000003c0b047210 */ /* 0x010fc40007fde0ff */
[----:B------:R-:W-:Y:S01]  /*2ae70*/  PRMT R13, R26, 0x7771, RZ ;  /* 0x000077711a0d7816 */ /* 0x000fe200000000ff */
[----:B---3--:R-:W-:Y:S01]  /*2ae80*/  VIADD R11, R11, UR4 ;  /* 0x000000040b0b7c36 */ /* 0x008fe20008000000 */
[----:B------:R3:W-:Y:S01]  /*2ae90*/  @P5 STG.E.U8 desc[UR8][R6.64], R15 ;  /* 0x0000000f06005986 */ /* 0x0007e2000c101108 */
[----:B------:R-:W-:Y:S01]  /*2aea0*/  IMAD.X R5, R10, 0x1, R61, P6 ;  /* 0x000000010a057824 */ /* 0x000fe200030e063d */
[----:B------:R-:W-:Y:S01]  /*2aeb0*/  ISETP.LT.AND P5, PT, R56, UR12, !P2 ;  /* 0x0000000c38007c0c */ /* 0x000fe2000d7a1270 */
[----:B------:R-:W4:Y:S01]  /*2aec0*/  LDCU UR18, c[0x0][0x398] ;  /* 0x00007300ff1277ac */ /* 0x000f220008000800 */
[----:B------:R-:W-:Y:S02]  /*2aed0*/  SHF.R.S32.HI R10, RZ, 0x1f, R11 ;  /* 0x0000001fff0a7819 */ /* 0x000fe4000001140b */
[----:B------:R1:W-:Y:S01]  /*2aee0*/  @P4 STG.E.U8 desc[UR8][R4.64], R13 ;  /* 0x0000000d04004986 */ /* 0x0003e2000c101108 */
[----:B--2---:R-:W-:Y:S01]  /*2aef0*/  ISETP.LT.AND P4, PT, R58, UR16, !P2 ;  /* 0x000000103a007c0c */ /* 0x004fe2000d781270 */
[----:B------:R-:W-:Y:S01]  /*2af00*/  VIADD R12, R0, 0x40 ;  /* 0x00000040000c7836 */ /* 0x000fe20000000000 */
[C---:B------:R-:W-:Y:S01]  /*2af10*/  IADD3 R8, P2, PT, R11.reuse, R2, RZ ;  /* 0x000000020b087210 */ /* 0x040fe20007f5e0ff */
[----:B------:R-:W2:Y:S01]  /*2af20*/  LDCU UR4, c[0x0][0x3b8] ;  /* 0x00007700ff0477ac */ /* 0x000ea20008000800 */
[----:B---3--:R-:W-:-:S03]  /*2af30*/  IADD3 R6, P6, PT, R11, R60, RZ ;  /* 0x0000003c0b067210 */ /* 0x008fc60007fde0ff */
[----:B------:R-:W-:Y:S01]  /*2af40*/  IMAD.X R9, R10, 0x1, R3, P2 ;  /* 0x000000010a097824 */ /* 0x000fe200010e0603 */
[----:B0-----:R-:W-:Y:S01]  /*2af50*/  ISETP.GE.AND P2, PT, R12, UR10, PT ;  /* 0x0000000a0c007c0c */ /* 0x001fe2000bf46270 */
[----:B------:R-:W0:Y:S01]  /*2af60*/  LDCU UR10, c[0x0][0x39c] ;  /* 0x00007380ff0a77ac */ /* 0x000e220008000800 */
[----:B------:R-:W-:Y:S01]  /*2af70*/  PRMT R15, R26, 0x7772, RZ ;  /* 0x000077721a0f7816 */ /* 0x000fe200000000ff */
[----:B------:R-:W-:Y:S01]  /*2af80*/  IMAD.X R7, R10, 0x1, R61, P6 ;  /* 0x000000010a077824 */ /* 0x000fe200030e063d */
[----:B-1----:R-:W-:Y:S01]  /*2af90*/  PRMT R13, R26, 0x7773, RZ ;  /* 0x000077731a0d7816 */ /* 0x002fe200000000ff */
[----:B------:R-:W-:Y:S01]  /*2afa0*/  VIADD R11, R11, UR6 ;  /* 0x000000060b0b7c36 */ /* 0x000fe20008000000 */
[----:B------:R-:W1:Y:S01]  /*2afb0*/  LDCU UR12, c[0x0][0x398] ;  /* 0x00007300ff0c77ac */ /* 0x000e620008000800 */
[----:B------:R3:W-:Y:S01]  /*2afc0*/  @P5 STG.E.U8 desc[UR8][R8.64], R15 ;  /* 0x0000000f08005986 */ /* 0x0007e2000c101108 */
[----:B------:R-:W-:Y:S01]  /*2afd0*/  ISETP.LT.AND P5, PT, R56, UR14, !P0 ;  /* 0x0000000e38007c0c */ /* 0x000fe2000c7a1270 */
[----:B------:R-:W-:Y:S01]  /*2afe0*/  VIADD R12, R0, 0x41 ;  /* 0x00000041000c7836 */ /* 0x000fe20000000000 */
[----:B------:R-:W1:Y:S01]  /*2aff0*/  LDCU UR16, c[0x0][0x398] ;  /* 0x00007300ff1077ac */ /* 0x000e620008000800 */
[----:B------:R2:W-:Y:S01]  /*2b000*/  @P4 STG.E.U8 desc[UR8][R6.64], R13 ;  /* 0x0000000d06004986 */ /* 0x0005e2000c101108 */
[----:B----4-:R-:W-:-:S02]  /*2b010*/  ISETP.LT.AND P4, PT, R58, UR18, !P0 ;  /* 0x000000123a007c0c */ /* 0x010fc4000c781270 */
        /* <DEDUP_REMOVED lines=14> */
[----:B-1----:R-:W-:Y:S01]  /*2b100*/  ISETP.LT.AND P5, PT, R56, UR12, !P3 ;  /* 0x0000000c38007c0c */ /* 0x002fe2000dfa1270 */
        /* <DEDUP_REMOVED lines=11> */
[C---:B-1----:R-:W-:Y:S01]  /*2b1c0*/  PRMT R13, R27.reuse, 0x7772, RZ ;  /* 0x000077721b0d7816 */ /* 0x042fe200000000ff */
[----:B------:R-:W1:Y:S01]  /*2b1d0*/  LDCU UR16, c[0x0][0x398] ;  /* 0x00007300ff1077ac */ /* 0x000e620008000800 */
[----:B------:R-:W-:Y:S01]  /*2b1e0*/  PRMT R27, R27, 0x7773, RZ ;  /* 0x000077731b1b7816 */ /* 0x000fe200000000ff */
[----:B------:R-:W-:Y:S02]  /*2b1f0*/  IMAD.X R5, R10, 0x1, R61, P6 ;  /* 0x000000010a057824 */ /* 0x000fe400030e063d */
[----:B----4-:R-:W-:Y:S01]  /*2b200*/  VIADD R11, R11, UR6 ;  /* 0x000000060b0b7c36 */ /* 0x010fe20008000000 */
[----:B------:R4:W-:Y:S01]  /*2b210*/  @P5 STG.E.U8 desc[UR8][R6.64], R13 ;  /* 0x0000000d06005986 */ /* 0x0009e2000c101108 */
[----:B---3--:R-:W-:Y:S01]  /*2b220*/  ISETP.LT.AND P5, PT, R56, UR14, !P2 ;  /* 0x0000000e38007c0c */ /* 0x008fe2000d7a1270 */
[----:B------:R-:W-:Y:S01]  /*2b230*/  VIADD R12, R0, 0x43 ;  /* 0x00000043000c7836 */ /* 0x000fe20000000000 */
[----:B------:R-:W-:Y:S01]  /*2b240*/  PRMT R15, R28, 0x7770, RZ ;  /* 0x000077701c0f7816 */ /* 0x000fe200000000ff */
[----:B------:R3:W-:Y:S01]  /*2b250*/  @P4 STG.E.U8 desc[UR8][R4.64], R27 ;  /* 0x0000001b04004986 */ /* 0x0007e2000c101108 */
[----:B--2---:R-:W-:Y:S01]  /*2b260*/  ISETP.LT.AND P4, PT, R58, UR18, !P2 ;  /* 0x000000123a007c0c */ /* 0x004fe2000d781270 */
[----:B------:R-:W2:Y:S01]  /*2b270*/  LDCU UR6, c[0x0][0x3b8] ;  /* 0x00007700ff0677ac */ /* 0x000ea20008000800 */
[----:B------:R-:W-:-:S02]  /*2b280*/  SHF.R.S32.HI R10, RZ, 0x1f, R11 ;  /* 0x0000001fff0a7819 */ /* 0x000fc4000001140b */
[C---:B------:R-:W-:Y:S01]  /*2b290*/  IADD3 R8, P2, PT, R11.reuse, R2, RZ ;  /* 0x000000020b087210 */ /* 0x040fe20007f5e0ff */
[----:B------:R-:W2:Y:S01]  /*2b2a0*/  LDCU UR14, c[0x0][0x398] ;  /* 0x00007300ff0e77ac */ /* 0x000ea20008000800 */
[----:B----4-:R-:W-:-:S03]  /*2b2b0*/  IADD3 R6, P6, PT, R11, R60, RZ ;  /* 0x0000003c0b067210 */ /* 0x010fc60007fde0ff */
[----:B------:R-:W-:Y:S01]  /*2b2c0*/  IMAD.X R9, R10, 0x1, R3, P2 ;  /* 0x000000010a097824 */ /* 0x000fe200010e0603 */
[----:B0-----:R-:W-:Y:S01]  /*2b2d0*/  ISETP.GE.AND P2, PT, R12, UR10, PT ;  /* 0x0000000a0c007c0c */ /* 0x001fe2000bf46270 */
[----:B------:R-:W0:Y:S01]  /*2b2e0*/  LDCU UR10, c[0x0][0x39c] ;  /* 0x00007380ff0a77ac */ /* 0x000e220008000800 */
[----:B------:R-:W-:Y:S01]  /*2b2f0*/  IMAD.X R7, R10, 0x1, R61, P6 ;  /* 0x000000010a077824 */ /* 0x000fe200030e063d */
[----:B------:R-:W-:Y:S01]  /*2b300*/  PRMT R13, R28, 0x7771, RZ ;  /* 0x000077711c0d7816 */ /* 0x000fe200000000ff */
[----:B------:R-:W-:Y:S01]  /*2b310*/  VIADD R11, R11, UR4 ;  /* 0x000000040b0b7c36 */ /* 0x000fe20008000000 */
[----:B------:R4:W-:Y:S01]  /*2b320*/  @P5 STG.E.U8 desc[UR8][R8.64], R15 ;  /* 0x0000000f08005986 */ /* 0x0009e2000c101108 */
[----:B------:R-:W-:Y:S01]  /*2b330*/  ISETP.LT.AND P5, PT, R56, UR12, !P0 ;  /* 0x0000000c38007c0c */ /* 0x000fe2000c7a1270 */
[----:B------:R-:W2:Y:S02]  /*2b340*/  LDCU UR18, c[0x0][0x398] ;  /* 0x00007300ff1277ac */ /* 0x000ea40008000800 */
[----:B------:R0:W-:Y:S01]  /*2b350*/  @P4 STG.E.U8 desc[UR8][R6.64], R13 ;  /* 0x0000000d06004986 */ /* 0x0001e2000c101108 */
[----:B-1----:R-:W-:Y:S01]  /*2b360*/  ISETP.LT.AND P4, PT, R58, UR16, !P0 ;  /* 0x000000103a007c0c */ /* 0x002fe2000c781270 */
[----:B------:R-:W-:Y:S01]  /*2b370*/  VIADD R12, R0, 0x44 ;  /* 0x00000044000c7836 */ /* 0x000fe20000000000 */
[----:B------:R-:W-:Y:S01]  /*2b380*/  SHF.R.S32.HI R10, RZ, 0x1f, R11 ;  /* 0x0000001fff0a7819 */ /* 0x000fe2000001140b */
[----:B------:R-:W1:Y:S01]  /*2b390*/  LDCU UR4, c[0x0][0x3b8] ;  /* 0x00007700ff0477ac */ /* 0x000e620008000800 */
        /* <DEDUP_REMOVED lines=28> */
[----:B------:R-:W-:Y:S01]  /*2b560*/  VIADD R11, R11, UR4 ;  /* 0x000000040b0b7c36 */ /* 0x000fe20008000000 */
[----:B------:R4:W-:Y:S01]  /*2b570*/  @P5 STG.E.U8 desc[UR8][R6.64], R15 ;  /* 0x0000000f06005986 */ /* 0x0009e2000c101108 */
[----:B---3--:R-:W-:Y:S01]  /*2b580*/  ISETP.LT.AND P5, PT, R56, UR12, !P2 ;  /* 0x0000000c38007c0c */ /* 0x008fe2000d7a1270 */
[----:B------:R-:W-:Y:S01]  /*2b590*/  VIADD R12, R0, 0x46 ;  /* 0x00000046000c7836 */ /* 0x000fe20000000000 */
[----:B------:R-:W3:Y:S01]  /*2b5a0*/  LDCU UR4, c[0x0][0x3b8] ;  /* 0x00007700ff0477ac */ /* 0x000ee20008000800 */
[----:B------:R1:W-:Y:S01]  /*2b5b0*/  @P4 STG.E.U8 desc[UR8][R4.64], R13 ;  /* 0x0000000d04004986 */ /* 0x0003e2000c101108 */
[----:B--2---:R-:W-:-:S02]  /*2b5c0*/  ISETP.LT.AND P4, PT, R58, UR16, !P2 ;  /* 0x000000103a007c0c */ /* 0x004fc4000d781270 */
[----:B------:R-:W-:Y:S01]  /*2b5d0*/  SHF.R.S32.HI R10, RZ, 0x1f, R11 ;  /* 0x0000001fff0a7819 */ /* 0x000fe2000001140b */
[----:B------:R-:W2:Y:S01]  /*2b5e0*/  LDCU UR12, c[0x0][0x398] ;  /* 0x00007300ff0c77ac */ /* 0x000ea20008000800 */
[C---:B------:R-:W-:Y:S02]  /*2b5f0*/  IADD3 R8, P2, PT, R11.reuse, R2, RZ ;  /* 0x000000020b087210 */ /* 0x040fe40007f5e0ff */
[----:B----4-:R-:W-:Y:S01]  /*2b600*/  IADD3 R6, P6, PT, R11, R60, RZ ;  /* 0x0000003c0b067210 */ /* 0x010fe20007fde0ff */
[----:B------:R-:W4:Y:S02]  /*2b610*/  LDCU UR16, c[0x0][0x398] ;  /* 0x00007300ff1077ac */ /* 0x000f240008000800 */
[----:B------:R-:W-:Y:S01]  /*2b620*/  IMAD.X R9, R10, 0x1, R3, P2 ;  /* 0x000000010a097824 */ /* 0x000fe200010e0603 */
[----:B0-----:R-:W-:Y:S01]  /*2b630*/  ISETP.GE.AND P2, PT, R12, UR10, PT ;  /* 0x0000000a0c007c0c */ /* 0x001fe2000bf46270 */
[----:B------:R-:W0:Y:S01]  /*2b640*/  LDCU UR10, c[0x0][0x39c] ;  /* 0x00007380ff0a77ac */ /* 0x000e220008000800 */
[C---:B-1----:R-:W-:Y:S01]  /*2b650*/  PRMT R13, R29.reuse, 0x7772, RZ ;  /* 0x000077721d0d7816 */ /* 0x042fe200000000ff */
        /* <DEDUP_REMOVED lines=9> */
[----:B------:R-:W-:Y:S01]  /*2b6f0*/  ISETP.LT.AND P4, PT, R58, UR18, !P0 ;  /* 0x000000123a007c0c */ /* 0x000fe2000c781270 */
[----:B------:R-:W4:Y:S01]  /*2b700*/  LDCU UR6, c[0x0][0x3b8] ;  /* 0x00007700ff0677ac */ /* 0x000f220008000800 */
[C---:B------:R-:W-:Y:S01]  /*2b710*/  IADD3 R4, P0, PT, R11.reuse, R2, RZ ;  /* 0x000000020b047210 */ /* 0x040fe20007f1e0ff */
[----:B------:R-:W4:Y:S04]  /*2b720*/  LDCU UR14, c[0x0][0x398] ;  /* 0x00007300ff0e77ac */ /* 0x000f280008000800 */
[----:B------:R-:W-:Y:S01]  /*2b730*/  IMAD.X R5, R10, 0x1, R3, P0 ;  /* 0x000000010a057824 */ /* 0x000fe200000e0603 */
[----:B0-----:R-:W-:Y:S01]  /*2b740*/  ISETP.GE.AND P0, PT, R12, UR10, PT ;  /* 0x0000000a0c007c0c */ /* 0x001fe2000bf06270 */
[----:B------:R-:W0:Y:S01]  /*2b750*/  LDCU UR10, c[0x0][0x39c] ;  /* 0x00007380ff0a77ac */ /* 0x000e220008000800 */
[----:B-1----:R-:W-:-:S02]  /*2b760*/  IADD3 R8, P6, PT, R11, R60, RZ ;  /* 0x0000003c0b087210 */ /* 0x002fc40007fde0ff */
[----:B------:R-:W-:Y:S01]  /*2b770*/  PRMT R13, R30, 0x7771, RZ ;  /* 0x000077711e0d7816 */ /* 0x000fe200000000ff */
[----:B---3--:R-:W-:Y:S01]  /*2b780*/  VIADD R11, R11, UR4 ;  /* 0x000000040b0b7c36 */ /* 0x008fe20008000000 */
[----:B------:R1:W-:Y:S01]  /*2b790*/  @P5 STG.E.U8 desc[UR8][R4.64], R15 ;  /* 0x0000000f04005986 */ /* 0x0003e2000c101108 */
[----:B------:R-:W-:Y:S01]  /*2b7a0*/  IMAD.X R9, R10, 0x1, R61, P6 ;  /* 0x000000010a097824 */ /* 0x000fe200030e063d */
[----:B--2---:R-:W-:Y:S01]  /*2b7b0*/  ISETP.LT.AND P5, PT, R56, UR12, !P3 ;  /* 0x0000000c38007c0c */ /* 0x004fe2000dfa1270 */
[----:B------:R-:W2:Y:S01]  /*2b7c0*/  LDCU UR18, c[0x0][0x398] ;  /* 0x00007300ff1277ac */ /* 0x000ea20008000800 */
[----:B------:R-:W-:Y:S02]  /*2b7d0*/  SHF.R.S32.HI R10, RZ, 0x1f, R11 ;  /* 0x0000001fff0a7819 */ /* 0x000fe4000001140b */
[----:B------:R3:W-:Y:S01]  /*2b7e0*/  @P4 STG.E.U8 desc[UR8][R8.64], R13 ;  /* 0x0000000d08004986 */ /* 0x0007e2000c101108 */
[----:B----4-:R-:W-:Y:S01]  /*2b7f0*/  ISETP.LT.AND P4, PT, R58, UR16, !P3 ;  /* 0x000000103a007c0c */ /* 0x010fe2000df81270 */
[----:B------:R-:W-:Y:S01]  /*2b800*/  VIADD R12, R0, 0x48 ;  /* 0x00000048000c7836 */ /* 0x000fe20000000000 */
[C---:B------:R-:W-:Y:S01]  /*2b810*/  IADD3 R6, P3, PT, R11.reuse, R2, RZ ;  /* 0x000000020b067210 */ /* 0x040fe20007f7e0ff */
[----:B------:R-:W4:Y:S01]  /*2b820*/  LDCU UR4, c[0x0][0x3b8] ;  /* 0x00007700ff0477ac */ /* 0x000f220008000800 */
[----:B-1----:R-:W-:-:S03]  /*2b830*/  IADD3 R4, P6, PT, R11, R60, RZ ;  /* 0x0000003c0b047210 */ /* 0x002fc60007fde0ff */
[----:B------:R-:W-:Y:S01]  /*2b840*/  IMAD.X R7, R10, 0x1, R3, P3 ;  /* 0x000000010a077824 */ /* 0x000fe200018e0603 */
[----:B0-----:R-:W-:Y:S01]  /*2b850*/  ISETP.GE.AND P3, PT, R12, UR10, PT ;  /* 0x0000000a0c007c0c */ /* 0x001fe2000bf66270 */
[----:B------:R-:W0:Y:S01]  /*2b860*/  LDCU UR10, c[0x0][0x39c] ;  /* 0x00007380ff0a77ac */ /* 0x000e220008000800 */
[----:B------:R-:W-:Y:S01]  /*2b870*/  PRMT R15, R30, 0x7772, RZ ;  /* 0x000077721e0f7816 */ /* 0x000fe200000000ff */
[----:B------:R-:W-:Y:S01]  /*2b880*/  IMAD.X R5, R10, 0x1, R61, P6 ;  /* 0x000000010a057824 */ /* 0x000fe200030e063d */
[----:B---3--:R-:W-:Y:S01]  /*2b890*/  PRMT R13, R30, 0x7773, RZ ;  /* 0x000077731e0d7816 */ /* 0x008fe200000000ff */
[----:B------:R-:W-:Y:S01]  /*2b8a0*/  VIADD R11, R11, UR6 ;  /* 0x000000060b0b7c36 */ /* 0x000fe20008000000 */
[----:B------:R-:W1:Y:S01]  /*2b8b0*/  LDCU UR12, c[0x0][0x398] ;  /* 0x00007300ff0c77ac */ /* 0x000e620008000800 */
        /* <DEDUP_REMOVED lines=16> */
[----:B----4-:R-:W-:Y:S01]  /*2b9c0*/  PRMT R13, R31, 0x7771, RZ ;  /* 0x000077711f0d7816 */ /* 0x010fe200000000ff */
[----:B------:R-:W-:Y:S01]  /*2b9d0*/  VIADD R11, R11, UR4 ;  /* 0x000000040b0b7c36 */ /* 0x000fe20008000000 */
[----:B------:R-:W4:Y:S01]  /*2b9e0*/  LDCU UR18, c[0x0][0x398] ;  /* 0x00007300ff1277ac */ /* 0x000f220008000800 */
[----:B------:R0:W-:Y:S01]  /*2b9f0*/  @P5 STG.E.U8 desc[UR8][R8.64], R15 ;  /* 0x0000000f08005986 */ /* 0x0001e2000c101108 */
[----:B-1----:R-:W-:Y:S01]  /*2ba00*/  ISETP.LT.AND P5, PT, R56, UR12, !P0 ;  /* 0x0000000c38007c0c */ /* 0x002fe2000c7a1270 */
[----:B------:R-:W-:Y:S01]  /*2ba10*/  VIADD R12, R0, 0x4a ;  /* 0x0000004a000c7836 */ /* 0x000fe20000000000 */
[----:B------:R-:W-:Y:S01]  /*2ba20*/  SHF.R.S32.HI R10, RZ, 0x1f, R11 ;  /* 0x0000001fff0a7819 */ /* 0x000fe2000001140b */
[----:B------:R1:W-:Y:S01]  /*2ba30*/  @P4 STG.E.U8 desc[UR8][R6.64], R13 ;  /* 0x0000000d06004986 */ /* 0x0003e2000c101108 */
[----:B------:R-:W-:Y:S01]  /*2ba40*/  ISETP.LT.AND P4, PT, R58, UR16, !P0 ;  /* 0x000000103a007c0c */ /* 0x000fe2000c781270 */
[----:B------:R-:W3:Y:S01]  /*2ba50*/  LDCU UR4, c[0x0][0x3b8] ;  /* 0x00007700ff0477ac */ /* 0x000ee20008000800 */
[C---:B------:R-:W-:Y:S01]  /*2ba60*/  IADD3 R4, P0, PT, R11.reuse, R2, RZ ;  /* 0x000000020b047210 */ /* 0x040fe20007f1e0ff */
[----:B------:R-:W4:Y:S04]  /*2ba70*/  LDCU UR12, c[0x0][0x398] ;  /* 0x00007300ff0c77ac */ /* 0x000f280008000800 */
        /* <DEDUP_REMOVED lines=8> */
[----:B--2---:R-:W-:Y:S01]  /*2bb00*/  VIADD R11, R11, UR6 ;  /* 0x000000060b0b7c36 */ /* 0x004fe20008000000 */
[----:B------:R2:W-:Y:S01]  /*2bb10*/  @P5 STG.E.U8 desc[UR8][R4.64], R13 ;  /* 0x0000000d04005986 */ /* 0x0005e2000c101108 */
[----:B---3--:R-:W-:Y:S01]  /*2bb20*/  ISETP.LT.AND P5, PT, R56, UR14, !P3 ;  /* 0x0000000e38007c0c */ /* 0x008fe2000dfa1270 */
[----:B------:R-:W-:Y:S01]  /*2bb30*/  VIADD R12, R0, 0x4b ;  /* 0x0000004b000c7836 */ /* 0x000fe20000000000 */
[----:B------:R-:W-:Y:S01]  /*2bb40*/  PRMT R15, R32, 0x7770, RZ ;  /* 0x00007770200f7816 */ /* 0x000fe200000000ff */
[----:B------:R3:W-:Y:S01]  /*2bb50*/  @P4 STG.E.U8 desc[UR8][R8.64], R31 ;  /* 0x0000001f08004986 */ /* 0x0007e2000c101108 */
[----:B----4-:R-:W-:Y:S01]  /*2bb60*/  ISETP.LT.AND P4, PT, R58, UR18, !P3 ;  /* 0x000000123a007c0c */ /* 0x010fe2000df81270 */
[----:B------:R-:W4:Y:S01]  /*2bb70*/  LDCU UR6, c[0x0][0x3b8] ;  /* 0x00007700ff0677ac */ /* 0x000f220008000800 */
[----:B------:R-:W-:-:S02]  /*2bb80*/  SHF.R.S32.HI R10, RZ, 0x1f, R11 ;  /* 0x0000001fff0a7819 */ /* 0x000fc4000001140b */
[C---:B------:R-:W-:Y:S01]  /*2bb90*/  IADD3 R6, P3, PT, R11.reuse, R2, RZ ;  /* 0x000000020b067210 */ /* 0x040fe20007f7e0ff */
[----:B------:R-:W3:Y:S01]  /*2bba0*/  LDCU UR14, c[0x0][0x398] ;  /* 0x00007300ff0e77ac */ /* 0x000ee20008000800 */
[----:B--2---:R-:W-:-:S03]  /*2bbb0*/  IADD3 R4, P6, PT, R11, R60, RZ ;  /* 0x0000003c0b047210 */ /* 0x004fc60007fde0ff */
        /* <DEDUP_REMOVED lines=8> */
[----:B------:R-:W4:Y:S02]  /*2bc40*/  LDCU UR18, c[0x0][0x398] ;  /* 0x00007300ff1277ac */ /* 0x000f240008000800 */
[----:B------:R0:W-:Y:S01]  /*2bc50*/  @P4 STG.E.U8 desc[UR8][R4.64], R13 ;  /* 0x0000000d04004986 */ /* 0x0001e2000c101108 */
[----:B-1----:R-:W-:Y:S01]  /*2bc60*/  ISETP.LT.AND P4, PT, R58, UR16, !P2 ;  /* 0x000000103a007c0c */ /* 0x002fe2000d781270 */
[----:B------:R-:W-:Y:S01]  /*2bc70*/  VIADD R12, R0, 0x4c ;  /* 0x0000004c000c7836 */ /* 0x000fe20000000000 */
[----:B------:R-:W-:Y:S01]  /*2bc80*/  SHF.R.S32.HI R10, RZ, 0x1f, R11 ;  /* 0x0000001fff0a7819 */ /* 0x000fe2000001140b */
[----:B------:R-:W1:Y:S01]  /*2bc90*/  LDCU UR4, c[0x0][0x3b8] ;  /* 0x00007700ff0477ac */ /* 0x000e620008000800 */
[----:B---3--:R-:W-:-:S02]  /*2bca0*/  IADD3 R8, P2, PT, R11, R2, RZ ;  /* 0x000000020b087210 */ /* 0x008fc40007f5e0ff */
[C---:B--2---:R-:W-:Y:S01]  /*2bcb0*/  IADD3 R6, P6, PT, R11.reuse, R60, RZ ;  /* 0x0000003c0b067210 */ /* 0x044fe20007fde0ff */
[----:B------:R-:W2:Y:S02]  /*2bcc0*/  LDCU UR12, c[0x0][0x398] ;  /* 0x00007300ff0c77ac */ /* 0x000ea40008000800 */
[----:B------:R-:W-:Y:S01]  /*2bcd0*/  IMAD.X R9, R10, 0x1, R3, P2 ;  /* 0x000000010a097824 */ /* 0x000fe200010e0603 */
[----:B0-----:R-:W-:Y:S01]  /*2bce0*/  ISETP.GE.AND P2, PT, R12, UR10, PT ;  /* 0x0000000a0c007c0c */ /* 0x001fe2000bf46270 */
[----:B------:R-:W0:Y:S01]  /*2bcf0*/  LDCU UR10, c[0x0][0x39c] ;  /* 0x00007380ff0a77ac */ /* 0x000e220008000800 */
[----:B------:R-:W-:Y:S01]  /*2bd00*/  PRMT R15, R32, 0x7772, RZ ;  /* 0x00007772200f7816 */ /* 0x000fe200000000ff */
[----:B------:R-:W-:Y:S01]  /*2bd10*/  IMAD.X R7, R10, 0x1, R61, P6 ;  /* 0x000000010a077824 */ /* 0x000fe200030e063d */
[----:B------:R-:W-:Y:S01]  /*2bd20*/  PRMT R13, R32, 0x7773, RZ ;  /* 0x00007773200d7816 */ /* 0x000fe200000000ff */
[----:B----4-:R-:W-:Y:S01]  /*2bd30*/  VIADD R11, R11, UR6 ;  /* 0x000000060b0b7c36 */ /* 0x010fe20008000000 */
        /* <DEDUP_REMOVED lines=20> */
[----:B--2---:R-:W-:Y:S01]  /*2be80*/  ISETP.LT.AND P5, PT, R56, UR12, !P3 ;  /* 0x0000000c38007c0c */ /* 0x004fe2000dfa1270 */
[----:B------:R-:W-:Y:S01]  /*2be90*/  VIADD R12, R0, 0x4e ;  /* 0x0000004e000c7836 */ /* 0x000fe20000000000 */
[----:B------:R-:W2:Y:S01]  /*2bea0*/  LDCU UR4, c[0x0][0x3b8] ;  /* 0x00007700ff0477ac */ /* 0x000ea20008000800 */
[----:B------:R1:W-:Y:S01]  /*2beb0*/  @P4 STG.E.U8 desc[UR8][R8.64], R13 ;  /* 0x0000000d08004986 */ /* 0x0003e2000c101108 */
[----:B---3--:R-:W-:-:S02]  /*2bec0*/  ISETP.LT.AND P4, PT, R58, UR16, !P3 ;  /* 0x000000103a007c0c */ /* 0x008fc4000df81270 */
[----:B------:R-:W-:Y:S01]  /*2bed0*/  SHF.R.S32.HI R10, RZ, 0x1f, R11 ;  /* 0x0000001fff0a7819 */ /* 0x000fe2000001140b */
[----:B------:R-:W3:Y:S01]  /*2bee0*/  LDCU UR12, c[0x0][0x398] ;  /* 0x00007300ff0c77ac */ /* 0x000ee20008000800 */
        /* <DEDUP_REMOVED lines=25> */
[----:B--2---:R-:W-:Y:S01]  /*2c080*/  VIADD R11, R11, UR4 ;  /* 0x000000040b0b7c36 */ /* 0x004fe20008000000 */
[----:B------:R1:W-:Y:S01]  /*2c090*/  @P5 STG.E.U8 desc[UR8][R8.64], R15 ;  /* 0x0000000f08005986 */ /* 0x0003e2000c101108 */
[----:B------:R-:W-:Y:S01]  /*2c0a0*/  IMAD.X R7, R10, 0x1, R61, P6 ;  /* 0x000000010a077824 */ /* 0x000fe200030e063d */
[----:B---3--:R-:W-:Y:S01]  /*2c0b0*/  ISETP.LT.AND P5, PT, R56, UR12, !P0 ;  /* 0x0000000c38007c0c */ /* 0x008fe2000c7a1270 */
        /* <DEDUP_REMOVED lines=97> */
[----:B------:R-:W3:Y:S01]  /*2c6d0*/  LDCU UR14, c[0x0][0x398] ;  /* 0x00007300ff0e77ac */ /* 0x000ee20008000800 */
[----:B----4-:R-:W-:-:S03]  /*2c6e0*/  IADD3 R6, P6, PT, R11, R60, RZ ;  /* 0x0000003c0b067210 */ /* 0x010fc60007fde0ff */
        /* <DEDUP_REMOVED lines=9> */
[----:B--2---:R-:W-:Y:S02]  /*2c780*/  ISETP.LT.AND P5, PT, R56, UR12, !P0 ;  /* 0x0000000c38007c0c */ /* 0x004fe4000c7a1270 */
[----:B---3--:R-:W-:Y:S01]  /*2c790*/  ISETP.LT.AND P0, PT, R58, UR16, !P0 ;  /* 0x000000103a007c0c */ /* 0x008fe2000c701270 */
[----:B------:R2:W-:Y:S01]  /*2c7a0*/  @P4 STG.E.U8 desc[UR8][R6.64], R13 ;  /* 0x0000000d06004986 */ /* 0x0005e2000c101108 */
[----:B------:R-:W-:Y:S01]  /*2c7b0*/  SHF.R.S32.HI R10, RZ, 0x1f, R11 ;  /* 0x0000001fff0a7819 */ /* 0x000fe2000001140b */
[----:B------:R-:W-:Y:S01]  /*2c7c0*/  VIADD R12, R0, 0x56 ;  /* 0x00000056000c7836 */ /* 0x000fe20000000000 */
[C---:B------:R-:W-:Y:S01]  /*2c7d0*/  IADD3 R4, P4, PT, R11.reuse, R2, RZ ;  /* 0x000000020b047210 */ /* 0x040fe20007f9e0ff */
[----:B------:R-:W3:Y:S01]  /*2c7e0*/  LDCU UR4, c[0x0][0x3b8] ;  /* 0x00007700ff0477ac */ /* 0x000ee20008000800 */
[----:B----4-:R-:W-:-:S03]  /*2c7f0*/  IADD3 R8, P6, PT, R11, R60, RZ ;  /* 0x0000003c0b087210 */ /* 0x010fc60007fde0ff */
[C---:B------:R-:W-:Y:S01]  /*2c800*/  IMAD.X R5, R10.reuse, 0x1, R3, P4 ;  /* 0x000000010a057824 */ /* 0x040fe200020e0603 */
[----:B------:R-:W4:Y:S01]  /*2c810*/  LDCU UR12, c[0x0][0x398] ;  /* 0x00007300ff0c77ac */ /* 0x000f220008000800 */
[C---:B--2---:R-:W-:Y:S01]  /*2c820*/  PRMT R13, R37.reuse, 0x7772, RZ ;  /* 0x00007772250d7816 */ /* 0x044fe200000000ff */
[----:B------:R-:W-:Y:S01]  /*2c830*/  IMAD.X R9, R10, 0x1, R61, P6 ;  /* 0x000000010a097824 */ /* 0x000fe200030e063d */
[----:B------:R-:W-:Y:S01]  /*2c840*/  PRMT R37, R37, 0x7773, RZ ;  /* 0x0000777325257816 */ /* 0x000fe200000000ff */
[----:B------:R-:W2:Y:S01]  /*2c850*/  LDCU UR16, c[0x0][0x398] ;  /* 0x00007300ff1077ac */ /* 0x000ea20008000800 */
[----:B------:R-:W-:Y:S01]  /*2c860*/  VIADD R11, R11, UR6 ;  /* 0x000000060b0b7c36 */ /* 0x000fe20008000000 */
[----:B0-----:R-:W-:Y:S01]  /*2c870*/  ISETP.GE.AND P4, PT, R12, UR10, PT ;  /* 0x0000000a0c007c0c */ /* 0x001fe2000bf86270 */
[----:B------:R0:W-:Y:S01]  /*2c880*/  @P5 STG.E.U8 desc[UR8][R4.64], R13 ;  /* 0x0000000d04005986 */ /* 0x0001e2000c101108 */
[----:B------:R-:W2:Y:S01]  /*2c890*/  LDCU UR10, c[0x0][0x39c] ;  /* 0x00007380ff0a77ac */ /* 0x000ea20008000800 */
[----:B------:R-:W-:-:S02]  /*2c8a0*/  ISETP.LT.AND P5, PT, R56, UR14, !P3 ;  /* 0x0000000e38007c0c */ /* 0x000fc4000dfa1270 */
[----:B------:R2:W-:Y:S01]  /*2c8b0*/  @P0 STG.E.U8 desc[UR8][R8.64], R37 ;  /* 0x0000002508000986 */ /* 0x0005e2000c101108 */
[----:B-1----:R-:W-:Y:S01]  /*2c8c0*/  ISETP.LT.AND P3, PT, R58, UR18, !P3 ;  /* 0x000000123a007c0c */ /* 0x002fe2000df61270 */
[----:B------:R-:W1:Y:S01]  /*2c8d0*/  LDCU UR6, c[0x0][0x3b8] ;  /* 0x00007700ff0677ac */ /* 0x000e620008000800 */
[----:B------:R-:W-:Y:S02]  /*2c8e0*/  SHF.R.S32.HI R10, RZ, 0x1f, R11 ;  /* 0x0000001fff0a7819 */ /* 0x000fe4000001140b */
[C---:B------:R-:W-:Y:S01]  /*2c8f0*/  IADD3 R6, P0, PT, R11.reuse, R2, RZ ;  /* 0x000000020b067210 */ /* 0x040fe20007f1e0ff */
[----:B------:R-:W1:Y:S01]  /*2c900*/  LDCU UR14, c[0x0][0x398] ;  /* 0x00007300ff0e77ac */ /* 0x000e620008000800 */
[----:B0-----:R-:W-:-:S03]  /*2c910*/  IADD3 R4, P6, PT, R11, R60, RZ ;  /* 0x0000003c0b047210 */ /* 0x001fc60007fde0ff */
[----:B------:R-:W-:Y:S01]  /*2c920*/  IMAD.X R7, R10, 0x1, R3, P0 ;  /* 0x000000010a077824 */ /* 0x000fe200000e0603 */
[----:B------:R-:W-:Y:S01]  /*2c930*/  PRMT R15, R38, 0x7770, RZ ;  /* 0x00007770260f7816 */ /* 0x000fe200000000ff */
[----:B------:R-:W0:Y:S01]  /*2c940*/  LDCU UR18, c[0x0][0x398] ;  /* 0x00007300ff1277ac */ /* 0x000e220008000800 */
[----:B------:R-:W-:Y:S01]  /*2c950*/  IMAD.X R5, R10, 0x1, R61, P6 ;  /* 0x000000010a057824 */ /* 0x000fe200030e063d */
[----:B------:R-:W-:Y:S01]  /*2c960*/  PRMT R13, R38, 0x7771, RZ ;  /* 0x00007771260d7816 */ /* 0x000fe200000000ff */
[----:B---3--:R-:W-:Y:S01]  /*2c970*/  VIADD R11, R11, UR4 ;  /* 0x000000040b0b7c36 */ /* 0x008fe20008000000 */
[----:B------:R3:W-:Y:S01]  /*2c980*/  @P5 STG.E.U8 desc[UR8][R6.64], R15 ;  /* 0x0000000f06005986 */ /* 0x0007e2000c101108 */
[----:B------:R-:W-:Y:S01]  /*2c990*/  VIADD R12, R0, 0x57 ;  /* 0x00000057000c7836 */ /* 0x000fe20000000000 */
[----:B----4-:R-:W-:Y:S01]  /*2c9a0*/  ISETP.LT.AND P5, PT, R56, UR12, !P2 ;  /* 0x0000000c38007c0c */ /* 0x010fe2000d7a1270 */
[----:B------:R-:W4:Y:S01]  /*2c9b0*/  LDCU UR4, c[0x0][0x3b8] ;  /* 0x00007700ff0477ac */ /* 0x000f220008000800 */
[----:B--2---:R-:W-:Y:S01]  /*2c9c0*/  ISETP.LT.AND P2, PT, R58, UR16, !P2 ;  /* 0x000000103a007c0c */ /* 0x004fe2000d741270 */
[----:B------:R2:W-:Y:S01]  /*2c9d0*/  @P3 STG.E.U8 desc[UR8][R4.64], R13 ;  /* 0x0000000d04003986 */ /* 0x0005e2000c101108 */
[----:B------:R-:W-:Y:S01]  /*2c9e0*/  SHF.R.S32.HI R10, RZ, 0x1f, R11 ;  /* 0x0000001fff0a7819 */ /* 0x000fe2000001140b */
[----:B------:R-:W0:Y:S01]  /*2c9f0*/  LDCU UR12, c[0x0][0x39c] ;  /* 0x00007380ff0c77ac */ /* 0x000e220008000800 */
[----:B------:R-:W-:-:S02]  /*2ca00*/  IADD3 R8, P3, PT, R11, R2, RZ ;  /* 0x000000020b087210 */ /* 0x000fc40007f7e0ff */
[----:B------:R-:W-:Y:S01]  /*2ca10*/  ISETP.GE.AND P0, PT, R12, UR10, PT ;  /* 0x0000000a0c007c0c */ /* 0x000fe2000bf06270 */
[----:B------:R-:W4:Y:S01]  /*2ca20*/  LDCU UR10, c[0x0][0x39c] ;  /* 0x00007380ff0a77ac */ /* 0x000f220008000800 */
[C---:B---3--:R-:W-:Y:S01]  /*2ca30*/  IADD3 R6, P6, PT, R11.reuse, R60, RZ ;  /* 0x0000003c0b067210 */ /* 0x048fe20007fde0ff */
[----:B------:R-:W-:Y:S01]  /*2ca40*/  IMAD.X R9, R10, 0x1, R3, P3 ;  /* 0x000000010a097824 */ /* 0x000fe200018e0603 */
[----:B------:R-:W-:Y:S01]  /*2ca50*/  PRMT R15, R38, 0x7772, RZ ;  /* 0x00007772260f7816 */ /* 0x000fe200000000ff */
[----:B------:R-:W3:Y:S02]  /*2ca60*/  LDCU UR16, c[0x0][0x398] ;  /* 0x00007300ff1077ac */ /* 0x000ee40008000800 */
[----:B------:R-:W-:Y:S01]  /*2ca70*/  IMAD.X R7, R10, 0x1, R61, P6 ;  /* 0x000000010a077824 */ /* 0x000fe200030e063d */
[----:B--2---:R-:W-:Y:S01]  /*2ca80*/  PRMT R13, R38, 0x7773, RZ ;  /* 0x00007773260d7816 */ /* 0x004fe200000000ff */
[----:B-1----:R-:W-:Y:S01]  /*2ca90*/  VIADD R11, R11, UR6 ;  /* 0x000000060b0b7c36 */ /* 0x002fe20008000000 */
[----:B------:R1:W-:Y:S01]  /*2caa0*/  @P5 STG.E.U8 desc[UR8][R8.64], R15 ;  /* 0x0000000f08005986 */ /* 0x0003e2000c101108 */
[----:B------:R-:W-:Y:S01]  /*2cab0*/  ISETP.LT.AND P5, PT, R56, UR14, !P4 ;  /* 0x0000000e38007c0c */ /* 0x000fe2000e7a1270 */
[----:B------:R-:W2:Y:S02]  /*2cac0*/  LDCU UR14, c[0x0][0x398] ;  /* 0x00007300ff0e77ac */ /* 0x000ea40008000800 */
[----:B------:R3:W-:Y:S01]  /*2cad0*/  @P2 STG.E.U8 desc[UR8][R6.64], R13 ;  /* 0x0000000d06002986 */ /* 0x0007e2000c101108 */
[----:B0-----:R-:W-:Y:S01]  /*2cae0*/  ISETP.LT.AND P2, PT, R58, UR18, !P4 ;  /* 0x000000123a007c0c */ /* 0x001fe2000e741270 */
[----:B------:R-:W-:Y:S01]  /*2caf0*/  VIADD R12, R0, 0x58 ;  /* 0x00000058000c7836 */ /* 0x000fe20000000000 */
[----:B------:R-:W-:Y:S01]  /*2cb00*/  SHF.R.S32.HI R10, RZ, 0x1f, R11 ;  /* 0x0000001fff0a7819 */ /* 0x000fe2000001140b */
[----:B------:R-:W0:Y:S01]  /*2cb10*/  LDCU UR6, c[0x0][0x3b8] ;  /* 0x00007700ff0677ac */ /* 0x000e220008000800 */
[----:B------:R-:W-:-:S02]  /*2cb20*/  IADD3 R4, P4, PT, R11, R2, RZ ;  /* 0x000000020b047210 */ /* 0x000fc40007f9e0ff */
[----:B-1----:R-:W-:Y:S01]  /*2cb30*/  IADD3 R8, P6, PT, R11, R60, RZ ;  /* 0x0000003c0b087210 */ /* 0x002fe20007fde0ff */
[----:B------:R-:W1:Y:S02]  /*2cb40*/  LDCU UR18, c[0x0][0x398] ;  /* 0x00007300ff1277ac */ /* 0x000e640008000800 */
[----:B------:R-:W-:Y:S01]  /*2cb50*/  IMAD.X R5, R10, 0x1, R3, P4 ;  /* 0x000000010a057824 */ /* 0x000fe200020e0603 */
[C---:B------:R-:W-:Y:S01]  /*2cb60*/  PRMT R15, R39.reuse, 0x7770, RZ ;  /* 0x00007770270f7816 */ /* 0x040fe200000000ff */
[----:B---3--:R-:W-:Y:S01]  /*2cb70*/  VIADD R7, R0, 0x5a ;  /* 0x0000005a00077836 */ /* 0x008fe20000000000 */
[----:B----4-:R-:W-:Y:S01]  /*2cb80*/  ISETP.GE.AND P3, PT, R12, UR10, PT ;  /* 0x0000000a0c007c0c */ /* 0x010fe2000bf66270 */
[----:B------:R-:W-:Y:S01]  /*2cb90*/  IMAD.X R9, R10, 0x1, R61, P6 ;  /* 0x000000010a097824 */ /* 0x000fe200030e063d */
[----:B------:R-:W-:Y:S01]  /*2cba0*/  PRMT R13, R39, 0x7771, RZ ;  /* 0x00007771270d7816 */ /* 0x000fe200000000ff */
[----:B------:R-:W3:Y:S01]  /*2cbb0*/  LDCU UR10, c[0x0][0x39c] ;  /* 0x00007380ff0a77ac */ /* 0x000ee20008000800 */
[----:B------:R-:W-:Y:S01]  /*2cbc0*/  VIADD R11, R11, UR4 ;  /* 0x000000040b0b7c36 */ /* 0x000fe20008000000 */
[----:B------:R4:W-:Y:S01]  /*2cbd0*/  @P5 STG.E.U8 desc[UR8][R4.64], R15 ;  /* 0x0000000f04005986 */ /* 0x0009e2000c101108 */
[----:B------:R-:W-:Y:S01]  /*2cbe0*/  VIADD R12, R0, 0x59 ;  /* 0x00000059000c7836 */ /* 0x000fe20000000000 */
[----:B------:R-:W0:Y:S02]  /*2cbf0*/  LDCU UR4, c[0x0][0x3b8] ;  /* 0x00007700ff0477ac */ /* 0x000e240008000800 */
[----:B------:R1:W-:Y:S01]  /*2cc00*/  @P2 STG.E.U8 desc[UR8][R8.64], R13 ;  /* 0x0000000d08002986 */ /* 0x0003e2000c101108 */
[----:B------:R-:W-:Y:S01]  /*2cc10*/  ISETP.GE.AND P2, PT, R7, UR12, PT ;  /* 0x0000000c07007c0c */ /* 0x000fe2000bf46270 */
[----:B------:R-:W0:Y:S01]  /*2cc20*/  LDCU UR12, c[0x0][0x39c] ;  /* 0x00007380ff0c77ac */ /* 0x000e220008000800 */
[----:B------:R-:W-:-:S02]  /*2cc30*/  SHF.R.S32.HI R10, RZ, 0x1f, R11 ;  /* 0x0000001fff0a7819 */ /* 0x000fc4000001140b */
[C---:B------:R-:W-:Y:S02]  /*2cc40*/  IADD3 R6, P6, PT, R11.reuse, R2, RZ ;  /* 0x000000020b067210 */ /* 0x040fe40007fde0ff */
[----:B------:R-:W-:Y:S01]  /*2cc50*/  ISETP.LT.AND P5, PT, R56, UR16, !P0 ;  /* 0x0000001038007c0c */ /* 0x000fe2000c7a1270 */
[----:B------:R-:W0:Y:S01]  /*2cc60*/  LDCU UR16, c[0x0][0x398] ;  /* 0x00007300ff1077ac */ /* 0x000e220008000800 */
[----:B--2---:R-:W-:Y:S01]  /*2cc70*/  ISETP.LT.AND P0, PT, R58, UR14, !P0 ;  /* 0x0000000e3a007c0c */ /* 0x004fe2000c701270 */
[----:B------:R-:W-:Y:S01]  /*2cc80*/  IMAD.X R7, R10, 0x1, R3, P6 ;  /* 0x000000010a077824 */ /* 0x000fe200030e0603 */
[----:B----4-:R-:W-:Y:S02]  /*2cc90*/  IADD3 R4, P6, PT, R11, R60, RZ ;  /* 0x0000003c0b047210 */ /* 0x010fe40007fde0ff */
[C---:B-1----:R-:W-:Y:S01]  /*2cca0*/  PRMT R13, R39.reuse, 0x7772, RZ ;  /* 0x00007772270d7816 */ /* 0x042fe200000000ff */
[----:B------:R-:W1:Y:S01]  /*2ccb0*/  LDCU UR14, c[0x0][0x398] ;  /* 0x00007300ff0e77ac */ /* 0x000e620008000800 */
[----:B---3--:R-:W-:Y:S01]  /*2ccc0*/  ISETP.GE.AND P4, PT, R12, UR10, PT ;  /* 0x0000000a0c007c0c */ /* 0x008fe2000bf86270 */
[----:B------:R-:W-:Y:S01]  /*2ccd0*/  IMAD.X R5, R10, 0x1, R61, P6 ;  /* 0x000000010a057824 */ /* 0x000fe200030e063d */
[----:B------:R-:W-:Y:S01]  /*2cce0*/  PRMT R39, R39, 0x7773, RZ ;  /* 0x0000777327277816 */ /* 0x000fe200000000ff */
[----:B------:R-:W-:Y:S01]  /*2ccf0*/  VIADD R12, R0, 0x5b ;  /* 0x0000005b000c7836 */ /* 0x000fe20000000000 */
[----:B------:R-:W2:Y:S01]  /*2cd00*/  LDCU UR10, c[0x0][0x3b8] ;  /* 0x00007700ff0a77ac */ /* 0x000ea20008000800 */
[----:B0-----:R-:W-:Y:S01]  /*2cd10*/  VIADD R11, R11, UR6 ;  /* 0x000000060b0b7c36 */ /* 0x001fe20008000000 */
[----:B------:R0:W-:Y:S01]  /*2cd20*/  @P5 STG.E.U8 desc[UR8][R6.64], R13 ;  /* 0x0000000d06005986 */ /* 0x0001e2000c101108 */
[----:B------:R-:W-:Y:S01]  /*2cd30*/  ISETP.LT.AND P5, PT, R56, UR18, !P3 ;  /* 0x0000001238007c0c */ /* 0x000fe2000dfa1270 */
[----:B------:R-:W3:Y:S02]  /*2cd40*/  LDCU UR18, c[0x0][0x398] ;  /* 0x00007300ff1277ac */ /* 0x000ee40008000800 */
[----:B------:R-:W-:Y:S01]  /*2cd50*/  @P0 STG.E.U8 desc[UR8][R4.64], R39 ;  /* 0x0000002704000986 */ /* 0x000fe2000c101108 */
[----:B------:R-:W-:Y:S01]  /*2cd60*/  ISETP.GE.AND P0, PT, R12, UR12, PT ;  /* 0x0000000c0c007c0c */ /* 0x000fe2000bf06270 */
[----:B------:R-:W4:Y:S01]  /*2cd70*/  LDCU UR12, c[0x0][0x39c] ;  /* 0x00007380ff0c77ac */ /* 0x000f220008000800 */
[----:B------:R-:W-:-:S02]  /*2cd80*/  SHF.R.S32.HI R10, RZ, 0x1f, R11 ;  /* 0x0000001fff0a7819 */ /* 0x000fc4000001140b */
[C---:B------:R-:W-:Y:S01]  /*2cd90*/  IADD3 R8, P6, PT, R11.reuse, R2, RZ ;  /* 0x000000020b087210 */ /* 0x040fe20007fde0ff */
[----:B------:R-:W3:Y:S01]  /*2cda0*/  LDCU UR6, c[0x0][0x3b8] ;  /* 0x00007700ff0677ac */ /* 0x000ee20008000800 */
[----:B------:R-:W-:Y:S02]  /*2cdb0*/  ISETP.LT.AND P3, PT, R58, UR16, !P3 ;  /* 0x000000103a007c0c */ /* 0x000fe4000df61270 */
[----:B0-----:R-:W-:Y:S01]  /*2cdc0*/  PRMT R13, R40, 0x7770, RZ ;  /* 0x00007770280d7816 */ /* 0x001fe200000000ff */
[----:B------:R-:W-:Y:S01]  /*2cdd0*/  IMAD.X R9, R10, 0x1, R3, P6 ;  /* 0x000000010a097824 */ /* 0x000fe200030e0603 */
[----:B------:R-:W-:Y:S02]  /*2cde0*/  IADD3 R6, P6, PT, R11, R60, RZ ;  /* 0x0000003c0b067210 */ /* 0x000fe40007fde0ff */
[----:B------:R-:W-:Y:S01]  /*2cdf0*/  PRMT R15, R40, 0x7771, RZ ;  /* 0x00007771280f7816 */ /* 0x000fe200000000ff */
[----:B------:R-:W0:Y:S01]  /*2ce00*/  LDCU UR16, c[0x0][0x398] ;  /* 0x00007300ff1077ac */ /* 0x000e220008000800 */
[----:B------:R3:W-:Y:S01]  /*2ce10*/  @P5 STG.E.U8 desc[UR8][R8.64], R13 ;  /* 0x0000000d08005986 */ /* 0x0007e2000c101108 */
[----:B------:R-:W-:-:S02]  /*2ce20*/  IMAD.X R7, R10, 0x1, R61, P6 ;  /* 0x000000010a077824 */ /* 0x000fc400030e063d */
[----:B--2---:R-:W-:Y:S01]  /*2ce30*/  VIADD R11, R11, UR10 ;  /* 0x0000000a0b0b7c36 */ /* 0x004fe20008000000 */
[----:B-1----:R-:W-:Y:S01]  /*2ce40*/  ISETP.LT.AND P5, PT, R56, UR14, !P4 ;  /* 0x0000000e38007c0c */ /* 0x002fe2000e7a1270 */
[----:B------:R-:W1:Y:S01]  /*2ce50*/  LDCU UR14, c[0x0][0x398] ;  /* 0x00007300ff0e77ac */ /* 0x000e620008000800 */
[----:B------:R2:W-:Y:S01]  /*2ce60*/  @P3 STG.E.U8 desc[UR8][R6.64], R15 ;  /* 0x0000000f06003986 */ /* 0x0005e2000c101108 */
[----:B---3--:R-:W-:Y:S01]  /*2ce70*/  VIADD R8, R0, 0x5c ;  /* 0x0000005c00087836 */ /* 0x008fe20000000000 */
[----:B------:R-:W-:Y:S01]  /*2ce80*/  SHF.R.S32.HI R10, RZ, 0x1f, R11 ;  /* 0x0000001fff0a7819 */ /* 0x000fe2000001140b */
[----:B------:R-:W3:Y:S01]  /*2ce90*/  LDCU UR10, c[0x0][0x3b8] ;  /* 0x00007700ff0a77ac */ /* 0x000ee20008000800 */
[C---:B------:R-:W-:Y:S02]  /*2cea0*/  IADD3 R4, P6, PT, R11.reuse, R2, RZ ;  /* 0x000000020b047210 */ /* 0x040fe40007fde0ff */
[----:B----4-:R-:W-:Y:S01]  /*2ceb0*/  ISETP.GE.AND P3, PT, R8, UR12, PT ;  /* 0x0000000c08007c0c */ /* 0x010fe2000bf66270 */
[----:B------:R-:W4:Y:S01]  /*2cec0*/  LDCU UR12, c[0x0][0x39c] ;  /* 0x00007380ff0c77ac */ /* 0x000f220008000800 */
[----:B------:R-:W-:Y:S01]  /*2ced0*/  ISETP.LT.AND P4, PT, R58, UR18, !P4 ;  /* 0x000000123a007c0c */ /* 0x000fe2000e781270 */
[----:B------:R-:W-:Y:S01]  /*2cee0*/  IMAD.X R5, R10, 0x1, R3, P6 ;  /* 0x000000010a057824 */ /* 0x000fe200030e0603 */
[----:B------:R-:W-:Y:S01]  /*2cef0*/  PRMT R13, R40, 0x7772, RZ ;  /* 0x00007772280d7816 */ /* 0x000fe200000000ff */
[----:B------:R-:W0:Y:S01]  /*2cf00*/  LDCU UR18, c[0x0][0x398] ;  /* 0x00007300ff1277ac */ /* 0x000e220008000800 */
[----:B------:R-:W-:-:S02]  /*2cf10*/  IADD3 R8, P6, PT, R11, R60, RZ ;  /* 0x0000003c0b087210 */ /* 0x000fc40007fde0ff */
[----:B--2---:R-:W-:Y:S01]  /*2cf20*/  PRMT R15, R40, 0x7773, RZ ;  /* 0x00007773280f7816 */ /* 0x004fe200000000ff */
[----:B------:R2:W-:Y:S02]  /*2cf30*/  @P5 STG.E.U8 desc[UR8][R4.64], R13 ;  /* 0x0000000d04005986 */ /* 0x0005e4000c101108 */
[----:B------:R-:W-:Y:S02]  /*2cf40*/  IMAD.X R9, R10, 0x1, R61, P6 ;  /* 0x000000010a097824 */ /* 0x000fe400030e063d */
[----:B------:R-:W-:Y:S01]  /*2cf50*/  VIADD R11, R11, UR4 ;  /* 0x000000040b0b7c36 */ /* 0x000fe20008000000 */
[----:B------:R-:W-:Y:S01]  /*2cf60*/  ISETP.LT.AND P5, PT, R56, UR20, !P2 ;  /* 0x0000001438007c0c */ /* 0x000fe2000d7a1270 */
[----:B------:R-:W0:Y:S01]  /*2cf70*/  LDCU UR20, c[0x0][0x398] ;  /* 0x00007300ff1477ac */ /* 0x000e220008000800 */
[----:B------:R0:W-:Y:S01]  /*2cf80*/  @P4 STG.E.U8 desc[UR8][R8.64], R15 ;  /* 0x0000000f08004986 */ /* 0x0001e2000c101108 */
[----:B--2---:R-:W-:Y:S01]  /*2cf90*/  VIADD R4, R0, 0x5d ;  /* 0x0000005d00047836 */ /* 0x004fe20000000000 */
[----:B------:R-:W-:Y:S01]  /*2cfa0*/  SHF.R.S32.HI R10, RZ, 0x1f, R11 ;  /* 0x0000001fff0a7819 */ /* 0x000fe2000001140b */
[----:B------:R-:W2:Y:S01]  /*2cfb0*/  LDCU UR4, c[0x0][0x3b8] ;  /* 0x00007700ff0477ac */ /* 0x000ea20008000800 */
[----:B------:R-:W-:-:S02]  /*2cfc0*/  IADD3 R6, P6, PT, R11, R2, RZ ;  /* 0x000000020b067210 */ /* 0x000fc40007fde0ff */
[----:B----4-:R-:W-:Y:S01]  /*2cfd0*/  ISETP.GE.AND P4, PT, R4, UR12, PT ;  /* 0x0000000c04007c0c */ /* 0x010fe2000bf86270 */
[----:B------:R-:W4:Y:S01]  /*2cfe0*/  LDCU UR12, c[0x0][0x39c] ;  /* 0x00007380ff0c77ac */ /* 0x000f220008000800 */
[----:B-1----:R-:W-:Y:S01]  /*2cff0*/  ISETP.LT.AND P2, PT, R58, UR14, !P2 ;  /* 0x0000000e3a007c0c */ /* 0x002fe2000d741270 */
[C---:B------:R-:W-:Y:S01]  /*2d000*/  IMAD.X R7, R10.reuse, 0x1, R3, P6 ;  /* 0x000000010a077824 */ /* 0x040fe200030e0603 */
[----:B------:R-:W-:Y:S01]  /*2d010*/  PRMT R13, R41, 0x7770, RZ ;  /* 0x00007770290d7816 */ /* 0x000fe200000000ff */
[----:B------:R-:W1:Y:S01]  /*2d020*/  LDCU UR14, c[0x0][0x398] ;  /* 0x00007300ff0e77ac */ /* 0x000e620008000800 */
[----:B------:R-:W-:Y:S02]  /*2d030*/  IADD3 R4, P6, PT, R11, R60, RZ ;  /* 0x0000003c0b047210 */ /* 0x000fe40007fde0ff */
[----:B0-----:R-:W-:Y:S01]  /*2d040*/  PRMT R15, R41, 0x7771, RZ ;  /* 0x00007771290f7816 */ /* 0x001fe200000000ff */
[----:B------:R0:W-:Y:S02]  /*2d050*/  @P5 STG.E.U8 desc[UR8][R6.64], R13 ;  /* 0x0000000d06005986 */ /* 0x0001e4000c101108 */
[----:B------:R-:W-:-:S02]  /*2d060*/  IMAD.X R5, R10, 0x1, R61, P6 ;  /* 0x000000010a057824 */ /* 0x000fc400030e063d */
[----:B------:R-:W-:Y:S01]  /*2d070*/  VIADD R11, R11, UR6 ;  /* 0x000000060b0b7c36 */ /* 0x000fe20008000000 */
[----:B------:R-:W-:Y:S01]  /*2d080*/  ISETP.LT.AND P5, PT, R56, UR16, !P0 ;  /* 0x0000001038007c0c */ /* 0x000fe2000c7a1270 */
[----:B------:R-:W1:Y:S01]  /*2d090*/  LDCU UR16, c[0x0][0x398] ;  /* 0x00007300ff1077ac */ /* 0x000e620008000800 */
[----:B------:R1:W-:Y:S01]  /*2d0a0*/  @P2 STG.E.U8 desc[UR8][R4.64], R15 ;  /* 0x0000000f04002986 */ /* 0x0003e2000c101108 */
[----:B0-----:R-:W-:Y:S01]  /*2d0b0*/  VIADD R6, R0, 0x5e ;  /* 0x0000005e00067836 */ /* 0x001fe20000000000 */
[----:B------:R-:W-:Y:S01]  /*2d0c0*/  SHF.R.S32.HI R10, RZ, 0x1f, R11 ;  /* 0x0000001fff0a7819 */ /* 0x000fe2000001140b */
[----:B------:R-:W0:Y:S01]  /*2d0d0*/  LDCU UR6, c[0x0][0x3b8] ;  /* 0x00007700ff0677ac */ /* 0x000e220008000800 */
[----:B------:R-:W-:Y:S02]  /*2d0e0*/  IADD3 R8, P6, PT, R11, R2, RZ ;  /* 0x000000020b087210 */ /* 0x000fe40007fde0ff */
[----:B----4-:R-:W-:Y:S01]  /*2d0f0*/  ISETP.GE.AND P2, PT, R6, UR12, PT ;  /* 0x0000000c06007c0c */ /* 0x010fe2000bf46270 */
[----:B------:R-:W4:Y:S01]  /*2d100*/  LDCU UR12, c[0x0][0x39c] ;  /* 0x00007380ff0c77ac */ /* 0x000f220008000800 */
[----:B------:R-:W-:Y:S01]  /*2d110*/  ISETP.LT.AND P0, PT, R58, UR18, !P0 ;  /* 0x000000123a007c0c */ /* 0x000fe2000c701270 */
[----:B------:R-:W-:Y:S01]  /*2d120*/  IMAD.X R9, R10, 0x1, R3, P6 ;  /* 0x000000010a097824 */ /* 0x000fe200030e0603 */
[----:B------:R-:W-:Y:S01]  /*2d130*/  PRMT R13, R41, 0x7772, RZ ;  /* 0x00007772290d7816 */ /* 0x000fe200000000ff */
[----:B------:R-:W0:Y:S01]  /*2d140*/  LDCU UR18, c[0x0][0x398] ;  /* 0x00007300ff1277ac */ /* 0x000e220008000800 */
[C---:B------:R-:W-:Y:S01]  /*2d150*/  IADD3 R6, P6, PT, R11.reuse, R60, RZ ;  /* 0x0000003c0b067210 */ /* 0x040fe20007fde0ff */
[----:B---3--:R-:W-:Y:S01]  /*2d160*/  VIADD R11, R11, UR10 ;  /* 0x0000000a0b0b7c36 */ /* 0x008fe20008000000 */
[----:B------:R-:W-:Y:S01]  /*2d170*/  PRMT R41, R41, 0x7773, RZ ;  /* 0x0000777329297816 */ /* 0x000fe200000000ff */
[----:B------:R3:W-:Y:S01]  /*2d180*/  @P5 STG.E.U8 desc[UR8][R8.64], R13 ;  /* 0x0000000d08005986 */ /* 0x0007e2000c101108 */
[----:B------:R-:W-:Y:S01]  /*2d190*/  ISETP.LT.AND P5, PT, R56, UR20, !P3 ;  /* 0x0000001438007c0c */ /* 0x000fe2000dfa1270 */
[----:B------:R-:W-:Y:S01]  /*2d1a0*/  IMAD.X R7, R10, 0x1, R61, P6 ;  /* 0x000000010a077824 */ /* 0x000fe200030e063d */
[----:B------:R-:W-:Y:S01]  /*2d1b0*/  SHF.R.S32.HI R10, RZ, 0x1f, R11 ;  /* 0x0000001fff0a7819 */ /* 0x000fe2000001140b */
[----:B------:R-:W0:Y:S01]  /*2d1c0*/  LDCU UR10, c[0x0][0x39c] ;  /* 0x00007380ff0a77ac */ /* 0x000e220008000800 */
[----:B-1----:R-:W-:-:S02]  /*2d1d0*/  IADD3 R4, P6, PT, R11, R2, RZ ;  /* 0x000000020b047210 */ /* 0x002fc40007fde0ff */
[----:B------:R-:W-:Y:S01]  /*2d1e0*/  ISETP.LT.AND P3, PT, R58, UR14, !P3 ;  /* 0x0000000e3a007c0c */ /* 0x000fe2000df61270 */
[----:B------:R1:W-:Y:S01]  /*2d1f0*/  @P0 STG.E.U8 desc[UR8][R6.64], R41 ;  /* 0x0000002906000986 */ /* 0x0003e2000c101108 */
[----:B------:R-:W1:Y:S01]  /*2d200*/  LDCU UR20, c[0x0][0x398] ;  /* 0x00007300ff1477ac */ /* 0x000e620008000800 */
[----:B---3--:R-:W-:Y:S01]  /*2d210*/  VIADD R8, R0, 0x5f ;  /* 0x0000005f00087836 */ /* 0x008fe20000000000 */
[----:B------:R-:W-:Y:S01]  /*2d220*/  PRMT R13, R42, 0x7770, RZ ;  /* 0x000077702a0d7816 */ /* 0x000fe200000000ff */
[----:B------:R-:W-:Y:S01]  /*2d230*/  IMAD.X R5, R10, 0x1, R3, P6 ;  /* 0x000000010a057824 */ /* 0x000fe200030e0603 */
[----:B------:R-:W-:Y:S01]  /*2d240*/  PRMT R17, R42, 0x7771, RZ ;  /* 0x000077712a117816 */ /* 0x000fe200000000ff */
[----:B------:R-:W-:Y:S01]  /*2d250*/  VIADD R12, R0, 0x60 ;  /* 0x00000060000c7836 */ /* 0x000fe20000000000 */
[----:B----4-:R-:W-:Y:S01]  /*2d260*/  ISETP.GE.AND P0, PT, R8, UR12, PT ;  /* 0x0000000c08007c0c */ /* 0x010fe2000bf06270 */
[----:B------:R-:W3:Y:S01]  /*2d270*/  LDCU UR12, c[0x0][0x398] ;  /* 0x00007300ff0c77ac */ /* 0x000ee20008000800 */
[C---:B------:R-:W-:Y:S01]  /*2d280*/  IADD3 R8, P6, PT, R11.reuse, R60, RZ ;  /* 0x0000003c0b087210 */ /* 0x040fe20007fde0ff */
[----:B--2---:R-:W-:Y:S01]  /*2d290*/  VIADD R11, R11, UR4 ;  /* 0x000000040b0b7c36 */ /* 0x004fe20008000000 */
[----:B------:R2:W-:Y:S01]  /*2d2a0*/  @P5 STG.E.U8 desc[UR8][R4.64], R13 ;  /* 0x0000000d04005986 */ /* 0x0005e2000c101108 */
[----:B------:R-:W-:Y:S01]  /*2d2b0*/  ISETP.LT.AND P5, PT, R56, UR16, !P4 ;  /* 0x0000001038007c0c */ /* 0x000fe2000e7a1270 */
[----:B------:R-:W4:Y:S01]  /*2d2c0*/  LDCU UR4, c[0x0][0x3b8] ;  /* 0x00007700ff0477ac */ /* 0x000f220008000800 */
[----:B------:R-:W-:Y:S01]  /*2d2d0*/  IMAD.X R9, R10, 0x1, R61, P6 ;  /* 0x000000010a097824 */ /* 0x000fe200030e063d */
[----:B0-----:R-:W-:-:S02]  /*2d2e0*/  ISETP.LT.AND P4, PT, R58, UR18, !P4 ;  /* 0x000000123a007c0c */ /* 0x001fc4000e781270 */
[----:B------:R-:W-:Y:S01]  /*2d2f0*/  SHF.R.S32.HI R10, RZ, 0x1f, R11 ;  /* 0x0000001fff0a7819 */ /* 0x000fe2000001140b */
[----:B------:R-:W0:Y:S01]  /*2d300*/  LDCU UR14, c[0x0][0x398] ;  /* 0x00007300ff0e77ac */ /* 0x000e220008000800 */
[C---:B-1----:R-:W-:Y:S01]  /*2d310*/  IADD3 R6, P6, PT, R11.reuse, R2, RZ ;  /* 0x000000020b067210 */ /* 0x042fe20007fde0ff */
[----:B------:R1:W-:Y:S01]  /*2d320*/  @P3 STG.E.U8 desc[UR8][R8.64], R17 ;  /* 0x0000001108003986 */ /* 0x0003e2000c101108 */
[----:B------:R-:W-:Y:S01]  /*2d330*/  PRMT R15, R42, 0x7772, RZ ;  /* 0x000077722a0f7816 */ /* 0x000fe200000000ff */
[----:B------:R-:W0:Y:S01]  /*2d340*/  LDCU UR16, c[0x0][0x398] ;  /* 0x00007300ff1077ac */ /* 0x000e220008000800 */
[C---:B--2---:R-:W-:Y:S01]  /*2d350*/  IADD3 R4, P3, PT, R11.reuse, R60, RZ ;  /* 0x0000003c0b047210 */ /* 0x044fe20007f7e0ff */
[----:B------:R-:W-:Y:S01]  /*2d360*/  IMAD.X R7, R10, 0x1, R3, P6 ;  /* 0x000000010a077824 */ /* 0x000fe200030e0603 */
[----:B------:R-:W-:Y:S01]  /*2d370*/  PRMT R13, R42, 0x7773, RZ ;  /* 0x000077732a0d7816 */ /* 0x000fe200000000ff */
[----:B------:R-:W2:Y:S02]  /*2d380*/  LDCU UR18, c[0x0][0x398] ;  /* 0x00007300ff1277ac */ /* 0x000ea40008000800 */
[----:B------:R-:W-:Y:S01]  /*2d390*/  IMAD.X R5, R10, 0x1, R61, P3 ;  /* 0x000000010a057824 */ /* 0x000fe200018e063d */
[----:B------:R-:W-:Y:S01]  /*2d3a0*/  ISETP.GE.AND P6, PT, R12, UR10, PT ;  /* 0x0000000a0c007c0c */ /* 0x000fe2000bfc6270 */
[----:B------:R-:W0:Y:S01]  /*2d3b0*/  LDCU UR10, c[0x0][0x39c] ;  /* 0x00007380ff0a77ac */ /* 0x000e220008000800 */
[----:B------:R4:W-:Y:S01]  /*2d3c0*/  @P5 STG.E.U8 desc[UR8][R6.64], R15 ;  /* 0x0000000f06005986 */ /* 0x0009e2000c101108 */
[----:B------:R-:W-:Y:S01]  /*2d3d0*/  VIADD R11, R11, UR6 ;  /* 0x000000060b0b7c36 */ /* 0x000fe20008000000 */
[----:B---3--:R-:W-:Y:S01]  /*2d3e0*/  ISETP.LT.AND P3, PT, R58, UR12, !P2 ;  /* 0x0000000c3a007c0c */ /* 0x008fe2000d761270 */
[----:B------:R-:W3:Y:S01]  /*2d3f0*/  LDCU UR12, c[0x0][0x39c] ;  /* 0x00007380ff0c77ac */ /* 0x000ee20008000800 */
[----:B------:R0:W-:Y:S01]  /*2d400*/  @P4 STG.E.U8 desc[UR8][R4.64], R13 ;  /* 0x0000000d04004986 */ /* 0x0001e2000c101108 */
[----:B------:R-:W-:-:S02]  /*2d410*/  ISETP.LT.AND P4, PT, R56, UR20, !P2 ;  /* 0x0000001438007c0c */ /* 0x000fc4000d781270 */
[----:B------:R-:W-:Y:S01]  /*2d420*/  SHF.R.S32.HI R10, RZ, 0x1f, R11 ;  /* 0x0000001fff0a7819 */ /* 0x000fe2000001140b */
[----:B------:R-:W2:Y:S01]  /*2d430*/  LDCU UR6, c[0x0][0x3b8] ;  /* 0x00007700ff0677ac */ /* 0x000ea20008000800 */
[C---:B-1----:R-:W-:Y:S01]  /*2d440*/  IADD3 R8, P2, PT, R11.reuse, R2, RZ ;  /* 0x000000020b087210 */ /* 0x042fe20007f5e0ff */
[----:B------:R-:W-:Y:S01]  /*2d450*/  VIADD R12, R0, 0x61 ;  /* 0x00000061000c7836 */ /* 0x000fe20000000000 */
[----:B----4-:R-:W-:-:S03]  /*2d460*/  IADD3 R6, P5, PT, R11, R60, RZ ;  /* 0x0000003c0b067210 */ /* 0x010fc60007fbe0ff */
[C---:B------:R-:W-:Y:S01]  /*2d470*/  IMAD.X R9, R10.reuse, 0x1, R3, P2 ;  /* 0x000000010a097824 */ /* 0x040fe200010e0603 */
[----:B------:R-:W-:Y:S01]  /*2d480*/  PRMT R15, R43, 0x7770, RZ ;  /* 0x000077702b0f7816 */ /* 0x000fe200000000ff */
[----:B------:R-:W-:Y:S01]  /*2d490*/  VIADD R11, R11, UR4 ;  /* 0x000000040b0b7c36 */ /* 0x000fe20008000000 */
[----:B0-----:R-:W-:Y:S01]  /*2d4a0*/  PRMT R13, R43, 0x7771, RZ ;  /* 0x000077712b0d7816 */ /* 0x001fe200000000ff */
[----:B------:R-:W-:Y:S01]  /*2d4b0*/  IMAD.X R7, R10, 0x1, R61, P5 ;  /* 0x000000010a077824 */ /* 0x000fe200028e063d */
[----:B------:R-:W-:Y:S01]  /*2d4c0*/  ISETP.GE.AND P2, PT, R12, UR10, PT ;  /* 0x0000000a0c007c0c */ /* 0x000fe2000bf46270 */
[----:B------:R-:W-:Y:S01]  /*2d4d0*/  @P4 STG.E.U8 desc[UR8][R8.64], R15 ;  /* 0x0000000f08004986 */ /* 0x000fe2000c101108 */
[----:B------:R-:W-:Y:S01]  /*2d4e0*/  ISETP.LT.AND P4, PT, R56, UR14, !P0 ;  /* 0x0000000e38007c0c */ /* 0x000fe2000c781270 */
[----:B------:R-:W-:Y:S01]  /*2d4f0*/  VIADD R5, R0, 0x62 ;  /* 0x0000006200057836 */ /* 0x000fe20000000000 */
[----:B------:R-:W-:Y:S01]  /*2d500*/  SHF.R.S32.HI R10, RZ, 0x1f, R11 ;  /* 0x0000001fff0a7819 */ /* 0x000fe2000001140b */
[----:B------:R-:W0:Y:S01]  /*2d510*/  LDCU UR10, c[0x0][0x39c] ;  /* 0x00007380ff0a77ac */ /* 0x000e220008000800 */
[----:B------:R-:W-:Y:S01]  /*2d520*/  IADD3 R4, P5, PT, R11, R2, RZ ;  /* 0x000000020b047210 */ /* 0x000fe20007fbe0ff */
[----:B------:R1:W-:Y:S01]  /*2d530*/  @P3 STG.E.U8 desc[UR8][R6.64], R13 ;  /* 0x0000000d06003986 */ /* 0x0003e2000c101108 */
[----:B---3--:R-:W-:Y:S01]  /*2d540*/  ISETP.GE.AND P3, PT, R5, UR12, PT ;  /* 0x0000000c05007c0c */ /* 0x008fe2000bf66270 */
[----:B------:R-:W3:Y:S02]  /*2d550*/  LDCU UR4, c[0x0][0x3b8] ;  /* 0x00007700ff0477ac */ /* 0x000ee40008000800 */
[----:B------:R-:W-:Y:S01]  /*2d560*/  IMAD.X R5, R10, 0x1, R3, P5 ;  /* 0x000000010a057824 */ /* 0x000fe200028e0603 */
[----:B------:R-:W-:Y:S01]  /*2d570*/  ISETP.LT.AND P0, PT, R58, UR16, !P0 ;  /* 0x000000103a007c0c */ /* 0x000fe2000c701270 */
[----:B------:R-:W4:Y:S01]  /*2d580*/  LDCU UR12, c[0x0][0x398] ;  /* 0x00007300ff0c77ac */ /* 0x000f220008000800 */
[----:B------:R-:W-:Y:S01]  /*2d590*/  VIADD R12, R0, 0x63 ;  /* 0x00000063000c7836 */ /* 0x000fe20000000000 */
[----:B------:R-:W0:Y:S01]  /*2d5a0*/  LDCU UR14, c[0x0][0x398] ;  /* 0x00007300ff0e77ac */ /* 0x000e220008000800 */
[C---:B-1----:R-:W-:Y:S01]  /*2d5b0*/  IADD3 R6, P5, PT, R11.reuse, R60, RZ ;  /* 0x0000003c0b067210 */ /* 0x042fe20007fbe0ff */
[----:B--2---:R-:W-:Y:S01]  /*2d5c0*/  VIADD R11, R11, UR6 ;  /* 0x000000060b0b7c36 */ /* 0x004fe20008000000 */
[----:B------:R-:W-:Y:S01]  /*2d5d0*/  PRMT R13, R43, 0x7772, RZ ;  /* 0x000077722b0d7816 */ /* 0x000fe200000000ff */
[----:B------:R-:W1:Y:S02]  /*2d5e0*/  LDCU UR16, c[0x0][0x398] ;  /* 0x00007300ff1077ac */ /* 0x000e640008000800 */
[----:B------:R-:W-:Y:S01]  /*2d5f0*/  IMAD.X R7, R10, 0x1, R61, P5 ;  /* 0x000000010a077824 */ /* 0x000fe200028e063d */
[----:B------:R-:W-:Y:S01]  /*2d600*/  ISETP.LT.AND P5, PT, R56, UR18, !P6 ;  /* 0x0000001238007c0c */ /* 0x000fe2000f7a1270 */
[----:B------:R2:W-:Y:S01]  /*2d610*/  @P4 STG.E.U8 desc[UR8][R4.64], R13 ;  /* 0x0000000d04004986 */ /* 0x0005e2000c101108 */
[----:B------:R-:W-:Y:S01]  /*2d620*/  SHF.R.S32.HI R10, RZ, 0x1f, R11 ;  /* 0x0000001fff0a7819 */ /* 0x000fe2000001140b */
[----:B------:R-:W1:Y:S01]  /*2d630*/  LDCU UR6, c[0x0][0x3b8] ;  /* 0x00007700ff0677ac */ /* 0x000e620008000800 */
[----:B------:R-:W-:-:S02]  /*2d640*/  IADD3 R8, P4, PT, R11, R2, RZ ;  /* 0x000000020b087210 */ /* 0x000fc40007f9e0ff */
[----:B------:R-:W-:Y:S01]  /*2d650*/  PRMT R43, R43, 0x7773, RZ ;  /* 0x000077732b2b7816 */ /* 0x000fe200000000ff */
[----:B------:R-:W-:Y:S01]  /*2d660*/  VIADD R14, R0, 0x6c ;  /* 0x0000006c000e7836 */ /* 0x000fe20000000000 */
[----:B------:R-:W-:Y:S01]  /*2d670*/  PRMT R15, R44, 0x7771, RZ ;  /* 0x000077712c0f7816 */ /* 0x000fe200000000ff */
[----:B------:R-:W-:Y:S01]  /*2d680*/  IMAD.X R9, R10, 0x1, R3, P4 ;  /* 0x000000010a097824 */ /* 0x000fe200020e0603 */
[----:B0-----:R-:W-:Y:S01]  /*2d690*/  ISETP.GE.AND P4, PT, R12, UR10, PT ;  /* 0x0000000a0c007c0c */ /* 0x001fe2000bf86270 */
[----:B------:R-:W0:Y:S01]  /*2d6a0*/  LDCU UR10, c[0x0][0x39c] ;  /* 0x00007380ff0a77ac */ /* 0x000e220008000800 */
[----:B--2---:R-:W-:Y:S01]  /*2d6b0*/  PRMT R13, R44, 0x7770, RZ ;  /* 0x000077702c0d7816 */ /* 0x004fe200000000ff */
[----:B------:R2:W-:Y:S01]  /*2d6c0*/  @P0 STG.E.U8 desc[UR8][R6.64], R43 ;  /* 0x0000002b06000986 */ /* 0x0005e2000c101108 */
[----:B------:R-:W-:Y:S01]  /*2d6d0*/  PRMT R17, R48, 0x7771, RZ ;  /* 0x0000777130117816 */ /* 0x000fe200000000ff */
[----:B------:R-:W0:Y:S02]  /*2d6e0*/  LDCU UR18, c[0x0][0x398] ;  /* 0x00007300ff1277ac */ /* 0x000e240008000800 */
[----:B------:R1:W-:Y:S01]  /*2d6f0*/  @P5 STG.E.U8 desc[UR8][R8.64], R13 ;  /* 0x0000000d08005986 */ /* 0x0003e2000c101108 */
[C---:B------:R-:W-:Y:S01]  /*2d700*/  IADD3 R4, P5, PT, R11.reuse, R60, RZ ;  /* 0x0000003c0b047210 */ /* 0x040fe20007fbe0ff */
[----:B---3--:R-:W-:Y:S01]  /*2d710*/  VIADD R11, R11, UR4 ;  /* 0x000000040b0b7c36 */ /* 0x008fe20008000000 */
[----:B----4-:R-:W-:Y:S01]  /*2d720*/  ISETP.LT.AND P6, PT, R58, UR12, !P6 ;  /* 0x0000000c3a007c0c */ /* 0x010fe2000f7c1270 */
[----:B------:R-:W3:Y:S02]  /*2d730*/  LDCU UR12, c[0x0][0x398] ;  /* 0x00007300ff0c77ac */ /* 0x000ee40008000800 */
[----:B------:R-:W-:Y:S01]  /*2d740*/  IMAD.X R5, R10, 0x1, R61, P5 ;  /* 0x000000010a057824 */ /* 0x000fe200028e063d */
[----:B------:R-:W-:Y:S01]  /*2d750*/  SHF.R.S32.HI R10, RZ, 0x1f, R11 ;  /* 0x0000001fff0a7819 */ /* 0x000fe2000001140b */
[----:B------:R-:W4:Y:S01]  /*2d760*/  LDCU UR4, c[0x0][0x3b8] ;  /* 0x00007700ff0477ac */ /* 0x000f220008000800 */
[----:B--2---:R-:W-:Y:S01]  /*2d770*/  IADD3 R6, P5, PT, R11, R2, RZ ;  /* 0x000000020b067210 */ /* 0x004fe20007fbe0ff */
[----:B-1----:R-:W-:Y:S01]  /*2d780*/  VIADD R8, R0, 0x64 ;  /* 0x0000006400087836 */ /* 0x002fe20000000000 */
[----:B------:R-:W-:-:S03]  /*2d790*/  ISETP.LT.AND P0, PT, R56, UR14, !P2 ;  /* 0x0000000e38007c0c */ /* 0x000fc6000d701270 */
[----:B------:R-:W-:Y:S01]  /*2d7a0*/  IMAD.X R7, R10, 0x1, R3, P5 ;  /* 0x000000010a077824 */ /* 0x000fe200028e0603 */
[----:B------:R-:W-:Y:S01]  /*2d7b0*/  PRMT R13, R44, 0x7772, RZ ;  /* 0x000077722c0d7816 */ /* 0x000fe200000000ff */
[----:B------:R1:W-:Y:S01]  /*2d7c0*/  @P6 STG.E.U8 desc[UR8][R4.64], R15 ;  /* 0x0000000f04006986 */ /* 0x0003e2000c101108 */
[----:B0-----:R-:W-:Y:S01]  /*2d7d0*/  ISETP.GE.AND P5, PT, R8, UR10, PT ;  /* 0x0000000a08007c0c */ /* 0x001fe2000bfa6270 */
[----:B------:R-:W0:Y:S01]  /*2d7e0*/  LDCU UR10, c[0x0][0x39c] ;  /* 0x00007380ff0a77ac */ /* 0x000e220008000800 */
[----:B------:R-:W-:Y:S02]  /*2d7f0*/  ISETP.LT.AND P2, PT, R58, UR16, !P2 ;  /* 0x000000103a007c0c */ /* 0x000fe4000d741270 */
[C---:B------:R-:W-:Y:S01]  /*2d800*/  IADD3 R8, P6, PT, R11.reuse, R60, RZ ;  /* 0x0000003c0b087210 */ /* 0x040fe20007fde0ff */
[----:B------:R-:W-:Y:S01]  /*2d810*/  VIADD R11, R11, UR6 ;  /* 0x000000060b0b7c36 */ /* 0x000fe20008000000 */
[----:B------:R-:W2:Y:S01]  /*2d820*/  LDCU UR14, c[0x0][0x398] ;  /* 0x00007300ff0e77ac */ /* 0x000ea20008000800 */
[----:B------:R0:W-:Y:S01]  /*2d830*/  @P0 STG.E.U8 desc[UR8][R6.64], R13 ;  /* 0x0000000d06000986 */ /* 0x0001e2000c101108 */
[----:B---3--:R-:W-:Y:S01]  /*2d840*/  ISETP.LT.AND P0, PT, R56, UR12, !P3 ;  /* 0x0000000c38007c0c */ /* 0x008fe2000df01270 */
[----:B------:R-:W3:Y:S01]  /*2d850*/  LDCU UR16, c[0x0][0x398] ;  /* 0x00007300ff1077ac */ /* 0x000ee20008000800 */
[----:B------:R-:W-:Y:S01]  /*2d860*/  IMAD.X R9, R10, 0x1, R61, P6 ;  /* 0x000000010a097824 */ /* 0x000fe200030e063d */
[----:B-1----:R-:W-:-:S02]  /*2d870*/  PRMT R15, R44, 0x7773, RZ ;  /* 0x000077732c0f7816 */ /* 0x002fc400000000ff */
[----:B------:R-:W-:Y:S01]  /*2d880*/  SHF.R.S32.HI R10, RZ, 0x1f, R11 ;  /* 0x0000001fff0a7819 */ /* 0x000fe2000001140b */
[----:B------:R-:W1:Y:S01]  /*2d890*/  LDCU UR12, c[0x0][0x398] ;  /* 0x00007300ff0c77ac */ /* 0x000e620008000800 */
[----:B------:R-:W-:Y:S01]  /*2d8a0*/  IADD3 R4, P6, PT, R11, R2, RZ ;  /* 0x000000020b047210 */ /* 0x000fe20007fde0ff */
[----:B------:R-:W1:Y:S01]  /*2d8b0*/  LDCU UR6, c[0x0][0x3b8] ;  /* 0x00007700ff0677ac */ /* 0x000e620008000800 */
[----:B0-----:R-:W-:Y:S01]  /*2d8c0*/  VIADD R6, R0, 0x65 ;  /* 0x0000006500067836 */ /* 0x001fe20000000000 */
[----:B------:R0:W-:Y:S02]  /*2d8d0*/  @P2 STG.E.U8 desc[UR8][R8.64], R15 ;  /* 0x0000000f08002986 */ /* 0x0001e4000c101108 */
[----:B------:R-:W-:Y:S01]  /*2d8e0*/  IMAD.X R5, R10, 0x1, R3, P6 ;  /* 0x000000010a057824 */ /* 0x000fe200030e0603 */
[----:B------:R-:W-:Y:S02]  /*2d8f0*/  PRMT R13, R45, 0x7770, RZ ;  /* 0x000077702d0d7816 */ /* 0x000fe400000000ff */
[----:B------:R-:W-:Y:S01]  /*2d900*/  ISETP.GE.AND P2, PT, R6, UR10, PT ;  /* 0x0000000a06007c0c */ /* 0x000fe2000bf46270 */
[----:B------:R-:W1:Y:S02]  /*2d910*/  LDCU UR10, c[0x0][0x39c] ;  /* 0x00007380ff0a77ac */ /* 0x000e640008000800 */
[----:B------:R0:W-:Y:S01]  /*2d920*/  @P0 STG.E.U8 desc[UR8][R4.64], R13 ;  /* 0x0000000d04000986 */ /* 0x0001e2000c101108 */
[C---:B------:R-:W-:Y:S01]  /*2d930*/  IADD3 R6, P0, PT, R11.reuse, R60, RZ ;  /* 0x0000003c0b067210 */ /* 0x040fe20007f1e0ff */
[----:B----4-:R-:W-:Y:S01]  /*2d940*/  VIADD R11, R11, UR4 ;  /* 0x000000040b0b7c36 */ /* 0x010fe20008000000 */
[----:B--2---:R-:W-:Y:S01]  /*2d950*/  ISETP.LT.AND P3, PT, R58, UR14, !P3 ;  /* 0x0000000e3a007c0c */ /* 0x004fe2000df61270 */
[----:B------:R-:W2:Y:S01]  /*2d960*/  LDCU UR14, c[0x0][0x398] ;  /* 0x00007300ff0e77ac */ /* 0x000ea20008000800 */
[----:B---3--:R-:W-:Y:S01]  /*2d970*/  ISETP.LT.AND P6, PT, R56, UR16, !P4 ;  /* 0x0000001038007c0c */ /* 0x008fe2000e7c1270 */
[----:B------:R-:W-:Y:S01]  /*2d980*/  IMAD.X R7, R10, 0x1, R61, P0 ;  /* 0x000000010a077824 */ /* 0x000fe200000e063d */
[----:B------:R-:W-:Y:S01]  /*2d990*/  SHF.R.S32.HI R10, RZ, 0x1f, R11 ;  /* 0x0000001fff0a7819 */ /* 0x000fe2000001140b */
[----:B------:R-:W3:Y:S01]  /*2d9a0*/  LDCU UR4, c[0x0][0x3b8] ;  /* 0x00007700ff0477ac */ /* 0x000ee20008000800 */
[----:B0-----:R-:W-:Y:S01]  /*2d9b0*/  IADD3 R8, P0, PT, R11, R2, RZ ;  /* 0x000000020b087210 */ /* 0x001fe20007f1e0ff */
[----:B------:R-:W-:Y:S01]  /*2d9c0*/  VIADD R4, R0, 0x66 ;  /* 0x0000006600047836 */ /* 0x000fe20000000000 */
[----:B------:R-:W-:-:S03]  /*2d9d0*/  PRMT R15, R45, 0x7771, RZ ;  /* 0x000077712d0f7816 */ /* 0x000fc600000000ff */
[----:B------:R-:W-:Y:S01]  /*2d9e0*/  IMAD.X R9, R10, 0x1, R3, P0 ;  /* 0x000000010a097824 */ /* 0x000fe200000e0603 */
[----:B------:R-:W-:Y:S01]  /*2d9f0*/  PRMT R13, R45, 0x7772, RZ ;  /* 0x000077722d0d7816 */ /* 0x000fe200000000ff */
[----:B------:R-:W0:Y:S01]  /*2da00*/  LDCU UR16, c[0x0][0x398] ;  /* 0x00007300ff1077ac */ /* 0x000e220008000800 */
[----:B-1----:R-:W-:Y:S01]  /*2da10*/  ISETP.GE.AND P0, PT, R4, UR10, PT ;  /* 0x0000000a04007c0c */ /* 0x002fe2000bf06270 */
[----:B------:R-:W1:Y:S01]  /*2da20*/  LDCU UR10, c[0x0][0x39c] ;  /* 0x00007380ff0a77ac */ /* 0x000e620008000800 */
[----:B------:R4:W-:Y:S01]  /*2da30*/  @P3 STG.E.U8 desc[UR8][R6.64], R15 ;  /* 0x0000000f06003986 */ /* 0x0009e2000c101108 */
[----:B------:R-:W-:Y:S01]  /*2da40*/  ISETP.LT.AND P4, PT, R58, UR12, !P4 ;  /* 0x0000000c3a007c0c */ /* 0x000fe2000e781270 */
[----:B------:R-:W0:Y:S02]  /*2da50*/  LDCU UR12, c[0x0][0x398] ;  /* 0x00007300ff0c77ac */ /* 0x000e240008000800 */
[----:B------:R3:W-:Y:S01]  /*2da60*/  @P6 STG.E.U8 desc[UR8][R8.64], R13 ;  /* 0x0000000d08006986 */ /* 0x0007e2000c101108 */
[C---:B------:R-:W-:Y:S01]  /*2da70*/  IADD3 R4, P6, PT, R11.reuse, R60, RZ ;  /* 0x0000003c0b047210 */ /* 0x040fe20007fde0ff */
[----:B------:R-:W-:Y:S01]  /*2da80*/  VIADD R11, R11, UR6 ;  /* 0x000000060b0b7c36 */ /* 0x000fe20008000000 */
[----:B--2---:R-:W-:Y:S01]  /*2da90*/  ISETP.LT.AND P3, PT, R56, UR14, !P5 ;  /* 0x0000000e38007c0c */ /* 0x004fe2000ef61270 */
[----:B------:R-:W2:Y:S01]  /*2daa0*/  LDCU UR6, c[0x0][0x3b8] ;  /* 0x00007700ff0677ac */ /* 0x000ea20008000800 */
[----:B------:R-:W-:Y:S01]  /*2dab0*/  PRMT R45, R45, 0x7773, RZ ;  /* 0x000077732d2d7816 */ /* 0x000fe200000000ff */
[----:B------:R-:W-:Y:S01]  /*2dac0*/  IMAD.X R5, R10, 0x1, R61, P6 ;  /* 0x000000010a057824 */ /* 0x000fe200030e063d */
[----:B------:R-:W-:Y:S01]  /*2dad0*/  SHF.R.S32.HI R10, RZ, 0x1f, R11 ;  /* 0x0000001fff0a7819 */ /* 0x000fe2000001140b */
[----:B------:R-:W2:Y:S01]  /*2dae0*/  LDCU UR14, c[0x0][0x398] ;  /* 0x00007300ff0e77ac */ /* 0x000ea20008000800 */
[----:B----4-:R-:W-:Y:S01]  /*2daf0*/  IADD3 R6, P6, PT, R11, R2, RZ ;  /* 0x000000020b067210 */ /* 0x010fe20007fde0ff */
[----:B---3--:R-:W-:Y:S01]  /*2db00*/  VIADD R8, R0, 0x67 ;  /* 0x0000006700087836 */ /* 0x008fe20000000000 */
[----:B------:R3:W-:Y:S03]  /*2db10*/  @P4 STG.E.U8 desc[UR8][R4.64], R45 ;  /* 0x0000002d04004986 */ /* 0x0007e6000c101108 */
[----:B------:R-:W-:Y:S01]  /*2db20*/  IMAD.X R7, R10, 0x1, R3, P6 ;  /* 0x000000010a077824 */ /* 0x000fe200030e0603 */
[----:B------:R-:W-:-:S02]  /*2db30*/  PRMT R15, R46, 0x7770, RZ ;  /* 0x000077702e0f7816 */ /* 0x000fc400000000ff */
[----:B-1----:R-:W-:Y:S01]  /*2db40*/  ISETP.GE.AND P4, PT, R8, UR10, PT ;  /* 0x0000000a08007c0c */ /* 0x002fe2000bf86270 */
[----:B------:R-:W1:Y:S02]  /*2db50*/  LDCU UR10, c[0x0][0x39c] ;  /* 0x00007380ff0a77ac */ /* 0x000e640008000800 */
[----:B------:R4:W-:Y:S01]  /*2db60*/  @P3 STG.E.U8 desc[UR8][R6.64], R15 ;  /* 0x0000000f06003986 */ /* 0x0009e2000c101108 */
[C---:B------:R-:W-:Y:S01]  /*2db70*/  IADD3 R8, P3, PT, R11.reuse, R60, RZ ;  /* 0x0000003c0b087210 */ /* 0x040fe20007f7e0ff */
[----:B------:R-:W-:Y:S01]  /*2db80*/  VIADD R11, R11, UR4 ;  /* 0x000000040b0b7c36 */ /* 0x000fe20008000000 */
[----:B0-----:R-:W-:Y:S01]  /*2db90*/  ISETP.LT.AND P5, PT, R58, UR16, !P5 ;  /* 0x000000103a007c0c */ /* 0x001fe2000efa1270 */
[----:B------:R-:W0:Y:S01]  /*2dba0*/  LDCU UR16, c[0x0][0x398] ;  /* 0x00007300ff1077ac */ /* 0x000e220008000800 */
[----:B------:R-:W-:Y:S01]  /*2dbb0*/  ISETP.LT.AND P6, PT, R56, UR12, !P2 ;  /* 0x0000000c38007c0c */ /* 0x000fe2000d7c1270 */
[----:B------:R-:W-:Y:S01]  /*2dbc0*/  IMAD.X R9, R10, 0x1, R61, P3 ;  /* 0x000000010a097824 */ /* 0x000fe200018e063d */
[----:B------:R-:W-:Y:S01]  /*2dbd0*/  SHF.R.S32.HI R10, RZ, 0x1f, R11 ;  /* 0x0000001fff0a7819 */ /* 0x000fe2000001140b */
[----:B------:R-:W0:Y:S01]  /*2dbe0*/  LDCU UR4, c[0x0][0x3b8] ;  /* 0x00007700ff0477ac */ /* 0x000e220008000800 */
[----:B---3--:R-:W-:-:S02]  /*2dbf0*/  IADD3 R4, P3, PT, R11, R2, RZ ;  /* 0x000000020b047210 */ /* 0x008fc40007f7e0ff */
[----:B------:R-:W-:Y:S01]  /*2dc00*/  PRMT R13, R46, 0x7771, RZ ;  /* 0x000077712e0d7816 */ /* 0x000fe200000000ff */
[----:B----4-:R-:W-:Y:S01]  /*2dc10*/  VIADD R6, R0, 0x68 ;  /* 0x0000006800067836 */ /* 0x010fe20000000000 */
[----:B------:R-:W-:Y:S01]  /*2dc20*/  PRMT R15, R46, 0x7772, RZ ;  /* 0x000077722e0f7816 */ /* 0x000fe200000000ff */
[----:B------:R-:W-:Y:S01]  /*2dc30*/  IMAD.X R5, R10, 0x1, R3, P3 ;  /* 0x000000010a057824 */ /* 0x000fe200018e0603 */
[----:B------:R-:W3:Y:S01]  /*2dc40*/  LDCU UR12, c[0x0][0x398] ;  /* 0x00007300ff0c77ac */ /* 0x000ee20008000800 */
[----:B------:R4:W-:Y:S01]  /*2dc50*/  @P5 STG.E.U8 desc[UR8][R8.64], R13 ;  /* 0x0000000d08005986 */ /* 0x0009e2000c101108 */
[----:B-1----:R-:W-:Y:S01]  /*2dc60*/  ISETP.GE.AND P3, PT, R6, UR10, PT ;  /* 0x0000000a06007c0c */ /* 0x002fe2000bf66270 */
[----:B------:R-:W1:Y:S02]  /*2dc70*/  LDCU UR10, c[0x0][0x39c] ;  /* 0x00007380ff0a77ac */ /* 0x000e640008000800 */
[----:B------:R3:W-:Y:S01]  /*2dc80*/  @P6 STG.E.U8 desc[UR8][R4.64], R15 ;  /* 0x0000000f04006986 */ /* 0x0007e2000c101108 */
[C---:B------:R-:W-:Y:S01]  /*2dc90*/  IADD3 R6, P6, PT, R11.reuse, R60, RZ ;  /* 0x0000003c0b067210 */ /* 0x040fe20007fde0ff */
[----:B--2---:R-:W-:Y:S01]  /*2dca0*/  VIADD R11, R11, UR6 ;  /* 0x000000060b0b7c36 */ /* 0x004fe20008000000 */
[----:B------:R-:W-:Y:S01]  /*2dcb0*/  ISETP.LT.AND P2, PT, R58, UR14, !P2 ;  /* 0x0000000e3a007c0c */ /* 0x000fe2000d741270 */
[----:B------:R-:W2:Y:S01]  /*2dcc0*/  LDCU UR14, c[0x0][0x398] ;  /* 0x00007300ff0e77ac */ /* 0x000ea20008000800 */
[----:B0-----:R-:W-:Y:S01]  /*2dcd0*/  ISETP.LT.AND P5, PT, R56, UR16, !P0 ;  /* 0x0000001038007c0c */ /* 0x001fe2000c7a1270 */
[----:B------:R-:W-:Y:S01]  /*2dce0*/  IMAD.X R7, R10, 0x1, R61, P6 ;  /* 0x000000010a077824 */ /* 0x000fe200030e063d */
[----:B------:R-:W-:Y:S01]  /*2dcf0*/  SHF.R.S32.HI R10, RZ, 0x1f, R11 ;  /* 0x0000001fff0a7819 */ /* 0x000fe2000001140b */
[----:B------:R-:W0:Y:S01]  /*2dd00*/  LDCU UR6, c[0x0][0x3b8] ;  /* 0x00007700ff0677ac */ /* 0x000e220008000800 */
[----:B----4-:R-:W-:-:S02]  /*2dd10*/  IADD3 R8, P6, PT, R11, R2, RZ ;  /* 0x000000020b087210 */ /* 0x010fc40007fde0ff */
[----:B------:R-:W-:Y:S01]  /*2dd20*/  PRMT R13, R46, 0x7773, RZ ;  /* 0x000077732e0d7816 */ /* 0x000fe200000000ff */
[----:B---3--:R-:W-:Y:S01]  /*2dd30*/  VIADD R4, R0, 0x69 ;  /* 0x0000006900047836 */ /* 0x008fe20000000000 */
[----:B------:R-:W-:Y:S01]  /*2dd40*/  PRMT R15, R47, 0x7770, RZ ;  /* 0x000077702f0f7816 */ /* 0x000fe200000000ff */
[----:B------:R-:W-:Y:S01]  /*2dd50*/  IMAD.X R9, R10, 0x1, R3, P6 ;  /* 0x000000010a097824 */ /* 0x000fe200030e0603 */
[----:B------:R-:W3:Y:S01]  /*2dd60*/  LDCU UR16, c[0x0][0x398] ;  /* 0x00007300ff1077ac */ /* 0x000ee20008000800 */
[----:B------:R4:W-:Y:S01]  /*2dd70*/  @P2 STG.E.U8 desc[UR8][R6.64], R13 ;  /* 0x0000000d06002986 */ /* 0x0009e2000c101108 */
[----:B-1----:R-:W-:Y:S02]  /*2dd80*/  ISETP.GE.AND P2, PT, R4, UR10, PT ;  /* 0x0000000a04007c0c */ /* 0x002fe4000bf46270 */
[----:B------:R-:W-:Y:S01]  /*2dd90*/  ISETP.LT.AND P0, PT, R58, UR12, !P0 ;  /* 0x0000000c3a007c0c */ /* 0x000fe2000c701270 */
[----:B------:R1:W-:Y:S01]  /*2dda0*/  @P5 STG.E.U8 desc[UR8][R8.64], R15 ;  /* 0x0000000f08005986 */ /* 0x0003e2000c101108 */
[C---:B------:R-:W-:Y:S01]  /*2ddb0*/  IADD3 R4, P5, PT, R11.reuse, R60, RZ ;  /* 0x0000003c0b047210 */ /* 0x040fe20007fbe0ff */
[----:B------:R-:W0:Y:S01]  /*2ddc0*/  LDCU UR10, c[0x0][0x39c] ;  /* 0x00007380ff0a77ac */ /* 0x000e220008000800 */
[----:B------:R-:W-:Y:S01]  /*2ddd0*/  VIADD R11, R11, UR4 ;  /* 0x000000040b0b7c36 */ /* 0x000fe20008000000 */
[----:B--2---:R-:W-:Y:S01]  /*2dde0*/  ISETP.LT.AND P6, PT, R56, UR14, !P4 ;  /* 0x0000000e38007c0c */ /* 0x004fe2000e7c1270 */
[----:B------:R-:W2:Y:S01]  /*2ddf0*/  LDCU UR12, c[0x0][0x398] ;  /* 0x00007300ff0c77ac */ /* 0x000ea20008000800 */
[----:B------:R-:W-:-:S02]  /*2de00*/  IMAD.X R5, R10, 0x1, R61, P5 ;  /* 0x000000010a057824 */ /* 0x000fc400028e063d */
[----:B------:R-:W-:Y:S02]  /*2de10*/  SHF.R.S32.HI R10, RZ, 0x1f, R11 ;  /* 0x0000001fff0a7819 */ /* 0x000fe4000001140b */
[----:B----4-:R-:W-:Y:S01]  /*2de20*/  IADD3 R6, P5, PT, R11, R2, RZ ;  /* 0x000000020b067210 */ /* 0x010fe20007fbe0ff */
[----:B------:R-:W4:Y:S01]  /*2de30*/  LDCU UR4, c[0x0][0x3b8] ;  /* 0x00007700ff0477ac */ /* 0x000f220008000800 */
[C---:B------:R-:W-:Y:S02]  /*2de40*/  PRMT R13, R47.reuse, 0x7771, RZ ;  /* 0x000077712f0d7816 */ /* 0x040fe400000000ff */
[----:B-1----:R-:W-:Y:S01]  /*2de50*/  PRMT R15, R47, 0x7772, RZ ;  /* 0x000077722f0f7816 */ /* 0x002fe200000000ff */
[----:B------:R-:W-:Y:S01]  /*2de60*/  IMAD.X R7, R10, 0x1, R3, P5 ;  /* 0x000000010a077824 */ /* 0x000fe200028e0603 */
[----:B------:R-:W1:Y:S01]  /*2de70*/  LDCU UR14, c[0x0][0x398] ;  /* 0x00007300ff0e77ac */ /* 0x000e620008000800 */
[----:B------:R-:W-:Y:S01]  /*2de80*/  VIADD R8, R0, 0x6a ;  /* 0x0000006a00087836 */ /* 0x000fe20000000000 */
[----:B------:R4:W-:Y:S01]  /*2de90*/  @P0 STG.E.U8 desc[UR8][R4.64], R13 ;  /* 0x0000000d04000986 */ /* 0x0009e2000c101108 */
[----:B---3--:R-:W-:Y:S01]  /*2dea0*/  ISETP.LT.AND P4, PT, R58, UR16, !P4 ;  /* 0x000000103a007c0c */ /* 0x008fe2000e781270 */
[----:B------:R-:W3:Y:S02]  /*2deb0*/  LDCU UR16, c[0x0][0x398] ;  /* 0x00007300ff1077ac */ /* 0x000ee40008000800 */
[----:B------:R1:W-:Y:S01]  /*2dec0*/  @P6 STG.E.U8 desc[UR8][R6.64], R15 ;  /* 0x0000000f06006986 */ /* 0x0003e2000c101108 */
[----:B0-----:R-:W-:Y:S01]  /*2ded0*/  ISETP.GE.AND P5, PT, R8, UR10, PT ;  /* 0x0000000a08007c0c */ /* 0x001fe2000bfa6270 */
[----:B------:R-:W0:Y:S01]  /*2dee0*/  LDCU UR10, c[0x0][0x39c] ;  /* 0x00007380ff0a77ac */ /* 0x000e220008000800 */
[----:B--2---:R-:W-:-:S02]  /*2def0*/  ISETP.LT.AND P0, PT, R56, UR12, !P3 ;  /* 0x0000000c38007c0c */ /* 0x004fc4000df01270 */
[----:B------:R-:W-:Y:S01]  /*2df00*/  PRMT R47, R47, 0x7773, RZ ;  /* 0x000077732f2f7816 */ /* 0x000fe200000000ff */
[----:B------:R-:W2:Y:S01]  /*2df10*/  LDCU UR12, c[0x0][0x398] ;  /* 0x00007300ff0c77ac */ /* 0x000ea20008000800 */
[C---:B----4-:R-:W-:Y:S01]  /*2df20*/  IADD3 R4, P6, PT, R11.reuse, R60, RZ ;  /* 0x0000003c0b047210 */ /* 0x050fe20007fde0ff */
[----:B------:R-:W-:Y:S01]  /*2df30*/  VIADD R13, R11, UR6 ;  /* 0x000000060b0d7c36 */ /* 0x000fe20008000000 */
[----:B------:R-:W4:Y:S03]  /*2df40*/  LDCU UR6, c[0x0][0x3b8] ;  /* 0x00007700ff0677ac */ /* 0x000f260008000800 */
[----:B------:R-:W-:Y:S01]  /*2df50*/  IMAD.X R5, R10, 0x1, R61, P6 ;  /* 0x000000010a057824 */ /* 0x000fe200030e063d */
[----:B------:R-:W-:Y:S02]  /*2df60*/  SHF.R.S32.HI R12, RZ, 0x1f, R13 ;  /* 0x0000001fff0c7819 */ /* 0x000fe4000001140d */
[----:B------:R-:W-:-:S02]  /*2df70*/  IADD3 R8, P6, PT, R13, R2, RZ ;  /* 0x000000020d087210 */ /* 0x000fc40007fde0ff */
[----:B-1----:R-:W-:-:S03]  /*2df80*/  PRMT R15, R48, 0x7770, RZ ;  /* 0x00007770300f7816 */ /* 0x002fc600000000ff */
[----:B------:R-:W-:Y:S01]  /*2df90*/  IMAD.X R9, R12, 0x1, R3, P6 ;  /* 0x000000010c097824 */ /* 0x000fe200030e0603 */
[----:B------:R1:W-:Y:S01]  /*2dfa0*/  @P4 STG.E.U8 desc[UR8][R4.64], R47 ;  /* 0x0000002f04004986 */ /* 0x0003e2000c101108 */
[----:B------:R-:W-:Y:S01]  /*2dfb0*/  VIADD R10, R0, 0x6b ;  /* 0x0000006b000a7836 */ /* 0x000fe20000000000 */
[----:B------:R-:W-:Y:S01]  /*2dfc0*/  ISETP.LT.AND P3, PT, R58, UR14, !P3 ;  /* 0x0000000e3a007c0c */ /* 0x000fe2000df61270 */
[C---:B------:R-:W-:Y:S01]  /*2dfd0*/  VIADD R11, R13.reuse, UR4 ;  /* 0x000000040d0b7c36 */ /* 0x040fe20008000000 */
[----:B------:R2:W-:Y:S01]  /*2dfe0*/  @P0 STG.E.U8 desc[UR8][R8.64], R15 ;  /* 0x0000000f08000986 */ /* 0x0005e2000c101108 */
[----:B------:R-:W-:Y:S01]  /*2dff0*/  IADD3 R6, P0, PT, R13, R60, RZ ;  /* 0x0000003c0d067210 */ /* 0x000fe20007f1e0ff */
[----:B------:R-:W4:Y:S01]  /*2e000*/  LDCU UR14, c[0x0][0x398] ;  /* 0x00007300ff0e77ac */ /* 0x000f220008000800 */
[----:B---3--:R-:W-:Y:S02]  /*2e010*/  ISETP.LT.AND P6, PT, R56, UR16, !P2 ;  /* 0x0000001038007c0c */ /* 0x008fe4000d7c1270 */
[----:B0-----:R-:W-:Y:S01]  /*2e020*/  ISETP.GE.AND P4, PT, R10, UR10, PT ;  /* 0x0000000a0a007c0c */ /* 0x001fe2000bf86270 */
[----:B------:R-:W0:Y:S01]  /*2e030*/  LDCU UR10, c[0x0][0x39c] ;  /* 0x00007380ff0a77ac */ /* 0x000e220008000800 */
[----:B------:R-:W-:Y:S01]  /*2e040*/  IMAD.X R7, R12, 0x1, R61, P0 ;  /* 0x000000010c077824 */ /* 0x000fe200000e063d */
[----:B------:R-:W-:-:S02]  /*2e050*/  SHF.R.S32.HI R10, RZ, 0x1f, R11 ;  /* 0x0000001fff0a7819 */ /* 0x000fc4000001140b */
[----:B-1----:R-:W-:Y:S01]  /*2e060*/  IADD3 R4, P0, PT, R11, R2, RZ ;  /* 0x000000020b047210 */ /* 0x002fe20007f1e0ff */
[----:B------:R-:W1:Y:S01]  /*2e070*/  LDCU UR4, c[0x0][0x3b8] ;  /* 0x00007700ff0477ac */ /* 0x000e620008000800 */
[----:B--2---:R-:W-:-:S03]  /*2e080*/  PRMT R15, R48, 0x7772, RZ ;  /* 0x00007772300f7816 */ /* 0x004fc600000000ff */
[----:B------:R-:W-:Y:S01]  /*2e090*/  IMAD.X R5, R10, 0x1, R3, P0 ;  /* 0x000000010a057824 */ /* 0x000fe200000e0603 */
[----:B------:R-:W2:Y:S01]  /*2e0a0*/  LDCU UR16, c[0x0][0x398] ;  /* 0x00007300ff1077ac */ /* 0x000ea20008000800 */
[----:B------:R3:W-:Y:S01]  /*2e0b0*/  @P3 STG.E.U8 desc[UR8][R6.64], R17 ;  /* 0x0000001106003986 */ /* 0x0007e2000c101108 */
[----:B------:R-:W-:Y:S01]  /*2e0c0*/  ISETP.LT.AND P2, PT, R58, UR12, !P2 ;  /* 0x0000000c3a007c0c */ /* 0x000fe2000d741270 */
[----:B------:R-:W1:Y:S02]  /*2e0d0*/  LDCU UR12, c[0x0][0x398] ;  /* 0x00007300ff0c77ac */ /* 0x000e640008000800 */
[----:B------:R2:W-:Y:S01]  /*2e0e0*/  @P6 STG.E.U8 desc[UR8][R4.64], R15 ;  /* 0x0000000f04006986 */ /* 0x0005e2000c101108 */
[C---:B------:R-:W-:Y:S01]  /*2e0f0*/  IADD3 R8, P6, PT, R11.reuse, R60, RZ ;  /* 0x0000003c0b087210 */ /* 0x040fe20007fde0ff */
[----:B----4-:R-:W-:Y:S01]  /*2e100*/  VIADD R13, R11, UR6 ;  /* 0x000000060b0d7c36 */ /* 0x010fe20008000000 */
[----:B------:R-:W-:Y:S01]  /*2e110*/  ISETP.LT.AND P3, PT, R56, UR14, !P5 ;  /* 0x0000000e38007c0c */ /* 0x000fe2000ef61270 */
[----:B------:R-:W4:Y:S01]  /*2e120*/  LDCU UR6, c[0x0][0x3b8] ;  /* 0x00007700ff0677ac */ /* 0x000f220008000800 */
[----:B0-----:R-:W-:Y:S01]  /*2e130*/  ISETP.GE.AND P0, PT, R14, UR10, PT ;  /* 0x0000000a0e007c0c */ /* 0x001fe2000bf06270 */
[----:B------:R-:W-:Y:S01]  /*2e140*/  IMAD.X R9, R10, 0x1, R61, P6 ;  /* 0x000000010a097824 */ /* 0x000fe200030e063d */
[----:B------:R-:W-:Y:S01]  /*2e150*/  SHF.R.S32.HI R12, RZ, 0x1f, R13 ;  /* 0x0000001fff0c7819 */ /* 0x000fe2000001140d */
[----:B------:R-:W0:Y:S01]  /*2e160*/  LDCU UR10, c[0x0][0x39c] ;  /* 0x00007380ff0a77ac */ /* 0x000e220008000800 */
[----:B---3--:R-:W-:-:S02]  /*2e170*/  IADD3 R6, P6, PT, R13, R2, RZ ;  /* 0x000000020d067210 */ /* 0x008fc40007fde0ff */
[----:B------:R-:W-:Y:S01]  /*2e180*/  PRMT R17, R48, 0x7773, RZ ;  /* 0x0000777330117816 */ /* 0x000fe200000000ff */
[----:B------:R-:W3:Y:S01]  /*2e190*/  LDCU UR14, c[0x0][0x398] ;  /* 0x00007300ff0e77ac */ /* 0x000ee20008000800 */
[----:B--2---:R-:W-:Y:S01]  /*2e1a0*/  PRMT R15, R49, 0x7770, RZ ;  /* 0x00007770310f7816 */ /* 0x004fe200000000ff */
[----:B------:R-:W-:Y:S02]  /*2e1b0*/  IMAD.X R7, R12, 0x1, R3, P6 ;  /* 0x000000010c077824 */ /* 0x000fe400030e0603 */
[----:B------:R2:W-:Y:S01]  /*2e1c0*/  @P2 STG.E.U8 desc[UR8][R8.64], R17 ;  /* 0x0000001108002986 */ /* 0x0005e2000c101108 */
[C---:B------:R-:W-:Y:S01]  /*2e1d0*/  IADD3 R4, P2, PT, R13.reuse, R60, RZ ;  /* 0x0000003c0d047210 */ /* 0x040fe20007f5e0ff */
[----:B-1----:R-:W-:Y:S01]  /*2e1e0*/  VIADD R11, R13, UR4 ;  /* 0x000000040d0b7c36 */ /* 0x002fe20008000000 */
[----:B------:R-:W-:Y:S01]  /*2e1f0*/  ISETP.LT.AND P5, PT, R58, UR16, !P5 ;  /* 0x000000103a007c0c */ /* 0x000fe2000efa1270 */
[----:B------:R1:W-:Y:S01]  /*2e200*/  @P3 STG.E.U8 desc[UR8][R6.64], R15 ;  /* 0x0000000f06003986 */ /* 0x0003e2000c101108 */
[----:B------:R-:W4:Y:S01]  /*2e210*/  LDCU UR16, c[0x0][0x398] ;  /* 0x00007300ff1077ac */ /* 0x000f220008000800 */
[----:B------:R-:W-:Y:S01]  /*2e220*/  ISETP.LT.AND P3, PT, R56, UR12, !P4 ;  /* 0x0000000c38007c0c */ /* 0x000fe2000e761270 */
[----:B------:R-:W-:Y:S01]  /*2e230*/  IMAD.X R5, R12, 0x1, R61, P2 ;  /* 0x000000010c057824 */ /* 0x000fe200010e063d */
[----:B------:R-:W-:Y:S01]  /*2e240*/  SHF.R.S32.HI R10, RZ, 0x1f, R11 ;  /* 0x0000001fff0a7819 */ /* 0x000fe2000001140b */
[----:B------:R-:W-:Y:S01]  /*2e250*/  VIADD R14, R0, 0x6d ;  /* 0x0000006d000e7836 */ /* 0x000fe20000000000 */
[----:B------:R-:W4:Y:S01]  /*2e260*/  LDCU UR12, c[0x0][0x398] ;  /* 0x00007300ff0c77ac */ /* 0x000f220008000800 */
[----:B--2---:R-:W-:-:S02]  /*2e270*/  IADD3 R8, P2, PT, R11, R2, RZ ;  /* 0x000000020b087210 */ /* 0x004fc40007f5e0ff */
[C---:B------:R-:W-:Y:S01]  /*2e280*/  PRMT R17, R49.reuse, 0x7771, RZ ;  /* 0x0000777131117816 */ /* 0x040fe200000000ff */
[----:B------:R-:W2:Y:S01]  /*2e290*/  LDCU UR4, c[0x0][0x3b8] ;  /* 0x00007700ff0477ac */ /* 0x000ea20008000800 */
[----:B0-----:R-:W-:Y:S01]  /*2e2a0*/  ISETP.GE.AND P6, PT, R14, UR10, PT ;  /* 0x0000000a0e007c0c */ /* 0x001fe2000bfc6270 */
[----:B------:R-:W-:Y:S01]  /*2e2b0*/  IMAD.X R9, R10, 0x1, R3, P2 ;  /* 0x000000010a097824 */ /* 0x000fe200010e0603 */
[----:B-1----:R-:W-:Y:S01]  /*2e2c0*/  PRMT R15, R49, 0x7772, RZ ;  /* 0x00007772310f7816 */ /* 0x002fe200000000ff */
[----:B------:R-:W0:Y:S01]  /*2e2d0*/  LDCU UR10, c[0x0][0x39c] ;  /* 0x00007380ff0a77ac */ /* 0x000e220008000800 */
[----:B------:R1:W-:Y:S01]  /*2e2e0*/  @P5 STG.E.U8 desc[UR8][R4.64], R17 ;  /* 0x0000001104005986 */ /* 0x0003e2000c101108 */
[----:B---3--:R-:W-:Y:S01]  /*2e2f0*/  ISETP.LT.AND P4, PT, R58, UR14, !P4 ;  /* 0x0000000e3a007c0c */ /* 0x008fe2000e781270 */
[C---:B----4-:R-:W-:Y:S01]  /*2e300*/  VIADD R13, R11.reuse, UR6 ;  /* 0x000000060b0d7c36 */ /* 0x050fe20008000000 */
[----:B------:R-:W3:Y:S01]  /*2e310*/  LDCU UR14, c[0x0][0x398] ;  /* 0x00007300ff0e77ac */ /* 0x000ee20008000800 */
[----:B------:R4:W-:Y:S01]  /*2e320*/  @P3 STG.E.U8 desc[UR8][R8.64], R15 ;  /* 0x0000000f08003986 */ /* 0x0009e2000c101108 */
[----:B------:R-:W-:-:S02]  /*2e330*/  IADD3 R6, P3, PT, R11, R60, RZ ;  /* 0x0000003c0b067210 */ /* 0x000fc40007f7e0ff */
[----:B------:R-:W-:Y:S01]  /*2e340*/  ISETP.LT.AND P5, PT, R56, UR16, !P0 ;  /* 0x0000001038007c0c */ /* 0x000fe2000c7a1270 */
[----:B------:R-:W-:Y:S01]  /*2e350*/  VIADD R14, R0, 0x6e ;  /* 0x0000006e000e7836 */ /* 0x000fe20000000000 */
[----:B------:R-:W-:Y:S01]  /*2e360*/  SHF.R.S32.HI R12, RZ, 0x1f, R13 ;  /* 0x0000001fff0c7819 */ /* 0x000fe2000001140d */
[----:B------:R-:W-:Y:S01]  /*2e370*/  IMAD.X R7, R10, 0x1, R61, P3 ;  /* 0x000000010a077824 */ /* 0x000fe200018e063d */
[----:B------:R-:W-:Y:S01]  /*2e380*/  PRMT R49, R49, 0x7773, RZ ;  /* 0x0000777331317816 */ /* 0x000fe200000000ff */
[----:B------:R-:W3:Y:S01]  /*2e390*/  LDCU UR6, c[0x0][0x3b8] ;  /* 0x00007700ff0677ac */ /* 0x000ee20008000800 */
[----:B-1----:R-:W-:Y:S02]  /*2e3a0*/  IADD3 R4, P3, PT, R13, R2, RZ ;  /* 0x000000020d047210 */ /* 0x002fe40007f7e0ff */
[----:B----4-:R-:W-:Y:S01]  /*2e3b0*/  PRMT R15, R50, 0x7770, RZ ;  /* 0x00007770320f7816 */ /* 0x010fe200000000ff */
[----:B------:R-:W1:Y:S02]  /*2e3c0*/  LDCU UR16, c[0x0][0x398] ;  /* 0x00007300ff1077ac */ /* 0x000e640008000800 */
[----:B------:R-:W-:Y:S01]  /*2e3d0*/  IMAD.X R5, R12, 0x1, R3, P3 ;  /* 0x000000010c057824 */ /* 0x000fe200018e0603 */
[----:B0-----:R-:W-:Y:S01]  /*2e3e0*/  ISETP.GE.AND P2, PT, R14, UR10, PT ;  /* 0x0000000a0e007c0c */ /* 0x001fe2000bf46270 */
[----:B------:R0:W-:Y:S01]  /*2e3f0*/  @P4 STG.E.U8 desc[UR8][R6.64], R49 ;  /* 0x0000003106004986 */ /* 0x0001e2000c101108 */
[----:B------:R-:W4:Y:S01]  /*2e400*/  LDCU UR10, c[0x0][0x39c] ;  /* 0x00007380ff0a77ac */ /* 0x000f220008000800 */
[----:B------:R-:W-:-:S02]  /*2e410*/  ISETP.LT.AND P0, PT, R58, UR12, !P0 ;  /* 0x0000000c3a007c0c */ /* 0x000fc4000c701270 */
[----:B------:R1:W-:Y:S01]  /*2e420*/  @P5 STG.E.U8 desc[UR8][R4.64], R15 ;  /* 0x0000000f04005986 */ /* 0x0003e2000c101108 */
[C---:B------:R-:W-:Y:S01]  /*2e430*/  IADD3 R8, P5, PT, R13.reuse, R60, RZ ;  /* 0x0000003c0d087210 */ /* 0x040fe20007fbe0ff */
[----:B--2---:R-:W-:Y:S01]  /*2e440*/  VIADD R11, R13, UR4 ;  /* 0x000000040d0b7c36 */ /* 0x004fe20008000000 */
[----:B---3--:R-:W-:Y:S01]  /*2e450*/  ISETP.LT.AND P4, PT, R56, UR14, !P6 ;  /* 0x0000000e38007c0c */ /* 0x008fe2000f781270 */
[----:B------:R-:W2:Y:S01]  /*2e460*/  LDCU UR14, c[0x0][0x398] ;  /* 0x00007300ff0e77ac */ /* 0x000ea20008000800 */
[----:B------:R-:W-:Y:S01]  /*2e470*/  PRMT R17, R50, 0x7771, RZ ;  /* 0x0000777132117816 */ /* 0x000fe200000000ff */
[----:B------:R-:W-:Y:S01]  /*2e480*/  IMAD.X R9, R12, 0x1, R61, P5 ;  /* 0x000000010c097824 */ /* 0x000fe200028e063d */
[----:B------:R-:W-:Y:S01]  /*2e490*/  SHF.R.S32.HI R10, RZ, 0x1f, R11 ;  /* 0x0000001fff0a7819 */ /* 0x000fe2000001140b */
[----:B------:R-:W3:Y:S01]  /*2e4a0*/  LDCU UR12, c[0x0][0x39c] ;  /* 0x00007380ff0c77ac */ /* 0x000ee20008000800 */
[C---:B0-----:R-:W-:Y:S01]  /*2e4b0*/  IADD3 R6, P5, PT, R11.reuse, R2, RZ ;  /* 0x000000020b067210 */ /* 0x041fe20007fbe0ff */
[----:B------:R-:W-:Y:S01]  /*2e4c0*/  VIADD R14, R0, 0x6f ;  /* 0x0000006f000e7836 */ /* 0x000fe20000000000 */
[----:B------:R0:W-:Y:S01]  /*2e4d0*/  @P0 STG.E.U8 desc[UR8][R8.64], R17 ;  /* 0x0000001108000986 */ /* 0x0001e2000c101108 */
[----:B-1----:R-:W-:Y:S01]  /*2e4e0*/  PRMT R15, R50, 0x7772, RZ ;  /* 0x00007772320f7816 */ /* 0x002fe200000000ff */
[----:B------:R-:W1:Y:S01]  /*2e4f0*/  LDCU UR4, c[0x0][0x39c] ;  /* 0x00007380ff0477ac */ /* 0x000e620008000800 */
[----:B------:R-:W-:Y:S01]  /*2e500*/  IMAD.X R7, R10, 0x1, R3, P5 ;  /* 0x000000010a077824 */ /* 0x000fe200028e0603 */
[C---:B------:R-:W-:Y:S01]  /*2e510*/  IADD3 R4, P0, PT, R11.reuse, R60, RZ ;  /* 0x0000003c0b047210 */ /* 0x040fe20007f1e0ff */
[----:B------:R-:W-:Y:S01]  /*2e520*/  VIADD R11, R11, UR6 ;  /* 0x000000060b0b7c36 */ /* 0x000fe20008000000 */
[----:B----4-:R-:W-:Y:S01]  /*2e530*/  ISETP.GE.AND P3, PT, R14, UR10, PT ;  /* 0x0000000a0e007c0c */ /* 0x010fe2000bf66270 */
[----:B------:R-:W4:Y:S01]  /*2e540*/  LDCU UR10, c[0x0][0x3b8] ;  /* 0x00007700ff0a77ac */ /* 0x000f220008000800 */
[----:B------:R-:W-:Y:S01]  /*2e550*/  ISETP.LT.AND P6, PT, R58, UR16, !P6 ;  /* 0x000000103a007c0c */ /* 0x000fe2000f7c1270 */
[----:B------:R1:W-:Y:S01]  /*2e560*/  @P4 STG.E.U8 desc[UR8][R6.64], R15 ;  /* 0x0000000f06004986 */ /* 0x0003e2000c101108 */
[----:B------:R-:W-:Y:S01]  /*2e570*/  IMAD.X R5, R10, 0x1, R61, P0 ;  /* 0x000000010a057824 */ /* 0x000fe200000e063d */
[----:B------:R-:W4:Y:S01]  /*2e580*/  LDCU UR16, c[0x0][0x398] ;  /* 0x00007300ff1077ac */ /* 0x000f220008000800 */
[----:B------:R-:W-:-:S02]  /*2e590*/  SHF.R.S32.HI R10, RZ, 0x1f, R11 ;  /* 0x0000001fff0a7819 */ /* 0x000fc4000001140b */
[----:B0-----:R-:W-:Y:S02]  /*2e5a0*/  IADD3 R8, P4, PT, R11, R2, RZ ;  /* 0x000000020b087210 */ /* 0x001fe40007f9e0ff */
[----:B------:R-:W-:Y:S01]  /*2e5b0*/  PRMT R13, R50, 0x7773, RZ ;  /* 0x00007773320d7816 */ /* 0x000fe200000000ff */
[----:B------:R-:W-:Y:S01]  /*2e5c0*/  VIADD R12, R0, 0x70 ;  /* 0x00000070000c7836 */ /* 0x000fe20000000000 */
[----:B------:R-:W-:Y:S01]  /*2e5d0*/  ISETP.LT.AND P5, PT, R56, UR18, !P2 ;  /* 0x0000001238007c0c */ /* 0x000fe2000d7a1270 */
[----:B------:R-:W0:Y:S01]  /*2e5e0*/  LDCU UR6, c[0x0][0x3b8] ;  /* 0x00007700ff0677ac */ /* 0x000e220008000800 */
[----:B-1----:R-:W-:Y:S01]  /*2e5f0*/  VIADD R6, R0, 0x71 ;  /* 0x0000007100067836 */ /* 0x002fe20000000000 */
[----:B--2---:R-:W-:Y:S01]  /*2e600*/  ISETP.LT.AND P2, PT, R58, UR14, !P2 ;  /* 0x0000000e3a007c0c */ /* 0x004fe2000d741270 */
[----:B------:R-:W-:Y:S01]  /*2e610*/  IMAD.X R9, R10, 0x1, R3, P4 ;  /* 0x000000010a097824 */ /* 0x000fe200020e0603 */
[----:B------:R-:W1:Y:S02]  /*2e620*/  LDCU UR14, c[0x0][0x398] ;  /* 0x00007300ff0e77ac */ /* 0x000e640008000800 */
[----:B---3--:R-:W-:Y:S01]  /*2e630*/  ISETP.GE.AND P4, PT, R6, UR12, PT ;  /* 0x0000000c06007c0c */ /* 0x008fe2000bf86270 */
[----:B------:R-:W2:Y:S01]  /*2e640*/  LDCU UR12, c[0x0][0x39c] ;  /* 0x00007380ff0c77ac */ /* 0x000ea20008000800 */
[----:B------:R-:W-:Y:S01]  /*2e650*/  PRMT R15, R51, 0x7770, RZ ;  /* 0x00007770330f7816 */ /* 0x000fe200000000ff */
[----:B------:R3:W-:Y:S01]  /*2e660*/  @P6 STG.E.U8 desc[UR8][R4.64], R13 ;  /* 0x0000000d04006986 */ /* 0x0007e2000c101108 */
[----:B------:R-:W-:-:S02]  /*2e670*/  IADD3 R6, P6, PT, R11, R60, RZ ;  /* 0x0000003c0b067210 */ /* 0x000fc40007fde0ff */
[----:B------:R-:W-:Y:S01]  /*2e680*/  ISETP.GE.AND P0, PT, R12, UR4, PT ;  /* 0x000000040c007c0c */ /* 0x000fe2000bf06270 */
[----:B------:R-:W0:Y:S01]  /*2e690*/  LDCU UR4, c[0x0][0x3b8] ;  /* 0x00007700ff0477ac */ /* 0x000e220008000800 */
[----:B------:R1:W-:Y:S01]  /*2e6a0*/  @P5 STG.E.U8 desc[UR8][R8.64], R15 ;  /* 0x0000000f08005986 */ /* 0x0003e2000c101108 */
[----:B----4-:R-:W-:Y:S01]  /*2e6b0*/  ISETP.LT.AND P5, PT, R56, UR16, !P3 ;  /* 0x0000001038007c0c */ /* 0x010fe2000dfa1270 */
[----:B------:R-:W-:Y:S01]  /*2e6c0*/  VIADD R11, R11, UR10 ;  /* 0x0000000a0b0b7c36 */ /* 0x000fe20008000000 */
[----:B------:R-:W4:Y:S01]  /*2e6d0*/  LDCU UR16, c[0x0][0x398] ;  /* 0x00007300ff1077ac */ /* 0x000f220008000800 */
[----:B------:R-:W-:Y:S01]  /*2e6e0*/  IMAD.X R7, R10, 0x1, R61, P6 ;  /* 0x000000010a077824 */ /* 0x000fe200030e063d */
[----:B---3--:R-:W-:Y:S01]  /*2e6f0*/  PRMT R13, R51, 0x7771, RZ ;  /* 0x00007771330d7816 */ /* 0x008fe200000000ff */
[----:B------:R-:W3:Y:S01]  /*2e700*/  LDCU UR10, c[0x0][0x39c] ;  /* 0x00007380ff0a77ac */ /* 0x000ee20008000800 */
[----:B------:R-:W-:Y:S01]  /*2e710*/  SHF.R.S32.HI R10, RZ, 0x1f, R11 ;  /* 0x0000001fff0a7819 */ /* 0x000fe2000001140b */
[----:B-1----:R-:W-:Y:S01]  /*2e720*/  VIADD R8, R0, 0x72 ;  /* 0x0000007200087836 */ /* 0x002fe20000000000 */
[----:B------:R-:W-:Y:S01]  /*2e730*/  IADD3 R4, P6, PT, R11, R2, RZ ;  /* 0x000000020b047210 */ /* 0x000fe20007fde0ff */
[----:B------:R1:W-:Y:S01]  /*2e740*/  @P2 STG.E.U8 desc[UR8][R6.64], R13 ;  /* 0x0000000d06002986 */ /* 0x0003e2000c101108 */
[----:B------:R-:W-:Y:S01]  /*2e750*/  ISETP.LT.AND P3, PT, R58, UR14, !P3 ;  /* 0x0000000e3a007c0c */ /* 0x000fe2000df61270 */
[----:B------:R-:W3:Y:S01]  /*2e760*/  LDCU UR14, c[0x0][0x398] ;  /* 0x00007300ff0e77ac */ /* 0x000ee20008000800 */
[----:B--2---:R-:W-:Y:S01]  /*2e770*/  ISETP.GE.AND P2, PT, R8, UR12, PT ;  /* 0x0000000c08007c0c */ /* 0x004fe2000bf46270 */
[----:B------:R-:W-:Y:S01]  /*2e780*/  IMAD.X R5, R10, 0x1, R3, P6 ;  /* 0x000000010a057824 */ /* 0x000fe200030e0603 */
[----:B------:R-:W2:Y:S01]  /*2e790*/  LDCU UR12, c[0x0][0x398] ;  /* 0x00007300ff0c77ac */ /* 0x000ea20008000800 */
[----:B------:R-:W-:-:S02]  /*2e7a0*/  PRMT R15, R51, 0x7772, RZ ;  /* 0x00007772330f7816 */ /* 0x000fc400000000ff */
[C---:B-1----:R-:W-:Y:S01]  /*2e7b0*/  IADD3 R6, P6, PT, R11.reuse, R60, RZ ;  /* 0x0000003c0b067210 */ /* 0x042fe20007fde0ff */
[----:B0-----:R-:W-:Y:S01]  /*2e7c0*/  VIADD R13, R11, UR4 ;  /* 0x000000040b0d7c36 */ /* 0x001fe20008000000 */
[----:B------:R-:W-:Y:S01]  /*2e7d0*/  PRMT R51, R51, 0x7773, RZ ;  /* 0x0000777333337816 */ /* 0x000fe200000000ff */
[----:B------:R0:W-:Y:S02]  /*2e7e0*/  @P5 STG.E.U8 desc[UR8][R4.64], R15 ;  /* 0x0000000f04005986 */ /* 0x0001e4000c101108 */
[----:B------:R-:W-:Y:S01]  /*2e7f0*/  IMAD.X R7, R10, 0x1, R61, P6 ;  /* 0x000000010a077824 */ /* 0x000fe200030e063d */
[----:B------:R-:W1:Y:S01]  /*2e800*/  LDCU UR4, c[0x0][0x3b8] ;  /* 0x00007700ff0477ac */ /* 0x000e620008000800 */
[----:B------:R-:W-:Y:S01]  /*2e810*/  VIADD R10, R0, 0x73 ;  /* 0x00000073000a7836 */ /* 0x000fe20000000000 */
[----:B----4-:R-:W-:Y:S02]  /*2e820*/  ISETP.LT.AND P5, PT, R56, UR16, !P0 ;  /* 0x0000001038007c0c */ /* 0x010fe4000c7a1270 */
[----:B------:R4:W-:Y:S01]  /*2e830*/  @P3 STG.E.U8 desc[UR8][R6.64], R51 ;  /* 0x0000003306003986 */ /* 0x0009e2000c101108 */
[----:B------:R-:W-:-:S02]  /*2e840*/  SHF.R.S32.HI R12, RZ, 0x1f, R13 ;  /* 0x0000001fff0c7819 */ /* 0x000fc4000001140d */
[C---:B------:R-:W-:Y:S02]  /*2e850*/  IADD3 R8, P6, PT, R13.reuse, R2, RZ ;  /* 0x000000020d087210 */ /* 0x040fe40007fde0ff */
[----:B---3--:R-:W-:Y:S01]  /*2e860*/  ISETP.GE.AND P3, PT, R10, UR10, PT ;  /* 0x0000000a0a007c0c */ /* 0x008fe2000bf66270 */
[----:B------:R-:W3:Y:S01]  /*2e870*/  LDCU UR10, c[0x0][0x39c] ;  /* 0x00007380ff0a77ac */ /* 0x000ee20008000800 */
[----:B0-----:R-:W-:Y:S01]  /*2e880*/  PRMT R15, R52, 0x7770, RZ ;  /* 0x00007770340f7816 */ /* 0x001fe200000000ff */
[----:B------:R-:W-:Y:S01]  /*2e890*/  IMAD.X R9, R12, 0x1, R3, P6 ;  /* 0x000000010c097824 */ /* 0x000fe200030e0603 */
[----:B--2---:R-:W-:Y:S01]  /*2e8a0*/  ISETP.LT.AND P0, PT, R58, UR12, !P0 ;  /* 0x0000000c3a007c0c */ /* 0x004fe2000c701270 */
[----:B------:R-:W0:Y:S01]  /*2e8b0*/  LDCU UR12, c[0x0][0x398] ;  /* 0x00007300ff0c77ac */ /* 0x000e220008000800 */
[C---:B------:R-:W-:Y:S01]  /*2e8c0*/  IADD3 R4, P6, PT, R13.reuse, R60, RZ ;  /* 0x0000003c0d047210 */ /* 0x040fe20007fde0ff */
[----:B------:R-:W-:Y:S01]  /*2e8d0*/  VIADD R11, R13, UR6 ;  /* 0x000000060d0b7c36 */ /* 0x000fe20008000000 */
[----:B------:R2:W-:Y:S01]  /*2e8e0*/  @P5 STG.E.U8 desc[UR8][R8.64], R15 ;  /* 0x0000000f08005986 */ /* 0x0005e2000c101108 */
[----:B------:R-:W-:Y:S01]  /*2e8f0*/  ISETP.LT.AND P5, PT, R56, UR14, !P4 ;  /* 0x0000000e38007c0c */ /* 0x000fe2000e7a1270 */
[----:B------:R-:W1:Y:S01]  /*2e900*/  LDCU UR14, c[0x0][0x398] ;  /* 0x00007300ff0e77ac */ /* 0x000e620008000800 */
[----:B------:R-:W-:Y:S01]  /*2e910*/  IMAD.X R5, R12, 0x1, R61, P6 ;  /* 0x000000010c057824 */ /* 0x000fe200030e063d */
[----:B------:R-:W-:-:S02]  /*2e920*/  PRMT R17, R52, 0x7771, RZ ;  /* 0x0000777134117816 */ /* 0x000fc400000000ff */
[----:B------:R-:W-:Y:S01]  /*2e930*/  SHF.R.S32.HI R10, RZ, 0x1f, R11 ;  /* 0x0000001fff0a7819 */ /* 0x000fe2000001140b */
[----:B------:R-:W1:Y:S01]  /*2e940*/  LDCU UR6, c[0x0][0x3b8] ;  /* 0x00007700ff0677ac */ /* 0x000e620008000800 */
[----:B----4-:R-:W-:Y:S01]  /*2e950*/  IADD3 R6, P6, PT, R11, R2, RZ ;  /* 0x000000020b067210 */ /* 0x010fe20007fde0ff */
[----:B--2---:R-:W-:Y:S01]  /*2e960*/  VIADD R8, R0, 0x74 ;  /* 0x0000007400087836 */ /* 0x004fe20000000000 */
[----:B------:R2:W-:Y:S01]  /*2e970*/  @P0 STG.E.U8 desc[UR8][R4.64], R17 ;  /* 0x0000001104000986 */ /* 0x0005e2000c101108 */
[----:B------:R-:W-:Y:S02]  /*2e980*/  PRMT R15, R52, 0x7772, RZ ;  /* 0x00007772340f7816 */ /* 0x000fe400000000ff */
[----:B------:R-:W-:Y:S01]  /*2e990*/  IMAD.X R7, R10, 0x1, R3, P6 ;  /* 0x000000010a077824 */ /* 0x000fe200030e0603 */
[----:B---3--:R-:W-:Y:S01]  /*2e9a0*/  ISETP.GE.AND P0, PT, R8, UR10, PT ;  /* 0x0000000a08007c0c */ /* 0x008fe2000bf06270 */
[----:B------:R-:W3:Y:S01]  /*2e9b0*/  LDCU UR10, c[0x0][0x398] ;  /* 0x00007300ff0a77ac */ /* 0x000ee20008000800 */
[----:B0-----:R-:W-:-:S02]  /*2e9c0*/  ISETP.LT.AND P4, PT, R58, UR12, !P4 ;  /* 0x0000000c3a007c0c */ /* 0x001fc4000e781270 */
[----:B------:R0:W-:Y:S01]  /*2e9d0*/  @P5 STG.E.U8 desc[UR8][R6.64], R15 ;  /* 0x0000000f06005986 */ /* 0x0001e2000c101108 */
[C---:B------:R-:W-:Y:S01]  /*2e9e0*/  IADD3 R8, P5, PT, R11.reuse, R60, RZ ;  /* 0x0000003c0b087210 */ /* 0x040fe20007fbe0ff */
[----:B-1----:R-:W-:Y:S01]  /*2e9f0*/  VIADD R13, R11, UR4 ;  /* 0x000000040b0d7c36 */ /* 0x002fe20008000000 */
[----:B------:R-:W1:Y:S01]  /*2ea00*/  LDCU UR12, c[0x0][0x398] ;  /* 0x00007300ff0c77ac */ /* 0x000e620008000800 */
[----:B------:R-:W-:Y:S02]  /*2ea10*/  ISETP.LT.AND P6, PT, R56, UR14, !P2 ;  /* 0x0000000e38007c0c */ /* 0x000fe4000d7c1270 */
[----:B------:R-:W-:Y:S01]  /*2ea20*/  IMAD.X R9, R10, 0x1, R61, P5 ;  /* 0x000000010a097824 */ /* 0x000fe200028e063d */
[----:B------:R-:W-:Y:S01]  /*2ea30*/  SHF.R.S32.HI R12, RZ, 0x1f, R13 ;  /* 0x0000001fff0c7819 */ /* 0x000fe2000001140d */
[----:B------:R-:W4:Y:S01]  /*2ea40*/  LDCU UR4, c[0x0][0x3b8] ;  /* 0x00007700ff0477ac */ /* 0x000f220008000800 */
[----:B--2---:R-:W-:Y:S02]  /*2ea50*/  IADD3 R4, P5, PT, R13, R2, RZ ;  /* 0x000000020d047210 */ /* 0x004fe40007fbe0ff */
[----:B------:R-:W-:Y:S01]  /*2ea60*/  PRMT R17, R52, 0x7773, RZ ;  /* 0x0000777334117816 */ /* 0x000fe200000000ff */
[----:B0-----:R-:W-:-:S02]  /*2ea70*/  VIADD R6, R0, 0x75 ;  /* 0x0000007500067836 */ /* 0x001fc40000000000 */
[----:B------:R-:W-:Y:S02]  /*2ea80*/  IMAD.X R5, R12, 0x1, R3, P5 ;  /* 0x000000010c057824 */ /* 0x000fe400028e0603 */
[----:B------:R0:W-:Y:S01]  /*2ea90*/  @P4 STG.E.U8 desc[UR8][R8.64], R17 ;  /* 0x0000001108004986 */ /* 0x0001e2000c101108 */
[----:B------:R-:W-:Y:S01]  /*2eaa0*/  ISETP.GE.AND P5, PT, R6, UR11, PT ;  /* 0x0000000b06007c0c */ /* 0x000fe2000bfa6270 */
[C---:B------:R-:W-:Y:S01]  /*2eab0*/  VIADD R11, R13.reuse, UR6 ;  /* 0x000000060d0b7c36 */ /* 0x040fe20008000000 */
[----:B---3--:R-:W-:Y:S01]  /*2eac0*/  ISETP.LT.AND P2, PT, R58, UR10, !P2 ;  /* 0x0000000a3a007c0c */ /* 0x008fe2000d741270 */
[----:B------:R-:W2:Y:S01]  /*2ead0*/  LDCU UR10, c[0x0][0x398] ;  /* 0x00007300ff0a77ac */ /* 0x000ea20008000800 */
[----:B------:R-:W-:Y:S02]  /*2eae0*/  IADD3 R6, P4, PT, R13, R60, RZ ;  /* 0x0000003c0d067210 */ /* 0x000fe40007f9e0ff */
[----:B------:R-:W-:Y:S01]  /*2eaf0*/  PRMT R15, R53, 0x7770, RZ ;  /* 0x00007770350f7816 */ /* 0x000fe200000000ff */
[----:B------:R-:W3:Y:S01]  /*2eb00*/  LDCU UR11, c[0x0][0x398] ;  /* 0x00007300ff0b77ac */ /* 0x000ee20008000800 */
[----:B------:R-:W-:Y:S01]  /*2eb10*/  SHF.R.S32.HI R10, RZ, 0x1f, R11 ;  /* 0x0000001fff0a7819 */ /* 0x000fe2000001140b */
[----:B------:R-:W-:-:S02]  /*2eb20*/  IMAD.X R7, R12, 0x1, R61, P4 ;  /* 0x000000010c077824 */ /* 0x000fc400020e063d */
[----:B------:R2:W-:Y:S01]  /*2eb30*/  @P6 STG.E.U8 desc[UR8][R4.64], R15 ;  /* 0x0000000f04006986 */ /* 0x0005e2000c101108 */
[----:B0-----:R-:W-:Y:S01]  /*2eb40*/  IADD3 R8, P4, PT, R11, R2, RZ ;  /* 0x000000020b087210 */ /* 0x001fe20007f9e0ff */
[----:B------:R-:W0:Y:S01]  /*2eb50*/  LDCU UR6, c[0x0][0x3b8] ;  /* 0x00007700ff0677ac */ /* 0x000e220008000800 */
[----:B-1----:R-:W-:Y:S02]  /*2eb60*/  ISETP.LT.AND P6, PT, R56, UR12, !P3 ;  /* 0x0000000c38007c0c */ /* 0x002fe4000dfc1270 */
[----:B------:R-:W-:Y:S01]  /*2eb70*/  PRMT R17, R53, 0x7771, RZ ;  /* 0x0000777135117816 */ /* 0x000fe200000000ff */
[----:B------:R-:W-:Y:S01]  /*2eb80*/  IMAD.X R9, R10, 0x1, R3, P4 ;  /* 0x000000010a097824 */ /* 0x000fe200020e0603 */
[----:B------:R-:W-:Y:S01]  /*2eb90*/  PRMT R19, R54, 0x7772, RZ ;  /* 0x0000777236137816 */ /* 0x000fe200000000ff */
[----:B----4-:R-:W-:Y:S01]  /*2eba0*/  VIADD R13, R11, UR4 ;  /* 0x000000040b0d7c36 */ /* 0x010fe20008000000 */
[----:B------:R-:W1:Y:S01]  /*2ebb0*/  LDCU UR4, c[0x0][0x3b8] ;  /* 0x00007700ff0477ac */ /* 0x000e620008000800 */
[C---:B--2---:R-:W-:Y:S01]  /*2ebc0*/  VIADD R4, R0.reuse, 0x76 ;  /* 0x0000007600047836 */ /* 0x044fe20000000000 */
[----:B------:R-:W-:Y:S01]  /*2ebd0*/  PRMT R15, R53, 0x7772, RZ ;  /* 0x00007772350f7816 */ /* 0x000fe200000000ff */
[----:B------:R-:W-:Y:S01]  /*2ebe0*/  VIADD R14, R0, 0x78 ;  /* 0x00000078000e7836 */ /* 0x000fe20000000000 */
[----:B------:R-:W-:Y:S01]  /*2ebf0*/  PRMT R21, R54, 0x7773, RZ ;  /* 0x0000777336157816 */ /* 0x000fe200000000ff */
[----:B------:R-:W2:Y:S01]  /*2ec00*/  LDCU UR12, c[0x0][0x398] ;  /* 0x00007300ff0c77ac */ /* 0x000ea20008000800 */
[----:B------:R-:W-:Y:S01]  /*2ec10*/  ISETP.GE.AND P4, PT, R4, UR7, PT ;  /* 0x0000000704007c0c */ /* 0x000fe2000bf86270 */
[----:B------:R-:W4:Y:S01]  /*2ec20*/  LDCU UR7, c[0x0][0x398] ;  /* 0x00007300ff0777ac */ /* 0x000f220008000800 */
[----:B------:R0:W-:Y:S01]  /*2ec30*/  @P2 STG.E.U8 desc[UR8][R6.64], R17 ;  /* 0x0000001106002986 */ /* 0x0001e2000c101108 */
[----:B------:R-:W-:-:S02]  /*2ec40*/  IADD3 R4, P2, PT, R11, R60, RZ ;  /* 0x0000003c0b047210 */ /* 0x000fc40007f5e0ff */
[----:B------:R-:W-:Y:S01]  /*2ec50*/  ISETP.LT.AND P3, PT, R58, UR10, !P3 ;  /* 0x0000000a3a007c0c */ /* 0x000fe2000df61270 */
[----:B------:R1:W-:Y:S01]  /*2ec60*/  @P6 STG.E.U8 desc[UR8][R8.64], R15 ;  /* 0x0000000f08006986 */ /* 0x0003e2000c101108 */
[----:B------:R-:W2:Y:S01]  /*2ec70*/  LDCU UR10, c[0x0][0x398] ;  /* 0x00007300ff0a77ac */ /* 0x000ea20008000800 */
[----:B---3--:R-:W-:Y:S01]  /*2ec80*/  ISETP.LT.AND P6, PT, R56, UR11, !P0 ;  /* 0x0000000b38007c0c */ /* 0x008fe2000c7c1270 */
[----:B------:R-:W-:Y:S01]  /*2ec90*/  IMAD.X R5, R10, 0x1, R61, P2 ;  /* 0x000000010a057824 */ /* 0x000fe200010e063d */
[----:B------:R-:W-:Y:S01]  /*2eca0*/  SHF.R.S32.HI R12, RZ, 0x1f, R13 ;  /* 0x0000001fff0c7819 */ /* 0x000fe2000001140d */
[----:B------:R-:W3:Y:S01]  /*2ecb0*/  LDCU UR11, c[0x0][0x398] ;  /* 0x00007300ff0b77ac */ /* 0x000ee20008000800 */
[----:B0-----:R-:W-:Y:S02]  /*2ecc0*/  IADD3 R6, P2, PT, R13, R2, RZ ;  /* 0x000000020d067210 */ /* 0x001fe40007f5e0ff */
[----:B------:R-:W-:Y:S01]  /*2ecd0*/  PRMT R53, R53, 0x7773, RZ ;  /* 0x0000777335357816 */ /* 0x000fe200000000ff */
[----:B-1----:R-:W-:Y:S01]  /*2ece0*/  VIADD R8, R0, 0x77 ;  /* 0x0000007700087836 */ /* 0x002fe20000000000 */
[----:B------:R-:W-:Y:S01]  /*2ecf0*/  PRMT R17, R54, 0x7770, RZ ;  /* 0x0000777036117816 */ /* 0x000fe200000000ff */
[----:B------:R-:W-:Y:S01]  /*2ed00*/  IMAD.X R7, R12, 0x1, R3, P2 ;  /* 0x000000010c077824 */ /* 0x000fe200010e0603 */
[----:B----4-:R-:W-:Y:S01]  /*2ed10*/  ISETP.LT.AND P0, PT, R58, UR7, !P0 ;  /* 0x000000073a007c0c */ /* 0x010fe2000c701270 */
[----:B------:R-:W0:Y:S01]  /*2ed20*/  LDCU UR7, c[0x0][0x398] ;  /* 0x00007300ff0777ac */ /* 0x000e220008000800 */
[----:B------:R1:W-:Y:S01]  /*2ed30*/  @P3 STG.E.U8 desc[UR8][R4.64], R53 ;  /* 0x0000003504003986 */ /* 0x0003e2000c101108 */
[C---:B------:R-:W-:Y:S01]  /*2ed40*/  VIADD R15, R13.reuse, UR6 ;  /* 0x000000060d0f7c36 */ /* 0x040fe20008000000 */
[----:B------:R-:W-:Y:S01]  /*2ed50*/  ISETP.GE.AND P2, PT, R8, UR5, PT ;  /* 0x0000000508007c0c */ /* 0x000fe2000bf46270 */
[----:B------:R-:W4:Y:S01]  /*2ed60*/  LDCU UR6, c[0x0][0x398] ;  /* 0x00007300ff0677ac */ /* 0x000f220008000800 */
[----:B------:R0:W-:Y:S01]  /*2ed70*/  @P6 STG.E.U8 desc[UR8][R6.64], R17 ;  /* 0x0000001106006986 */ /* 0x0001e2000c101108 */
[----:B------:R-:W-:-:S02]  /*2ed80*/  IADD3 R8, P6, PT, R13, R60, RZ ;  /* 0x0000003c0d087210 */ /* 0x000fc40007fde0ff */
[----:B--2---:R-:W-:Y:S01]  /*2ed90*/  ISETP.LT.AND P3, PT, R56, UR10, !P5 ;  /* 0x0000000a38007c0c */ /* 0x004fe2000ef61270 */
[----:B------:R-:W2:Y:S02]  /*2eda0*/  LDCU UR5, c[0x0][0x3b8] ;  /* 0x00007700ff0577ac */ /* 0x000ea40008000800 */
[----:B------:R-:W-:Y:S01]  /*2edb0*/  IMAD.X R9, R12, 0x1, R61, P6 ;  /* 0x000000010c097824 */ /* 0x000fe200030e063d */
[----:B------:R-:W-:Y:S01]  /*2edc0*/  IADD3 R10, P6, PT, R15, R2, RZ ;  /* 0x000000020f0a7210 */ /* 0x000fe20007fde0ff */
[----:B------:R-:W2:Y:S01]  /*2edd0*/  LDCU UR10, c[0x0][0x398] ;  /* 0x00007300ff0a77ac */ /* 0x000ea20008000800 */
[----:B-1----:R-:W-:Y:S02]  /*2ede0*/  SHF.R.S32.HI R4, RZ, 0x1f, R15 ;  /* 0x0000001fff047819 */ /* 0x002fe4000001140f */
[----:B------:R-:W-:-:S03]  /*2edf0*/  PRMT R5, R54, 0x7771, RZ ;  /* 0x0000777136057816 */ /* 0x000fc600000000ff */
[----:B------:R-:W-:Y:S02]  /*2ee00*/  IMAD.X R11, R4, 0x1, R3, P6 ;  /* 0x00000001040b7824 */ /* 0x000fe400030e0603 */
[----:B------:R1:W-:Y:S01]  /*2ee10*/  @P0 STG.E.U8 desc[UR8][R8.64], R5 ;  /* 0x0000000508000986 */ /* 0x0003e2000c101108 */
[C---:B------:R-:W-:Y:S01]  /*2ee20*/  IADD3 R12, P0, PT, R15.reuse, R60, RZ ;  /* 0x0000003c0f0c7210 */ /* 0x040fe20007f1e0ff */
[----:B0-----:R-:W-:Y:S01]  /*2ee30*/  VIADD R17, R15, UR4 ;  /* 0x000000040f117c36 */ /* 0x001fe20008000000 */
[----:B------:R-:W-:Y:S01]  /*2ee40*/  ISETP.LT.AND P5, PT, R58, UR7, !P5 ;  /* 0x000000073a007c0c */ /* 0x000fe2000efa1270 */
[----:B------:R0:W-:Y:S01]  /*2ee50*/  @P3 STG.E.U8 desc[UR8][R10.64], R19 ;  /* 0x000000130a003986 */ /* 0x0001e2000c101108 */
[----:B------:R-:W3:Y:S01]  /*2ee60*/  LDCU UR7, c[0x0][0x398] ;  /* 0x00007300ff0777ac */ /* 0x000ee20008000800 */
[----:B----4-:R-:W-:Y:S01]  /*2ee70*/  ISETP.LT.AND P3, PT, R56, UR6, !P4 ;  /* 0x0000000638007c0c */ /* 0x010fe2000e761270 */
[----:B------:R-:W-:Y:S01]  /*2ee80*/  IMAD.X R13, R4, 0x1, R61, P0 ;  /* 0x00000001040d7824 */ /* 0x000fe200000e063d */
[----:B------:R-:W-:Y:S01]  /*2ee90*/  ISETP.GE.AND P6, PT, R14, UR13, PT ;  /* 0x0000000d0e007c0c */ /* 0x000fe2000bfc6270 */
[----:B------:R-:W4:Y:S01]  /*2eea0*/  LDS.128 R4, [R59] ;  /* 0x000000003b047984 */ /* 0x000f220000000c00 */
[----:B------:R-:W-:Y:S01]  /*2eeb0*/  SHF.R.S32.HI R14, RZ, 0x1f, R17 ;  /* 0x0000001fff0e7819 */ /* 0x000fe20000011411 */
[----:B------:R-:W3:Y:S01]  /*2eec0*/  LDCU UR4, c[0x0][0x3b8] ;  /* 0x00007700ff0477ac */ /* 0x000ee20008000800 */
[C---:B-1----:R-:W-:Y:S01]  /*2eed0*/  IADD3 R8, P0, PT, R17.reuse, R2, RZ ;  /* 0x0000000211087210 */ /* 0x042fe20007f1e0ff */
[----:B--2---:R-:W-:-:S02]  /*2eee0*/  VIADD R15, R17, UR5 ;  /* 0x00000005110f7c36 */ /* 0x004fc40008000000 */
[----:B0-----:R-:W-:Y:S01]  /*2eef0*/  VIADD R10, R0, 0x79 ;  /* 0x00000079000a7836 */ /* 0x001fe20000000000 */
[----:B------:R-:W-:Y:S01]  /*2ef00*/  PRMT R19, R55, 0x7770, RZ ;  /* 0x0000777037137816 */ /* 0x000fe200000000ff */
[----:B------:R-:W-:Y:S01]  /*2ef10*/  IMAD.X R9, R14, 0x1, R3, P0 ;  /* 0x000000010e097824 */ /* 0x000fe200000e0603 */
[----:B------:R0:W-:Y:S01]  /*2ef20*/  @P5 STG.E.U8 desc[UR8][R12.64], R21 ;  /* 0x000000150c005986 */ /* 0x0001e2000c101108 */
[----:B------:R-:W1:Y:S01]  /*2ef30*/  LDCU UR6, c[0x0][0x398] ;  /* 0x00007300ff0677ac */ /* 0x000e620008000800 */
[----:B------:R-:W-:Y:S02]  /*2ef40*/  ISETP.GE.AND P0, PT, R10, UR17, PT ;  /* 0x000000110a007c0c */ /* 0x000fe4000bf06270 */
[----:B------:R2:W-:Y:S01]  /*2ef50*/  @P3 STG.E.U8 desc[UR8][R8.64], R19 ;  /* 0x0000001308003986 */ /* 0x0005e2000c101108 */
[----:B------:R-:W-:Y:S01]  /*2ef60*/  IADD3 R10, P3, PT, R17, R60, RZ ;  /* 0x0000003c110a7210 */ /* 0x000fe20007f7e0ff */
[----:B------:R-:W1:Y:S01]  /*2ef70*/  LDCU UR5, c[0x0][0x398] ;  /* 0x00007300ff0577ac */ /* 0x000e620008000800 */
[----:B------:R-:W-:-:S02]  /*2ef80*/  ISETP.LT.AND P4, PT, R58, UR10, !P4 ;  /* 0x0000000a3a007c0c */ /* 0x000fc4000e781270 */
[----:B---3--:R-:W-:Y:S01]  /*2ef90*/  ISETP.LT.AND P5, PT, R56, UR7, !P2 ;  /* 0x0000000738007c0c */ /* 0x008fe2000d7a1270 */
[----:B------:R-:W-:Y:S01]  /*2efa0*/  IMAD.X R11, R14, 0x1, R61, P3 ;  /* 0x000000010e0b7824 */ /* 0x000fe200018e063d */
[----:B------:R-:W-:Y:S01]  /*2efb0*/  SHF.R.S32.HI R16, RZ, 0x1f, R15 ;  /* 0x0000001fff107819 */ /* 0x000fe2000001140f */
[----:B------:R-:W3:Y:S01]  /*2efc0*/  LDCU UR7, c[0x0][0x398] ;  /* 0x00007300ff0777ac */ /* 0x000ee20008000800 */
[----:B0-----:R-:W-:Y:S02]  /*2efd0*/  IADD3 R12, P3, PT, R15, R2, RZ ;  /* 0x000000020f0c7210 */ /* 0x001fe40007f7e0ff */
[C---:B------:R-:W-:Y:S01]  /*2efe0*/  PRMT R21, R55.reuse, 0x7771, RZ ;  /* 0x0000777137157816 */ /* 0x040fe200000000ff */
[----:B--2---:R-:W-:Y:S01]  /*2eff0*/  VIADD R8, R0, 0x7a ;  /* 0x0000007a00087836 */ /* 0x004fe20000000000 */
[----:B------:R-:W-:Y:S01]  /*2f000*/  PRMT R19, R55, 0x7772, RZ ;  /* 0x0000777237137816 */ /* 0x000fe200000000ff */
[----:B------:R-:W-:Y:S01]  /*2f010*/  IMAD.X R13, R16, 0x1, R3, P3 ;  /* 0x00000001100d7824 */ /* 0x000fe200018e0603 */
[----:B------:R-:W0:Y:S01]  /*2f020*/  LDCU UR10, c[0x0][0x398] ;  /* 0x00007300ff0a77ac */ /* 0x000e220008000800 */
[----:B------:R2:W-:Y:S01]  /*2f030*/  @P4 STG.E.U8 desc[UR8][R10.64], R21 ;  /* 0x000000150a004986 */ /* 0x0005e2000c101108 */
[----:B------:R-:W-:Y:S01]  /*2f040*/  ISETP.GE.AND P3, PT, R8, UR15, PT ;  /* 0x0000000f08007c0c */ /* 0x000fe2000bf66270 */
[C---:B------:R-:W-:Y:S01]  /*2f050*/  VIADD R17, R15.reuse, UR4 ;  /* 0x000000040f117c36 */ /* 0x040fe20008000000 */
[----:B------:R-:W0:Y:S01]  /*2f060*/  LDCU UR4, c[0x0][0x3b8] ;  /* 0x00007700ff0477ac */ /* 0x000e220008000800 */
[----:B------:R4:W-:Y:S01]  /*2f070*/  @P5 STG.E.U8 desc[UR8][R12.64], R19 ;  /* 0x000000130c005986 */ /* 0x0009e2000c101108 */
[----:B------:R-:W-:-:S02]  /*2f080*/  IADD3 R8, P5, PT, R15, R60, RZ ;  /* 0x0000003c0f087210 */ /* 0x000fc40007fbe0ff */
[----:B-1----:R-:W-:Y:S01]  /*2f090*/  ISETP.LT.AND P2, PT, R58, UR6, !P2 ;  /* 0x000000063a007c0c */ /* 0x002fe2000d741270 */
[----:B------:R-:W1:Y:S01]  /*2f0a0*/  LDCU UR6, c[0x0][0x398] ;  /* 0x00007300ff0677ac */ /* 0x000e620008000800 */
[----:B------:R-:W-:Y:S01]  /*2f0b0*/  ISETP.LT.AND P4, PT, R56, UR5, !P6 ;  /* 0x0000000538007c0c */ /* 0x000fe2000f781270 */
[----:B------:R-:W-:Y:S01]  /*2f0c0*/  IMAD.X R9, R16, 0x1, R61, P5 ;  /* 0x0000000110097824 */ /* 0x000fe200028e063d */
[----:B------:R-:W-:Y:S01]  /*2f0d0*/  SHF.R.S32.HI R14, RZ, 0x1f, R17 ;  /* 0x0000001fff0e7819 */ /* 0x000fe20000011411 */
[----:B------:R-:W1:Y:S01]  /*2f0e0*/  LDCU UR5, c[0x0][0x3b8] ;  /* 0x00007700ff0577ac */ /* 0x000e620008000800 */
[----:B--2---:R-:W-:Y:S02]  /*2f0f0*/  IADD3 R10, P5, PT, R17, R2, RZ ;  /* 0x00000002110a7210 */ /* 0x004fe40007fbe0ff */
[----:B------:R-:W-:Y:S02]  /*2f100*/  PRMT R55, R55, 0x7773, RZ ;  /* 0x0000777337377816 */ /* 0x000fe400000000ff */
[----:B----4-:R-:W-:Y:S01]  /*2f110*/  PRMT R19, R4, 0x7770, RZ ;  /* 0x0000777004137816 */ /* 0x010fe200000000ff */
[----:B------:R-:W-:Y:S01]  /*2f120*/  IMAD.X R11, R14, 0x1, R3, P5 ;  /* 0x000000010e0b7824 */ /* 0x000fe200028e0603 */
[----:B---3--:R-:W-:Y:S01]  /*2f130*/  ISETP.LT.AND P6, PT, R58, UR7, !P6 ;  /* 0x000000073a007c0c */ /* 0x008fe2000f7c1270 */
[----:B------:R2:W-:Y:S01]  /*2f140*/  @P2 STG.E.U8 desc[UR8][R8.64], R55 ;  /* 0x0000003708002986 */ /* 0x0005e2000c101108 */
[----:B------:R-:W3:Y:S03]  /*2f150*/  LDCU UR7, c[0x0][0x398] ;  /* 0x00007300ff0777ac */ /* 0x000ee60008000800 */
[----:B------:R4:W-:Y:S01]  /*2f160*/  @P4 STG.E.U8 desc[UR8][R10.64], R19 ;  /* 0x000000130a004986 */ /* 0x0009e2000c101108 */
[C---:B------:R-:W-:Y:S01]  /*2f170*/  IADD3 R12, P4, PT, R17.reuse, R60, RZ ;  /* 0x0000003c110c7210 */ /* 0x040fe20007f9e0ff */
[----:B0-----:R-:W-:Y:S01]  /*2f180*/  VIADD R17, R17, UR4 ;  /* 0x0000000411117c36 */ /* 0x001fe20008000000 */
[----:B-1----:R-:W-:Y:S01]  /*2f190*/  ISETP.LT.AND P2, PT, R56, UR6, !P0 ;  /* 0x0000000638007c0c */ /* 0x002fe2000c741270 */
[----:B------:R-:W0:Y:S02]  /*2f1a0*/  LDCU UR6, c[0x0][0x398] ;  /* 0x00007300ff0677ac */ /* 0x000e240008000800 */
[----:B------:R-:W-:Y:S01]  /*2f1b0*/  IMAD.X R13, R14, 0x1, R61, P4 ;  /* 0x000000010e0d7824 */ /* 0x000fe200020e063d */
[----:B------:R-:W-:Y:S01]  /*2f1c0*/  SHF.R.S32.HI R14, RZ, 0x1f, R17 ;  /* 0x0000001fff0e7819 */ /* 0x000fe20000011411 */
[----:B------:R-:W1:Y:S01]  /*2f1d0*/  LDCU UR4, c[0x0][0x3b8] ;  /* 0x00007700ff0477ac */ /* 0x000e620008000800 */
[----:B--2---:R-:W-:-:S02]  /*2f1e0*/  IADD3 R8, P4, PT, R17, R2, RZ ;  /* 0x0000000211087210 */ /* 0x004fc40007f9e0ff */
[----:B------:R-:W-:Y:S01]  /*2f1f0*/  PRMT R15, R4, 0x7771, RZ ;  /* 0x00007771040f7816 */ /* 0x000fe200000000ff */
[----:B----4-:R-:W-:Y:S02]  /*2f200*/  VIADD R10, R0, 0x7c ;  /* 0x0000007c000a7836 */ /* 0x010fe40000000000 */
[----:B------:R-:W-:Y:S02]  /*2f210*/  IMAD.X R9, R14, 0x1, R3, P4 ;  /* 0x000000010e097824 */ /* 0x000fe400020e0603 */
[----:B------:R2:W-:Y:S01]  /*2f220*/  @P6 STG.E.U8 desc[UR8][R12.64], R15 ;  /* 0x0000000f0c006986 */ /* 0x0005e2000c101108 */
[----:B------:R-:W-:Y:S02]  /*2f230*/  ISETP.GE.AND P4, PT, R10, UR23, PT ;  /* 0x000000170a007c0c */ /* 0x000fe4000bf86270 */
[C---:B------:R-:W-:Y:S01]  /*2f240*/  IADD3 R10, P6, PT, R17.reuse, R60, RZ ;  /* 0x0000003c110a7210 */ /* 0x040fe20007fde0ff */
[----:B------:R-:W-:Y:S01]  /*2f250*/  VIADD R17, R17, UR5 ;  /* 0x0000000511117c36 */ /* 0x000fe20008000000 */
[----:B------:R-:W-:Y:S01]  /*2f260*/  PRMT R19, R4, 0x7772, RZ ;  /* 0x0000777204137816 */ /* 0x000fe200000000ff */
[----:B------:R-:W-:Y:S01]  /*2f270*/  VIADD R16, R0, 0x7b ;  /* 0x0000007b00107836 */ /* 0x000fe20000000000 */
[----:B------:R-:W-:Y:S01]  /*2f280*/  ISETP.LT.AND P0, PT, R58, UR10, !P0 ;  /* 0x0000000a3a007c0c */ /* 0x000fe2000c701270 */
[----:B------:R-:W4:Y:S01]  /*2f290*/  LDCU UR10, c[0x0][0x398] ;  /* 0x00007300ff0a77ac */ /* 0x000f220008000800 */
[----:B------:R-:W-:Y:S01]  /*2f2a0*/  IMAD.X R11, R14, 0x1, R61, P6 ;  /* 0x000000010e0b7824 */ /* 0x000fe200030e063d */
[----:B--2---:R-:W-:Y:S01]  /*2f2b0*/  PRMT R15, R4, 0x7773, RZ ;  /* 0x00007773040f7816 */ /* 0x004fe200000000ff */
[----:B------:R-:W2:Y:S01]  /*2f2c0*/  LDCU UR5, c[0x0][0x3b8] ;  /* 0x00007700ff0577ac */ /* 0x000ea20008000800 */
[----:B------:R-:W-:-:S02]  /*2f2d0*/  SHF.R.S32.HI R4, RZ, 0x1f, R17 ;  /* 0x0000001fff047819 */ /* 0x000fc40000011411 */
[----:B------:R-:W-:Y:S01]  /*2f2e0*/  IADD3 R12, P6, PT, R17, R2, RZ ;  /* 0x00000002110c7210 */ /* 0x000fe20007fde0ff */
[----:B------:R1:W-:Y:S01]  /*2f2f0*/  @P2 STG.E.U8 desc[UR8][R8.64], R19 ;  /* 0x0000001308002986 */ /* 0x0003e2000c101108 */
[----:B---3--:R-:W-:Y:S01]  /*2f300*/  ISETP.LT.AND P2, PT, R56, UR7, !P3 ;  /* 0x0000000738007c0c */ /* 0x008fe2000df41270 */
[----:B------:R-:W3:Y:S02]  /*2f310*/  LDCU UR7, c[0x0][0x398] ;  /* 0x00007300ff0777ac */ /* 0x000ee40008000800 */
[----:B------:R-:W-:Y:S01]  /*2f320*/  IMAD.X R13, R4, 0x1, R3, P6 ;  /* 0x00000001040d7824 */ /* 0x000fe200030e0603 */
[----:B0-----:R-:W-:Y:S01]  /*2f330*/  ISETP.LT.AND P6, PT, R58, UR6, !P3 ;  /* 0x000000063a007c0c */ /* 0x001fe2000dfc1270 */
[----:B------:R-:W0:Y:S01]  /*2f340*/  LDCU UR6, c[0x0][0x398] ;  /* 0x00007300ff0677ac */ /* 0x000e220008000800 */
[----:B------:R-:W-:Y:S01]  /*2f350*/  ISETP.GE.AND P5, PT, R16, UR19, PT ;  /* 0x0000001310007c0c */ /* 0x000fe2000bfa6270 */
[----:B------:R2:W-:Y:S01]  /*2f360*/  @P0 STG.E.U8 desc[UR8][R10.64], R15 ;  /* 0x0000000f0a000986 */ /* 0x0005e2000c101108 */
[----:B-1----:R-:W-:Y:S01]  /*2f370*/  VIADD R8, R0, 0x7d ;  /* 0x0000007d00087836 */ /* 0x002fe20000000000 */
[----:B------:R-:W-:-:S02]  /*2f380*/  PRMT R19, R5, 0x7770, RZ ;  /* 0x0000777005137816 */ /* 0x000fc400000000ff */
[----:B----4-:R-:W-:Y:S01]  /*2f390*/  ISETP.LT.AND P3, PT, R56, UR10, !P5 ;  /* 0x0000000a38007c0c */ /* 0x010fe2000ef61270 */
[----:B------:R-:W1:Y:S01]  /*2f3a0*/  LDCU UR10, c[0x0][0x398] ;  /* 0x00007300ff0a77ac */ /* 0x000e620008000800 */
[----:B------:R-:W-:Y:S01]  /*2f3b0*/  ISETP.GE.AND P0, PT, R8, UR21, PT ;  /* 0x0000001508007c0c */ /* 0x000fe2000bf06270 */
[----:B------:R4:W-:Y:S01]  /*2f3c0*/  @P2 STG.E.U8 desc[UR8][R12.64], R19 ;  /* 0x000000130c002986 */ /* 0x0009e2000c101108 */
[C---:B------:R-:W-:Y:S01]  /*2f3d0*/  IADD3 R8, P2, PT, R17.reuse, R60, RZ ;  /* 0x0000003c11087210 */ /* 0x040fe20007f5e0ff */
[----:B------:R-:W-:Y:S01]  /*2f3e0*/  VIADD R17, R17, UR4 ;  /* 0x0000000411117c36 */ /* 0x000fe20008000000 */
[----:B--2---:R-:W-:Y:S01]  /*2f3f0*/  PRMT R15, R5, 0x7771, RZ ;  /* 0x00007771050f7816 */ /* 0x004fe200000000ff */
[----:B------:R-:W2:Y:S02]  /*2f400*/  LDCU UR4, c[0x0][0x3b8] ;  /* 0x00007700ff0477ac */ /* 0x000ea40008000800 */
[----:B------:R-:W-:Y:S01]  /*2f410*/  IMAD.X R9, R4, 0x1, R61, P2 ;  /* 0x0000000104097824 */ /* 0x000fe200010e063d */
[----:B------:R-:W-:-:S02]  /*2f420*/  SHF.R.S32.HI R4, RZ, 0x1f, R17 ;  /* 0x0000001fff047819 */ /* 0x000fc40000011411 */
[C---:B------:R-:W-:Y:S02]  /*2f430*/  IADD3 R10, P2, PT, R17.reuse, R2, RZ ;  /* 0x00000002110a7210 */ /* 0x040fe40007f5e0ff */
[----:B0-----:R-:W-:Y:S01]  /*2f440*/  ISETP.LT.AND P5, PT, R58, UR6, !P5 ;  /* 0x000000063a007c0c */ /* 0x001fe2000efa1270 */
[----:B------:R0:W-:Y:S01]  /*2f450*/  @P6 STG.E.U8 desc[UR8][R8.64], R15 ;  /* 0x0000000f08006986 */ /* 0x0001e2000c101108 */
[----:B----4-:R-:W-:Y:S01]  /*2f460*/  IADD3 R12, P6, PT, R17, R60, RZ ;  /* 0x0000003c110c7210 */ /* 0x010fe20007fde0ff */
[----:B------:R-:W4:Y:S01]  /*2f470*/  LDCU UR6, c[0x0][0x3b8] ;  /* 0x00007700ff0677ac */ /* 0x000f220008000800 */
[----:B------:R-:W-:Y:S01]  /*2f480*/  IMAD.X R11, R4, 0x1, R3, P2 ;  /* 0x00000001040b7824 */ /* 0x000fe200010e0603 */
[----:B------:R-:W-:Y:S01]  /*2f490*/  PRMT R19, R5, 0x7772, RZ ;  /* 0x0000777205137816 */ /* 0x000fe200000000ff */
[----:B------:R-:W-:Y:S02]  /*2f4a0*/  VIADD R0, R0, 0x7e ;  /* 0x0000007e00007836 */ /* 0x000fe40000000000 */
[----:B------:R-:W-:Y:S01]  /*2f4b0*/  VIADD R17, R17, UR5 ;  /* 0x0000000511117c36 */ /* 0x000fe20008000000 */
[----:B------:R-:W4:Y:S01]  /*2f4c0*/  LDCU UR5, c[0x0][0x3b8] ;  /* 0x00007700ff0577ac */ /* 0x000f220008000800 */
[----:B------:R-:W-:Y:S01]  /*2f4d0*/  IMAD.X R13, R4, 0x1, R61, P6 ;  /* 0x00000001040d7824 */ /* 0x000fe200030e063d */
[----:B------:R2:W-:Y:S01]  /*2f4e0*/  @P3 STG.E.U8 desc[UR8][R10.64], R19 ;  /* 0x000000130a003986 */ /* 0x0005e2000c101108 */
[----:B0-----:R-:W-:-:S02]  /*2f4f0*/  PRMT R15, R5, 0x7773, RZ ;  /* 0x00007773050f7816 */ /* 0x001fc400000000ff */
[----:B---3--:R-:W-:Y:S01]  /*2f500*/  ISETP.LT.AND P3, PT, R56, UR7, !P4 ;  /* 0x0000000738007c0c */ /* 0x008fe2000e761270 */
[----:B------:R-:W0:Y:S01]  /*2f510*/  LDCU UR7, c[0x0][0x398] ;  /* 0x00007300ff0777ac */ /* 0x000e220008000800 */
[----:B-1----:R-:W-:Y:S01]  /*2f520*/  ISETP.LT.AND P4, PT, R58, UR10, !P4 ;  /* 0x0000000a3a007c0c */ /* 0x002fe2000e781270 */
[----:B------:R4:W-:Y:S01]  /*2f530*/  @P5 STG.E.U8 desc[UR8][R12.64], R15 ;  /* 0x0000000f0c005986 */ /* 0x0009e2000c101108 */
[----:B------:R-:W-:Y:S01]  /*2f540*/  ISETP.GE.AND P2, PT, R0, UR25, PT ;  /* 0x0000001900007c0c */ /* 0x000fe2000bf46270 */
[----:B------:R-:W1:Y:S01]  /*2f550*/  LDCU UR10, c[0x0][0x398] ;  /* 0x00007300ff0a77ac */ /* 0x000e620008000800 */
[----:B------:R-:W-:Y:S02]  /*2f560*/  SHF.R.S32.HI R0, RZ, 0x1f, R17 ;  /* 0x0000001fff007819 */ /* 0x000fe40000011411 */
[C---:B------:R-:W-:Y:S02]  /*2f570*/  IADD3 R4, P6, PT, R17.reuse, R2, RZ ;  /* 0x0000000211047210 */ /* 0x040fe40007fde0ff */
[C---:B------:R-:W-:Y:S01]  /*2f580*/  IADD3 R8, P5, PT, R17.reuse, R60, RZ ;  /* 0x0000003c11087210 */ /* 0x040fe20007fbe0ff */
[----:B--2---:R-:W-:Y:S01]  /*2f590*/  VIADD R17, R17, UR4 ;  /* 0x0000000411117c36 */ /* 0x004fe20008000000 */
[----:B------:R-:W-:Y:S01]  /*2f5a0*/  PRMT R21, R6, 0x7770, RZ ;  /* 0x0000777006157816 */ /* 0x000fe200000000ff */
[----:B------:R-:W-:Y:S01]  /*2f5b0*/  IMAD.X R5, R0, 0x1, R3, P6 ;  /* 0x0000000100057824 */ /* 0x000fe200030e0603 */
[----:B------:R-:W-:Y:S01]  /*2f5c0*/  PRMT R19, R6, 0x7771, RZ ;  /* 0x0000777106137816 */ /* 0x000fe200000000ff */
[----:B------:R-:W-:Y:S01]  /*2f5d0*/  IMAD.X R9, R0, 0x1, R61, P5 ;  /* 0x0000000100097824 */ /* 0x000fe200028e063d */
[----:B------:R-:W2:Y:S01]  /*2f5e0*/  LDCU UR4, c[0x0][0x398] ;  /* 0x00007300ff0477ac */ /* 0x000ea20008000800 */
[----:B----4-:R-:W-:Y:S01]  /*2f5f0*/  VIADD R15, R17, UR6 ;  /* 0x00000006110f7c36 */ /* 0x010fe20008000000 */
[----:B------:R3:W-:Y:S01]  /*2f600*/  @P3 STG.E.U8 desc[UR8][R4.64], R21 ;  /* 0x0000001504003986 */ /* 0x0007e2000c101108 */
[----:B------:R-:W4:Y:S01]  /*2f610*/  LDCU UR6, c[0x0][0x398] ;  /* 0x00007300ff0677ac */ /* 0x000f220008000800 */
[----:B------:R-:W-:-:S02]  /*2f620*/  SHF.R.S32.HI R0, RZ, 0x1f, R17 ;  /* 0x0000001fff007819 */ /* 0x000fc40000011411 */
[----:B------:R0:W-:Y:S01]  /*2f630*/  @P4 STG.E.U8 desc[UR8][R8.64], R19 ;  /* 0x0000001308004986 */ /* 0x0001e2000c101108 */
[C---:B------:R-:W-:Y:S02]  /*2f640*/  IADD3 R10, P3, PT, R17.reuse, R2, RZ ;  /* 0x00000002110a7210 */ /* 0x040fe40007f7e0ff */
[----:B------:R-:W-:Y:S01]  /*2f650*/  IADD3 R12, P4, PT, R17, R60, RZ ;  /* 0x0000003c110c7210 */ /* 0x000fe20007f9e0ff */
[C---:B---3--:R-:W-:Y:S01]  /*2f660*/  VIADD R5, R15.reuse, UR5 ;  /* 0x000000050f057c36 */ /* 0x048fe20008000000 */
[----:B------:R-:W-:Y:S01]  /*2f670*/  SHF.R.S32.HI R16, RZ, 0x1f, R15 ;  /* 0x0000001fff107819 */ /* 0x000fe2000001140f */
[C---:B------:R-:W-:Y:S01]  /*2f680*/  IMAD.X R11, R0.reuse, 0x1, R3, P3 ;  /* 0x00000001000b7824 */ /* 0x040fe200018e0603 */
[-C--:B------:R-:W-:Y:S01]  /*2f690*/  IADD3 R4, P3, PT, R15, R2.reuse, RZ ;  /* 0x000000020f047210 */ /* 0x080fe20007f7e0ff */
[----:B------:R-:W-:Y:S01]  /*2f6a0*/  IMAD.X R13, R0, 0x1, R61, P4 ;  /* 0x00000001000d7824 */ /* 0x000fe200020e063d */
[----:B------:R-:W-:Y:S02]  /*2f6b0*/  IADD3 R2, P5, PT, R5, R2, RZ ;  /* 0x0000000205027210 */ /* 0x000fe40007fbe0ff */
[----:B------:R-:W-:-:S02]  /*2f6c0*/  SHF.R.S32.HI R0, RZ, 0x1f, R5 ;  /* 0x0000001fff007819 */ /* 0x000fc40000011405 */
[-C--:B------:R-:W-:Y:S01]  /*2f6d0*/  IADD3 R14, P6, PT, R5, R60.reuse, RZ ;  /* 0x0000003c050e7210 */ /* 0x080fe20007fde0ff */
[--C-:B------:R-:W-:Y:S01]  /*2f6e0*/  IMAD.X R5, R16, 0x1, R3.reuse, P3 ;  /* 0x0000000110057824 */ /* 0x100fe200018e0603 */
[----:B0-----:R-:W-:Y:S01]  /*2f6f0*/  IADD3 R8, P4, PT, R15, R60, RZ ;  /* 0x0000003c0f087210 */ /* 0x001fe20007f9e0ff */
[----:B------:R-:W-:Y:S01]  /*2f700*/  IMAD.X R3, R0, 0x1, R3, P5 ;  /* 0x0000000100037824 */ /* 0x000fe200028e0603 */
[----:B------:R-:W-:Y:S01]  /*2f710*/  ISETP.LT.AND P5, PT, R56, UR7, !P0 ;  /* 0x0000000738007c0c */ /* 0x000fe2000c7a1270 */
[----:B------:R-:W-:Y:S01]  /*2f720*/  IMAD.X R15, R0, 0x1, R61, P6 ;  /* 0x00000001000f7824 */ /* 0x000fe200030e063d */
[----:B-1----:R-:W-:Y:S02]  /*2f730*/  ISETP.LT.AND P0, PT, R58, UR10, !P0 ;  /* 0x0000000a3a007c0c */ /* 0x002fe4000c701270 */
[----:B--2---:R-:W-:Y:S02]  /*2f740*/  ISETP.LT.AND P6, PT, R56, UR4, !P2 ;  /* 0x0000000438007c0c */ /* 0x004fe4000d7c1270 */
[----:B----4-:R-:W-:-:S02]  /*2f750*/  ISETP.LT.AND P2, PT, R58, UR6, !P2 ;  /* 0x000000063a007c0c */ /* 0x010fc4000d741270 */
[----:B------:R-:W-:Y:S02]  /*2f760*/  ISETP.LT.AND P3, PT, R56, UR11, !P1 ;  /* 0x0000000b38007c0c */ /* 0x000fe4000cf61270 */
[----:B------:R-:W-:Y:S02]  /*2f770*/  ISETP.LT.AND P1, PT, R58, UR12, !P1 ;  /* 0x0000000c3a007c0c */ /* 0x000fe4000cf21270 */
[C---:B------:R-:W-:Y:S02]  /*2f780*/  PRMT R25, R6.reuse, 0x7772, RZ ;  /* 0x0000777206197816 */ /* 0x040fe400000000ff */
[----:B------:R-:W-:Y:S02]  /*2f790*/  PRMT R23, R6, 0x7773, RZ ;  /* 0x0000777306177816 */ /* 0x000fe400000000ff */
[C---:B------:R-:W-:Y:S02]  /*2f7a0*/  PRMT R17, R7.reuse, 0x7773, RZ ;  /* 0x0000777307117816 */ /* 0x040fe400000000ff */
[----:B------:R-:W-:-:S02]  /*2f7b0*/  PRMT R19, R7, 0x7772, RZ ;  /* 0x0000777207137816 */ /* 0x000fc400000000ff */
[C---:B------:R-:W-:Y:S01]  /*2f7c0*/  PRMT R21, R7.reuse, 0x7771, RZ ;  /* 0x0000777107157816 */ /* 0x040fe200000000ff */
[----:B------:R-:W-:Y:S01]  /*2f7d0*/  IMAD.X R9, R16, 0x1, R61, P4 ;  /* 0x0000000110097824 */ /* 0x000fe200020e063d */
[----:B------:R-:W-:Y:S01]  /*2f7e0*/  PRMT R7, R7, 0x7770, RZ ;  /* 0x0000777007077816 */ /* 0x000fe200000000ff */
[----:B------:R0:W-:Y:S04]  /*2f7f0*/  @P5 STG.E.U8 desc[UR8][R10.64], R25 ;  /* 0x000000190a005986 */ /* 0x0001e8000c101108 */
[----:B------:R0:W-:Y:S04]  /*2f800*/  @P0 STG.E.U8 desc[UR8][R12.64], R23 ;  /* 0x000000170c000986 */ /* 0x0001e8000c101108 */
[----:B------:R0:W-:Y:S04]  /*2f810*/  @P6 STG.E.U8 desc[UR8][R4.64], R7 ;  /* 0x0000000704006986 */ /* 0x0001e8000c101108 */
[----:B------:R0:W-:Y:S04]  /*2f820*/  @P2 STG.E.U8 desc[UR8][R8.64], R21 ;  /* 0x0000001508002986 */ /* 0x0001e8000c101108 */
[----:B------:R0:W-:Y:S01]  /*2f830*/  @P3 STG.E.U8 desc[UR8][R2.64], R19 ;  /* 0x0000001302003986 */ /* 0x0001e2000c101108 */
[----:B------:R-:W-:Y:S05]  /*2f840*/  @!P1 EXIT ;  /* 0x000000000000994d */ /* 0x000fea0003800000 */
[----:B------:R-:W-:Y:S01]  /*2f850*/  STG.E.U8 desc[UR8][R14.64], R17 ;  /* 0x000000110e007986 */ /* 0x000fe2000c101108 */
[----:B------:R-:W-:Y:S05]  /*2f860*/  EXIT ;  /* 0x000000000000794d */ /* 0x000fea0003800000 */
.L_x_2:
[----:B------:R-:W-:-:S00]  /*2f870*/  BRA `(.L_x_2) ;  /* 0xfffffffc00fc7947 */ /* 0x000fc0000383ffff */
[----:B------:R-:W-:-:S00]  /*2f880*/  NOP ;  /* 0x0000000000007918 */ /* 0x000fc00000000000 */
[----:B------:R-:W-:-:S00]  /*2f890*/  NOP ;  /* 0x0000000000007918 */ /* 0x000fc00000000000 */
[----:B------:R-:W-:-:S00]  /*2f8a0*/  NOP ;  /* 0x0000000000007918 */ /* 0x000fc00000000000 */
[----:B------:R-:W-:-:S00]  /*2f8b0*/  NOP ;  /* 0x0000000000007918 */ /* 0x000fc00000000000 */
[----:B------:R-:W-:-:S00]  /*2f8c0*/  NOP ;  /* 0x0000000000007918 */ /* 0x000fc00000000000 */
[----:B------:R-:W-:-:S00]  /*2f8d0*/  NOP ;  /* 0x0000000000007918 */ /* 0x000fc00000000000 */
[----:B------:R-:W-:-:S00]  /*2f8e0*/  NOP ;  /* 0x0000000000007918 */ /* 0x000fc00000000000 */
[----:B------:R-:W-:-:S00]  /*2f8f0*/  NOP ;  /* 0x0000000000007918 */ /* 0x000fc00000000000 */
.L_x_3:


//--------------------- .nv.shared.matmul_kernel  --------------------------
	.section	.nv.shared.matmul_kernel,"aw",@nobits
	.sectionflags	@""
	.align	16
	.zero		1024


//--------------------- .nv.shared.reserved.0     --------------------------
	.section	.nv.shared.reserved.0,"aw",@nobits
	.weak		__nv_reservedSMEM_offset_0_alias
	.size		__nv_reservedSMEM_offset_0_alias, 0, 64
	.other		__nv_reservedSMEM_offset_0_alias,@"STO_CUDA_RESERVED_SHARED STV_DEFAULT"
__nv_reservedSMEM_offset_0_alias:
	.zero		0
	.zero		64


//--------------------- .nv.constant0.matmul_kernel --------------------------
	.section	.nv.constant0.matmul_kernel,"a",@progbits
	.sectionflags	@""
	.align	4
.nv.constant0.matmul_kernel:
	.zero		976


//--------------------- SYMBOLS --------------------------

	.type		.nv.reservedSmem.offset0,@object
	.size		.nv.reservedSmem.offset0,0x4
	.type		.nv.reservedSmem.cap,@object
	.size		.nv.reservedSmem.cap,0x4
